//
// Generated by NVIDIA NVVM Compiler
//
// Compiler Build ID: CL-36424714
// Cuda compilation tools, release 13.0, V13.0.88
// Based on NVVM 20.0.0
//

.version 9.0
.target sm_100
.address_size 64

	// .globl	_Z7geneticxjP10CudaOutput
.const .align 4 .u32 processorCount;
.const .align 4 .u32 taskCount;
.const .align 4 .b8 executionTimes[8192];
// _ZZ7geneticxjP10CudaOutputE9earlyStop has been demoted
// _ZZ7geneticxjP10CudaOutputE13cudaOut_local has been demoted

.visible .entry _Z7geneticxjP10CudaOutput(
	.param .u64 _Z7geneticxjP10CudaOutput_param_0,
	.param .u32 _Z7geneticxjP10CudaOutput_param_1,
	.param .u64 .ptr .align 1 _Z7geneticxjP10CudaOutput_param_2
)
{
	.local .align 16 .b8 	__local_depot0[107408];
	.reg .b64 	%SP;
	.reg .b64 	%SPL;
	.reg .pred 	%p<693>;
	.reg .b16 	%rs<394>;
	.reg .b32 	%r<2551>;
	.reg .b32 	%f<9>;
	.reg .b64 	%rd<4060>;
	.reg .b64 	%fd<5>;
	// demoted variable
	.shared .align 1 .u8 _ZZ7geneticxjP10CudaOutputE9earlyStop;
	// demoted variable
	.shared .align 8 .b8 _ZZ7geneticxjP10CudaOutputE13cudaOut_local[16384];
	mov.u64 	%SPL, __local_depot0;
	cvta.local.u64 	%SP, %SPL;
	ld.param.u64 	%rd363, [_Z7geneticxjP10CudaOutput_param_0];
	ld.param.u32 	%r794, [_Z7geneticxjP10CudaOutput_param_1];
	ld.param.u64 	%rd364, [_Z7geneticxjP10CudaOutput_param_2];
	cvta.to.global.u64 	%rd1, %rd364;
	add.u64 	%rd2, %SPL, 0;
	add.u64 	%rd3, %SPL, 400;
	add.u64 	%rd4, %SPL, 800;
	add.u64 	%rd5, %SPL, 800;
	add.u64 	%rd6, %SPL, 0;
	add.u64 	%rd7, %SPL, 800;
	add.u64 	%rd8, %SPL, 400;
	add.u64 	%rd9, %SPL, 800;
	add.u64 	%rd10, %SPL, 0;
	add.u64 	%rd11, %SPL, 105808;
	add.u64 	%rd12, %SPL, 104800;
	mov.u32 	%r1, %tid.x;
	shl.b32 	%r795, %r1, 19;
	xor.b32  	%r2522, %r794, %r795;
	setp.ne.s32 	%p1, %r1, 0;
	@%p1 bra 	$L__BB0_2;
	mov.b16 	%rs90, 0;
	st.volatile.shared.u8 	[_ZZ7geneticxjP10CudaOutputE9earlyStop], %rs90;
$L__BB0_2:
	bar.sync 	0;
	ld.const.u32 	%r796, [taskCount];
	add.u64 	%rd376, %SP, 4800;
	st.local.u64 	[%rd11+8], %rd376;
	cvt.s64.s32 	%rd377, %r796;
	add.s64 	%rd378, %rd376, %rd377;
	st.local.u64 	[%rd11+24], %rd378;
	add.s64 	%rd379, %rd378, %rd377;
	st.local.u64 	[%rd11+40], %rd379;
	add.s64 	%rd380, %rd379, %rd377;
	st.local.u64 	[%rd11+56], %rd380;
	add.s64 	%rd381, %rd380, %rd377;
	st.local.u64 	[%rd11+72], %rd381;
	add.s64 	%rd382, %rd381, %rd377;
	st.local.u64 	[%rd11+88], %rd382;
	add.s64 	%rd383, %rd382, %rd377;
	st.local.u64 	[%rd11+104], %rd383;
	add.s64 	%rd384, %rd383, %rd377;
	st.local.u64 	[%rd11+120], %rd384;
	add.s64 	%rd385, %rd384, %rd377;
	st.local.u64 	[%rd11+136], %rd385;
	add.s64 	%rd386, %rd385, %rd377;
	st.local.u64 	[%rd11+152], %rd386;
	add.s64 	%rd387, %rd386, %rd377;
	st.local.u64 	[%rd11+168], %rd387;
	add.s64 	%rd388, %rd387, %rd377;
	st.local.u64 	[%rd11+184], %rd388;
	add.s64 	%rd389, %rd388, %rd377;
	st.local.u64 	[%rd11+200], %rd389;
	add.s64 	%rd390, %rd389, %rd377;
	st.local.u64 	[%rd11+216], %rd390;
	add.s64 	%rd391, %rd390, %rd377;
	st.local.u64 	[%rd11+232], %rd391;
	add.s64 	%rd392, %rd391, %rd377;
	st.local.u64 	[%rd11+248], %rd392;
	add.s64 	%rd393, %rd392, %rd377;
	st.local.u64 	[%rd11+264], %rd393;
	add.s64 	%rd394, %rd393, %rd377;
	st.local.u64 	[%rd11+280], %rd394;
	add.s64 	%rd395, %rd394, %rd377;
	st.local.u64 	[%rd11+296], %rd395;
	add.s64 	%rd396, %rd395, %rd377;
	st.local.u64 	[%rd11+312], %rd396;
	add.s64 	%rd397, %rd396, %rd377;
	st.local.u64 	[%rd11+328], %rd397;
	add.s64 	%rd398, %rd397, %rd377;
	st.local.u64 	[%rd11+344], %rd398;
	add.s64 	%rd399, %rd398, %rd377;
	st.local.u64 	[%rd11+360], %rd399;
	add.s64 	%rd400, %rd399, %rd377;
	st.local.u64 	[%rd11+376], %rd400;
	add.s64 	%rd401, %rd400, %rd377;
	st.local.u64 	[%rd11+392], %rd401;
	add.s64 	%rd402, %rd401, %rd377;
	st.local.u64 	[%rd11+408], %rd402;
	add.s64 	%rd403, %rd402, %rd377;
	st.local.u64 	[%rd11+424], %rd403;
	add.s64 	%rd404, %rd403, %rd377;
	st.local.u64 	[%rd11+440], %rd404;
	add.s64 	%rd405, %rd404, %rd377;
	st.local.u64 	[%rd11+456], %rd405;
	add.s64 	%rd406, %rd405, %rd377;
	st.local.u64 	[%rd11+472], %rd406;
	add.s64 	%rd407, %rd406, %rd377;
	st.local.u64 	[%rd11+488], %rd407;
	add.s64 	%rd408, %rd407, %rd377;
	st.local.u64 	[%rd11+504], %rd408;
	add.s64 	%rd409, %rd408, %rd377;
	st.local.u64 	[%rd11+520], %rd409;
	add.s64 	%rd410, %rd409, %rd377;
	st.local.u64 	[%rd11+536], %rd410;
	add.s64 	%rd411, %rd410, %rd377;
	st.local.u64 	[%rd11+552], %rd411;
	add.s64 	%rd412, %rd411, %rd377;
	st.local.u64 	[%rd11+568], %rd412;
	add.s64 	%rd413, %rd412, %rd377;
	st.local.u64 	[%rd11+584], %rd413;
	add.s64 	%rd414, %rd413, %rd377;
	st.local.u64 	[%rd11+600], %rd414;
	add.s64 	%rd415, %rd414, %rd377;
	st.local.u64 	[%rd11+616], %rd415;
	add.s64 	%rd416, %rd415, %rd377;
	st.local.u64 	[%rd11+632], %rd416;
	add.s64 	%rd417, %rd416, %rd377;
	st.local.u64 	[%rd11+648], %rd417;
	add.s64 	%rd418, %rd417, %rd377;
	st.local.u64 	[%rd11+664], %rd418;
	add.s64 	%rd419, %rd418, %rd377;
	st.local.u64 	[%rd11+680], %rd419;
	add.s64 	%rd420, %rd419, %rd377;
	st.local.u64 	[%rd11+696], %rd420;
	add.s64 	%rd421, %rd420, %rd377;
	st.local.u64 	[%rd11+712], %rd421;
	add.s64 	%rd422, %rd421, %rd377;
	st.local.u64 	[%rd11+728], %rd422;
	add.s64 	%rd423, %rd422, %rd377;
	st.local.u64 	[%rd11+744], %rd423;
	add.s64 	%rd424, %rd423, %rd377;
	st.local.u64 	[%rd11+760], %rd424;
	add.s64 	%rd425, %rd424, %rd377;
	st.local.u64 	[%rd11+776], %rd425;
	add.s64 	%rd426, %rd425, %rd377;
	st.local.u64 	[%rd11+792], %rd426;
	add.s64 	%rd427, %rd426, %rd377;
	st.local.u64 	[%rd11+808], %rd427;
	add.s64 	%rd428, %rd427, %rd377;
	st.local.u64 	[%rd11+824], %rd428;
	add.s64 	%rd429, %rd428, %rd377;
	st.local.u64 	[%rd11+840], %rd429;
	add.s64 	%rd430, %rd429, %rd377;
	st.local.u64 	[%rd11+856], %rd430;
	add.s64 	%rd431, %rd430, %rd377;
	st.local.u64 	[%rd11+872], %rd431;
	add.s64 	%rd432, %rd431, %rd377;
	st.local.u64 	[%rd11+888], %rd432;
	add.s64 	%rd433, %rd432, %rd377;
	st.local.u64 	[%rd11+904], %rd433;
	add.s64 	%rd434, %rd433, %rd377;
	st.local.u64 	[%rd11+920], %rd434;
	add.s64 	%rd435, %rd434, %rd377;
	st.local.u64 	[%rd11+936], %rd435;
	add.s64 	%rd436, %rd435, %rd377;
	st.local.u64 	[%rd11+952], %rd436;
	add.s64 	%rd437, %rd436, %rd377;
	st.local.u64 	[%rd11+968], %rd437;
	add.s64 	%rd438, %rd437, %rd377;
	st.local.u64 	[%rd11+984], %rd438;
	add.s64 	%rd439, %rd438, %rd377;
	st.local.u64 	[%rd11+1000], %rd439;
	add.s64 	%rd440, %rd439, %rd377;
	st.local.u64 	[%rd11+1016], %rd440;
	add.s64 	%rd441, %rd440, %rd377;
	st.local.u64 	[%rd11+1032], %rd441;
	add.s64 	%rd442, %rd441, %rd377;
	st.local.u64 	[%rd11+1048], %rd442;
	add.s64 	%rd443, %rd442, %rd377;
	st.local.u64 	[%rd11+1064], %rd443;
	add.s64 	%rd444, %rd443, %rd377;
	st.local.u64 	[%rd11+1080], %rd444;
	add.s64 	%rd445, %rd444, %rd377;
	st.local.u64 	[%rd11+1096], %rd445;
	add.s64 	%rd446, %rd445, %rd377;
	st.local.u64 	[%rd11+1112], %rd446;
	add.s64 	%rd447, %rd446, %rd377;
	st.local.u64 	[%rd11+1128], %rd447;
	add.s64 	%rd448, %rd447, %rd377;
	st.local.u64 	[%rd11+1144], %rd448;
	add.s64 	%rd449, %rd448, %rd377;
	st.local.u64 	[%rd11+1160], %rd449;
	add.s64 	%rd450, %rd449, %rd377;
	st.local.u64 	[%rd11+1176], %rd450;
	add.s64 	%rd451, %rd450, %rd377;
	st.local.u64 	[%rd11+1192], %rd451;
	add.s64 	%rd452, %rd451, %rd377;
	st.local.u64 	[%rd11+1208], %rd452;
	add.s64 	%rd453, %rd452, %rd377;
	st.local.u64 	[%rd11+1224], %rd453;
	add.s64 	%rd454, %rd453, %rd377;
	st.local.u64 	[%rd11+1240], %rd454;
	add.s64 	%rd455, %rd454, %rd377;
	st.local.u64 	[%rd11+1256], %rd455;
	add.s64 	%rd456, %rd455, %rd377;
	st.local.u64 	[%rd11+1272], %rd456;
	add.s64 	%rd457, %rd456, %rd377;
	st.local.u64 	[%rd11+1288], %rd457;
	add.s64 	%rd458, %rd457, %rd377;
	st.local.u64 	[%rd11+1304], %rd458;
	add.s64 	%rd459, %rd458, %rd377;
	st.local.u64 	[%rd11+1320], %rd459;
	add.s64 	%rd460, %rd459, %rd377;
	st.local.u64 	[%rd11+1336], %rd460;
	add.s64 	%rd461, %rd460, %rd377;
	st.local.u64 	[%rd11+1352], %rd461;
	add.s64 	%rd462, %rd461, %rd377;
	st.local.u64 	[%rd11+1368], %rd462;
	add.s64 	%rd463, %rd462, %rd377;
	st.local.u64 	[%rd11+1384], %rd463;
	add.s64 	%rd464, %rd463, %rd377;
	st.local.u64 	[%rd11+1400], %rd464;
	add.s64 	%rd465, %rd464, %rd377;
	st.local.u64 	[%rd11+1416], %rd465;
	add.s64 	%rd466, %rd465, %rd377;
	st.local.u64 	[%rd11+1432], %rd466;
	add.s64 	%rd467, %rd466, %rd377;
	st.local.u64 	[%rd11+1448], %rd467;
	add.s64 	%rd468, %rd467, %rd377;
	st.local.u64 	[%rd11+1464], %rd468;
	add.s64 	%rd469, %rd468, %rd377;
	st.local.u64 	[%rd11+1480], %rd469;
	add.s64 	%rd470, %rd469, %rd377;
	st.local.u64 	[%rd11+1496], %rd470;
	add.s64 	%rd471, %rd470, %rd377;
	st.local.u64 	[%rd11+1512], %rd471;
	add.s64 	%rd472, %rd471, %rd377;
	st.local.u64 	[%rd11+1528], %rd472;
	add.s64 	%rd473, %rd472, %rd377;
	st.local.u64 	[%rd11+1544], %rd473;
	add.s64 	%rd474, %rd473, %rd377;
	st.local.u64 	[%rd11+1560], %rd474;
	add.s64 	%rd475, %rd474, %rd377;
	st.local.u64 	[%rd11+1576], %rd475;
	add.s64 	%rd476, %rd475, %rd377;
	st.local.u64 	[%rd11+1592], %rd476;
	setp.lt.s32 	%p2, %r796, 1;
	ld.const.u32 	%r4, [processorCount];
	@%p2 bra 	$L__BB0_54;
	and.b32  	%r5, %r796, 3;
	add.s32 	%r6, %r4, -1;
	and.b32  	%r7, %r4, 15;
	add.s32 	%r8, %r7, -1;
	and.b32  	%r9, %r4, 7;
	add.s32 	%r10, %r9, -1;
	and.b32  	%r11, %r796, 15;
	add.s32 	%r12, %r11, -1;
	and.b32  	%r13, %r796, 7;
	add.s32 	%r14, %r13, -1;
	and.b32  	%r15, %r796, 2147483644;
	and.b32  	%r16, %r796, 1;
	and.b32  	%r17, %r4, 2147483632;
	and.b32  	%r18, %r4, 3;
	and.b32  	%r19, %r796, 2147483632;
	mov.b32 	%r2130, 0;
$L__BB0_4:
	setp.lt.u32 	%p23, %r796, 4;
	mul.wide.u32 	%rd561, %r2130, 16;
	add.s64 	%rd13, %rd11, %rd561;
	ld.local.u64 	%rd14, [%rd13+8];
	mov.b32 	%r2150, 0;
	@%p23 bra 	$L__BB0_7;
	mov.b32 	%r2132, 0;
$L__BB0_6:
	.pragma "nounroll";
	shr.u32 	%r806, %r2522, 1;
	shr.u32 	%r807, %r2522, 21;
	shr.u32 	%r808, %r2522, 31;
	xor.b32  	%r809, %r807, %r806;
	xor.b32  	%r810, %r809, %r808;
	xor.b32  	%r811, %r810, %r2522;
	and.b32  	%r812, %r811, 1;
	shl.b32 	%r813, %r2522, 1;
	or.b32  	%r814, %r812, %r813;
	rem.u32 	%r815, %r814, %r4;
	cvt.u64.u32 	%rd562, %r2132;
	add.s64 	%rd563, %rd14, %rd562;
	st.u8 	[%rd563], %r815;
	and.b32  	%r816, %r2522, 2147483647;
	shr.u32 	%r817, %r813, 21;
	shr.u32 	%r818, %r813, 31;
	xor.b32  	%r819, %r817, %r816;
	xor.b32  	%r820, %r819, %r818;
	xor.b32  	%r821, %r820, %r811;
	and.b32  	%r822, %r821, 1;
	shl.b32 	%r823, %r814, 1;
	or.b32  	%r824, %r822, %r823;
	rem.u32 	%r825, %r824, %r4;
	st.u8 	[%rd563+1], %r825;
	and.b32  	%r826, %r814, 2147483647;
	shr.u32 	%r827, %r823, 21;
	shr.u32 	%r828, %r823, 31;
	xor.b32  	%r829, %r827, %r826;
	xor.b32  	%r830, %r829, %r828;
	xor.b32  	%r831, %r830, %r821;
	and.b32  	%r832, %r831, 1;
	shl.b32 	%r833, %r824, 1;
	or.b32  	%r834, %r832, %r833;
	rem.u32 	%r835, %r834, %r4;
	st.u8 	[%rd563+2], %r835;
	shr.u32 	%r836, %r2522, 18;
	shr.u32 	%r837, %r2522, 28;
	xor.b32  	%r838, %r836, %r821;
	xor.b32  	%r839, %r838, %r837;
	xor.b32  	%r840, %r839, %r831;
	and.b32  	%r841, %r840, 1;
	shl.b32 	%r842, %r834, 1;
	or.b32  	%r2522, %r841, %r842;
	rem.u32 	%r843, %r2522, %r4;
	st.u8 	[%rd563+3], %r843;
	add.s32 	%r2132, %r2132, 4;
	setp.eq.s32 	%p24, %r2132, %r15;
	mov.u32 	%r2150, %r15;
	@%p24 bra 	$L__BB0_7;
	bra.uni 	$L__BB0_6;
$L__BB0_7:
	setp.eq.s32 	%p25, %r5, 0;
	@%p25 bra 	$L__BB0_12;
	setp.eq.s32 	%p26, %r5, 1;
	@%p26 bra 	$L__BB0_10;
	shr.u32 	%r845, %r2522, 1;
	shr.u32 	%r846, %r2522, 21;
	shr.u32 	%r847, %r2522, 31;
	xor.b32  	%r848, %r846, %r845;
	xor.b32  	%r849, %r848, %r847;
	xor.b32  	%r850, %r849, %r2522;
	and.b32  	%r851, %r850, 1;
	shl.b32 	%r852, %r2522, 1;
	or.b32  	%r853, %r851, %r852;
	rem.u32 	%r854, %r853, %r4;
	cvt.u64.u32 	%rd564, %r2150;
	add.s64 	%rd565, %rd14, %rd564;
	st.u8 	[%rd565], %r854;
	shr.u32 	%r855, %r2522, 20;
	shr.u32 	%r856, %r2522, 30;
	xor.b32  	%r857, %r855, %r2522;
	xor.b32  	%r858, %r857, %r856;
	xor.b32  	%r859, %r858, %r850;
	and.b32  	%r860, %r859, 1;
	shl.b32 	%r861, %r853, 1;
	or.b32  	%r2522, %r860, %r861;
	rem.u32 	%r862, %r2522, %r4;
	st.u8 	[%rd565+1], %r862;
	add.s32 	%r2150, %r2150, 2;
$L__BB0_10:
	setp.eq.s32 	%p27, %r16, 0;
	@%p27 bra 	$L__BB0_12;
	shr.u32 	%r863, %r2522, 1;
	shr.u32 	%r864, %r2522, 21;
	shr.u32 	%r865, %r2522, 31;
	xor.b32  	%r866, %r864, %r863;
	xor.b32  	%r867, %r866, %r865;
	xor.b32  	%r868, %r867, %r2522;
	and.b32  	%r869, %r868, 1;
	shl.b32 	%r870, %r2522, 1;
	or.b32  	%r2522, %r869, %r870;
	rem.u32 	%r871, %r2522, %r4;
	cvt.u64.u32 	%rd566, %r2150;
	add.s64 	%rd567, %rd14, %rd566;
	st.u8 	[%rd567], %r871;
$L__BB0_12:
	setp.gt.s32 	%p28, %r4, 0;
	@%p28 bra 	$L__BB0_41;
$L__BB0_13:
	setp.lt.u32 	%p38, %r796, 16;
	mov.b32 	%r2141, 0;
	@%p38 bra 	$L__BB0_29;
	mov.b32 	%r2135, 0;
	bra.uni 	$L__BB0_28;
$L__BB0_15:
	setp.lt.u32 	%p48, %r6, 15;
	mov.b64 	%rd3935, 0;
	mov.b32 	%r2138, 0;
	@%p48 bra 	$L__BB0_18;
	mov.b64 	%rd3935, 0;
	mov.b32 	%r2136, 0;
$L__BB0_17:
	.pragma "nounroll";
	mul.wide.u32 	%rd758, %r2136, 8;
	add.s64 	%rd759, %rd10, %rd758;
	ld.local.v2.u64 	{%rd760, %rd761}, [%rd759];
	max.s64 	%rd762, %rd760, %rd3935;
	max.s64 	%rd763, %rd761, %rd762;
	ld.local.v2.u64 	{%rd764, %rd765}, [%rd759+16];
	max.s64 	%rd766, %rd764, %rd763;
	max.s64 	%rd767, %rd765, %rd766;
	ld.local.v2.u64 	{%rd768, %rd769}, [%rd759+32];
	max.s64 	%rd770, %rd768, %rd767;
	max.s64 	%rd771, %rd769, %rd770;
	ld.local.v2.u64 	{%rd772, %rd773}, [%rd759+48];
	max.s64 	%rd774, %rd772, %rd771;
	max.s64 	%rd775, %rd773, %rd774;
	ld.local.v2.u64 	{%rd776, %rd777}, [%rd759+64];
	max.s64 	%rd778, %rd776, %rd775;
	max.s64 	%rd779, %rd777, %rd778;
	ld.local.v2.u64 	{%rd780, %rd781}, [%rd759+80];
	max.s64 	%rd782, %rd780, %rd779;
	max.s64 	%rd783, %rd781, %rd782;
	ld.local.v2.u64 	{%rd784, %rd785}, [%rd759+96];
	max.s64 	%rd786, %rd784, %rd783;
	max.s64 	%rd787, %rd785, %rd786;
	ld.local.v2.u64 	{%rd788, %rd789}, [%rd759+112];
	max.s64 	%rd790, %rd788, %rd787;
	max.s64 	%rd3935, %rd789, %rd790;
	add.s32 	%r2136, %r2136, 16;
	setp.eq.s32 	%p49, %r2136, %r17;
	mov.u32 	%r2138, %r17;
	@%p49 bra 	$L__BB0_18;
	bra.uni 	$L__BB0_17;
$L__BB0_18:
	setp.eq.s32 	%p50, %r7, 0;
	@%p50 bra 	$L__BB0_40;
	setp.lt.u32 	%p51, %r8, 7;
	@%p51 bra 	$L__BB0_21;
	mul.wide.u32 	%rd792, %r2138, 8;
	add.s64 	%rd793, %rd10, %rd792;
	ld.local.u64 	%rd794, [%rd793];
	max.s64 	%rd795, %rd794, %rd3935;
	ld.local.u64 	%rd796, [%rd793+8];
	max.s64 	%rd797, %rd796, %rd795;
	ld.local.u64 	%rd798, [%rd793+16];
	max.s64 	%rd799, %rd798, %rd797;
	ld.local.u64 	%rd800, [%rd793+24];
	max.s64 	%rd801, %rd800, %rd799;
	ld.local.u64 	%rd802, [%rd793+32];
	max.s64 	%rd803, %rd802, %rd801;
	ld.local.u64 	%rd804, [%rd793+40];
	max.s64 	%rd805, %rd804, %rd803;
	ld.local.u64 	%rd806, [%rd793+48];
	max.s64 	%rd807, %rd806, %rd805;
	ld.local.u64 	%rd808, [%rd793+56];
	max.s64 	%rd3935, %rd808, %rd807;
	add.s32 	%r2138, %r2138, 8;
$L__BB0_21:
	setp.eq.s32 	%p52, %r9, 0;
	@%p52 bra 	$L__BB0_40;
	setp.lt.u32 	%p53, %r10, 3;
	@%p53 bra 	$L__BB0_24;
	mul.wide.u32 	%rd810, %r2138, 8;
	add.s64 	%rd811, %rd10, %rd810;
	ld.local.u64 	%rd812, [%rd811];
	max.s64 	%rd813, %rd812, %rd3935;
	ld.local.u64 	%rd814, [%rd811+8];
	max.s64 	%rd815, %rd814, %rd813;
	ld.local.u64 	%rd816, [%rd811+16];
	max.s64 	%rd817, %rd816, %rd815;
	ld.local.u64 	%rd818, [%rd811+24];
	max.s64 	%rd3935, %rd818, %rd817;
	add.s32 	%r2138, %r2138, 4;
$L__BB0_24:
	setp.eq.s32 	%p54, %r18, 0;
	@%p54 bra 	$L__BB0_40;
	setp.eq.s32 	%p55, %r18, 1;
	mul.wide.u32 	%rd819, %r2138, 8;
	add.s64 	%rd26, %rd10, %rd819;
	ld.local.u64 	%rd820, [%rd26];
	max.s64 	%rd3935, %rd820, %rd3935;
	@%p55 bra 	$L__BB0_40;
	setp.eq.s32 	%p56, %r18, 2;
	ld.local.u64 	%rd821, [%rd26+8];
	max.s64 	%rd3935, %rd821, %rd3935;
	@%p56 bra 	$L__BB0_40;
	ld.local.u64 	%rd822, [%rd26+16];
	max.s64 	%rd3935, %rd822, %rd3935;
	bra.uni 	$L__BB0_40;
$L__BB0_28:
	.pragma "nounroll";
	cvt.u64.u32 	%rd581, %r2135;
	mul.wide.u32 	%rd582, %r2135, 4;
	mov.u64 	%rd583, executionTimes;
	add.s64 	%rd584, %rd583, %rd582;
	ld.const.s32 	%rd585, [%rd584];
	add.s64 	%rd586, %rd14, %rd581;
	ld.u8 	%r876, [%rd586];
	mul.wide.u32 	%rd587, %r876, 8;
	add.s64 	%rd588, %rd10, %rd587;
	ld.local.u64 	%rd589, [%rd588];
	add.s64 	%rd590, %rd589, %rd585;
	st.local.u64 	[%rd588], %rd590;
	ld.const.s32 	%rd591, [%rd584+4];
	ld.u8 	%r877, [%rd586+1];
	mul.wide.u32 	%rd592, %r877, 8;
	add.s64 	%rd593, %rd10, %rd592;
	ld.local.u64 	%rd594, [%rd593];
	add.s64 	%rd595, %rd594, %rd591;
	st.local.u64 	[%rd593], %rd595;
	ld.const.s32 	%rd596, [%rd584+8];
	ld.u8 	%r878, [%rd586+2];
	mul.wide.u32 	%rd597, %r878, 8;
	add.s64 	%rd598, %rd10, %rd597;
	ld.local.u64 	%rd599, [%rd598];
	add.s64 	%rd600, %rd599, %rd596;
	st.local.u64 	[%rd598], %rd600;
	ld.const.s32 	%rd601, [%rd584+12];
	ld.u8 	%r879, [%rd586+3];
	mul.wide.u32 	%rd602, %r879, 8;
	add.s64 	%rd603, %rd10, %rd602;
	ld.local.u64 	%rd604, [%rd603];
	add.s64 	%rd605, %rd604, %rd601;
	st.local.u64 	[%rd603], %rd605;
	ld.const.s32 	%rd606, [%rd584+16];
	ld.u8 	%r880, [%rd586+4];
	mul.wide.u32 	%rd607, %r880, 8;
	add.s64 	%rd608, %rd10, %rd607;
	ld.local.u64 	%rd609, [%rd608];
	add.s64 	%rd610, %rd609, %rd606;
	st.local.u64 	[%rd608], %rd610;
	ld.const.s32 	%rd611, [%rd584+20];
	ld.u8 	%r881, [%rd586+5];
	mul.wide.u32 	%rd612, %r881, 8;
	add.s64 	%rd613, %rd10, %rd612;
	ld.local.u64 	%rd614, [%rd613];
	add.s64 	%rd615, %rd614, %rd611;
	st.local.u64 	[%rd613], %rd615;
	ld.const.s32 	%rd616, [%rd584+24];
	ld.u8 	%r882, [%rd586+6];
	mul.wide.u32 	%rd617, %r882, 8;
	add.s64 	%rd618, %rd10, %rd617;
	ld.local.u64 	%rd619, [%rd618];
	add.s64 	%rd620, %rd619, %rd616;
	st.local.u64 	[%rd618], %rd620;
	ld.const.s32 	%rd621, [%rd584+28];
	ld.u8 	%r883, [%rd586+7];
	mul.wide.u32 	%rd622, %r883, 8;
	add.s64 	%rd623, %rd10, %rd622;
	ld.local.u64 	%rd624, [%rd623];
	add.s64 	%rd625, %rd624, %rd621;
	st.local.u64 	[%rd623], %rd625;
	ld.const.s32 	%rd626, [%rd584+32];
	ld.u8 	%r884, [%rd586+8];
	mul.wide.u32 	%rd627, %r884, 8;
	add.s64 	%rd628, %rd10, %rd627;
	ld.local.u64 	%rd629, [%rd628];
	add.s64 	%rd630, %rd629, %rd626;
	st.local.u64 	[%rd628], %rd630;
	ld.const.s32 	%rd631, [%rd584+36];
	ld.u8 	%r885, [%rd586+9];
	mul.wide.u32 	%rd632, %r885, 8;
	add.s64 	%rd633, %rd10, %rd632;
	ld.local.u64 	%rd634, [%rd633];
	add.s64 	%rd635, %rd634, %rd631;
	st.local.u64 	[%rd633], %rd635;
	ld.const.s32 	%rd636, [%rd584+40];
	ld.u8 	%r886, [%rd586+10];
	mul.wide.u32 	%rd637, %r886, 8;
	add.s64 	%rd638, %rd10, %rd637;
	ld.local.u64 	%rd639, [%rd638];
	add.s64 	%rd640, %rd639, %rd636;
	st.local.u64 	[%rd638], %rd640;
	ld.const.s32 	%rd641, [%rd584+44];
	ld.u8 	%r887, [%rd586+11];
	mul.wide.u32 	%rd642, %r887, 8;
	add.s64 	%rd643, %rd10, %rd642;
	ld.local.u64 	%rd644, [%rd643];
	add.s64 	%rd645, %rd644, %rd641;
	st.local.u64 	[%rd643], %rd645;
	ld.const.s32 	%rd646, [%rd584+48];
	ld.u8 	%r888, [%rd586+12];
	mul.wide.u32 	%rd647, %r888, 8;
	add.s64 	%rd648, %rd10, %rd647;
	ld.local.u64 	%rd649, [%rd648];
	add.s64 	%rd650, %rd649, %rd646;
	st.local.u64 	[%rd648], %rd650;
	ld.const.s32 	%rd651, [%rd584+52];
	ld.u8 	%r889, [%rd586+13];
	mul.wide.u32 	%rd652, %r889, 8;
	add.s64 	%rd653, %rd10, %rd652;
	ld.local.u64 	%rd654, [%rd653];
	add.s64 	%rd655, %rd654, %rd651;
	st.local.u64 	[%rd653], %rd655;
	ld.const.s32 	%rd656, [%rd584+56];
	ld.u8 	%r890, [%rd586+14];
	mul.wide.u32 	%rd657, %r890, 8;
	add.s64 	%rd658, %rd10, %rd657;
	ld.local.u64 	%rd659, [%rd658];
	add.s64 	%rd660, %rd659, %rd656;
	st.local.u64 	[%rd658], %rd660;
	ld.const.s32 	%rd661, [%rd584+60];
	ld.u8 	%r891, [%rd586+15];
	mul.wide.u32 	%rd662, %r891, 8;
	add.s64 	%rd663, %rd10, %rd662;
	ld.local.u64 	%rd664, [%rd663];
	add.s64 	%rd665, %rd664, %rd661;
	st.local.u64 	[%rd663], %rd665;
	add.s32 	%r2135, %r2135, 16;
	setp.eq.s32 	%p39, %r2135, %r19;
	mov.u32 	%r2141, %r19;
	@%p39 bra 	$L__BB0_29;
	bra.uni 	$L__BB0_28;
$L__BB0_29:
	setp.eq.s32 	%p40, %r11, 0;
	@%p40 bra 	$L__BB0_39;
	setp.lt.u32 	%p41, %r12, 7;
	@%p41 bra 	$L__BB0_32;
	cvt.u64.u32 	%rd666, %r2141;
	mul.wide.u32 	%rd667, %r2141, 4;
	mov.u64 	%rd668, executionTimes;
	add.s64 	%rd669, %rd668, %rd667;
	ld.const.s32 	%rd670, [%rd669];
	add.s64 	%rd671, %rd14, %rd666;
	ld.u8 	%r892, [%rd671];
	mul.wide.u32 	%rd672, %r892, 8;
	add.s64 	%rd673, %rd10, %rd672;
	ld.local.u64 	%rd674, [%rd673];
	add.s64 	%rd675, %rd674, %rd670;
	st.local.u64 	[%rd673], %rd675;
	ld.const.s32 	%rd676, [%rd669+4];
	ld.u8 	%r893, [%rd671+1];
	mul.wide.u32 	%rd677, %r893, 8;
	add.s64 	%rd678, %rd10, %rd677;
	ld.local.u64 	%rd679, [%rd678];
	add.s64 	%rd680, %rd679, %rd676;
	st.local.u64 	[%rd678], %rd680;
	ld.const.s32 	%rd681, [%rd669+8];
	ld.u8 	%r894, [%rd671+2];
	mul.wide.u32 	%rd682, %r894, 8;
	add.s64 	%rd683, %rd10, %rd682;
	ld.local.u64 	%rd684, [%rd683];
	add.s64 	%rd685, %rd684, %rd681;
	st.local.u64 	[%rd683], %rd685;
	ld.const.s32 	%rd686, [%rd669+12];
	ld.u8 	%r895, [%rd671+3];
	mul.wide.u32 	%rd687, %r895, 8;
	add.s64 	%rd688, %rd10, %rd687;
	ld.local.u64 	%rd689, [%rd688];
	add.s64 	%rd690, %rd689, %rd686;
	st.local.u64 	[%rd688], %rd690;
	ld.const.s32 	%rd691, [%rd669+16];
	ld.u8 	%r896, [%rd671+4];
	mul.wide.u32 	%rd692, %r896, 8;
	add.s64 	%rd693, %rd10, %rd692;
	ld.local.u64 	%rd694, [%rd693];
	add.s64 	%rd695, %rd694, %rd691;
	st.local.u64 	[%rd693], %rd695;
	ld.const.s32 	%rd696, [%rd669+20];
	ld.u8 	%r897, [%rd671+5];
	mul.wide.u32 	%rd697, %r897, 8;
	add.s64 	%rd698, %rd10, %rd697;
	ld.local.u64 	%rd699, [%rd698];
	add.s64 	%rd700, %rd699, %rd696;
	st.local.u64 	[%rd698], %rd700;
	ld.const.s32 	%rd701, [%rd669+24];
	ld.u8 	%r898, [%rd671+6];
	mul.wide.u32 	%rd702, %r898, 8;
	add.s64 	%rd703, %rd10, %rd702;
	ld.local.u64 	%rd704, [%rd703];
	add.s64 	%rd705, %rd704, %rd701;
	st.local.u64 	[%rd703], %rd705;
	ld.const.s32 	%rd706, [%rd669+28];
	ld.u8 	%r899, [%rd671+7];
	mul.wide.u32 	%rd707, %r899, 8;
	add.s64 	%rd708, %rd10, %rd707;
	ld.local.u64 	%rd709, [%rd708];
	add.s64 	%rd710, %rd709, %rd706;
	st.local.u64 	[%rd708], %rd710;
	add.s32 	%r2141, %r2141, 8;
$L__BB0_32:
	setp.eq.s32 	%p42, %r13, 0;
	@%p42 bra 	$L__BB0_39;
	setp.lt.u32 	%p43, %r14, 3;
	@%p43 bra 	$L__BB0_35;
	cvt.u64.u32 	%rd711, %r2141;
	mul.wide.u32 	%rd712, %r2141, 4;
	mov.u64 	%rd713, executionTimes;
	add.s64 	%rd714, %rd713, %rd712;
	ld.const.s32 	%rd715, [%rd714];
	add.s64 	%rd716, %rd14, %rd711;
	ld.u8 	%r900, [%rd716];
	mul.wide.u32 	%rd717, %r900, 8;
	add.s64 	%rd718, %rd10, %rd717;
	ld.local.u64 	%rd719, [%rd718];
	add.s64 	%rd720, %rd719, %rd715;
	st.local.u64 	[%rd718], %rd720;
	ld.const.s32 	%rd721, [%rd714+4];
	ld.u8 	%r901, [%rd716+1];
	mul.wide.u32 	%rd722, %r901, 8;
	add.s64 	%rd723, %rd10, %rd722;
	ld.local.u64 	%rd724, [%rd723];
	add.s64 	%rd725, %rd724, %rd721;
	st.local.u64 	[%rd723], %rd725;
	ld.const.s32 	%rd726, [%rd714+8];
	ld.u8 	%r902, [%rd716+2];
	mul.wide.u32 	%rd727, %r902, 8;
	add.s64 	%rd728, %rd10, %rd727;
	ld.local.u64 	%rd729, [%rd728];
	add.s64 	%rd730, %rd729, %rd726;
	st.local.u64 	[%rd728], %rd730;
	ld.const.s32 	%rd731, [%rd714+12];
	ld.u8 	%r903, [%rd716+3];
	mul.wide.u32 	%rd732, %r903, 8;
	add.s64 	%rd733, %rd10, %rd732;
	ld.local.u64 	%rd734, [%rd733];
	add.s64 	%rd735, %rd734, %rd731;
	st.local.u64 	[%rd733], %rd735;
	add.s32 	%r2141, %r2141, 4;
$L__BB0_35:
	setp.eq.s32 	%p44, %r5, 0;
	@%p44 bra 	$L__BB0_39;
	setp.eq.s32 	%p45, %r5, 1;
	cvt.u64.u32 	%rd736, %r2141;
	mul.wide.u32 	%rd737, %r2141, 4;
	mov.u64 	%rd738, executionTimes;
	add.s64 	%rd30, %rd738, %rd737;
	ld.const.s32 	%rd739, [%rd30];
	add.s64 	%rd31, %rd14, %rd736;
	ld.u8 	%r904, [%rd31];
	mul.wide.u32 	%rd740, %r904, 8;
	add.s64 	%rd741, %rd10, %rd740;
	ld.local.u64 	%rd742, [%rd741];
	add.s64 	%rd743, %rd742, %rd739;
	st.local.u64 	[%rd741], %rd743;
	@%p45 bra 	$L__BB0_39;
	setp.eq.s32 	%p46, %r5, 2;
	ld.const.s32 	%rd744, [%rd30+4];
	ld.u8 	%r905, [%rd31+1];
	mul.wide.u32 	%rd745, %r905, 8;
	add.s64 	%rd746, %rd10, %rd745;
	ld.local.u64 	%rd747, [%rd746];
	add.s64 	%rd748, %rd747, %rd744;
	st.local.u64 	[%rd746], %rd748;
	@%p46 bra 	$L__BB0_39;
	ld.const.s32 	%rd749, [%rd30+8];
	ld.u8 	%r906, [%rd31+2];
	mul.wide.u32 	%rd750, %r906, 8;
	add.s64 	%rd751, %rd10, %rd750;
	ld.local.u64 	%rd752, [%rd751];
	add.s64 	%rd753, %rd752, %rd749;
	st.local.u64 	[%rd751], %rd753;
$L__BB0_39:
	setp.gt.s32 	%p47, %r4, 0;
	mov.b64 	%rd3935, 0;
	@%p47 bra 	$L__BB0_15;
$L__BB0_40:
	st.local.u64 	[%rd13], %rd3935;
	add.s32 	%r2130, %r2130, 1;
	setp.eq.s32 	%p57, %r2130, 50;
	@%p57 bra 	$L__BB0_84;
	bra.uni 	$L__BB0_4;
$L__BB0_41:
	setp.lt.u32 	%p29, %r6, 15;
	mov.b32 	%r2144, 0;
	@%p29 bra 	$L__BB0_44;
	mov.b32 	%r2134, 0;
$L__BB0_43:
	.pragma "nounroll";
	mul.wide.u32 	%rd568, %r2134, 8;
	add.s64 	%rd569, %rd10, %rd568;
	mov.b64 	%rd570, 0;
	st.local.v2.u64 	[%rd569], {%rd570, %rd570};
	st.local.v2.u64 	[%rd569+16], {%rd570, %rd570};
	st.local.v2.u64 	[%rd569+32], {%rd570, %rd570};
	st.local.v2.u64 	[%rd569+48], {%rd570, %rd570};
	st.local.v2.u64 	[%rd569+64], {%rd570, %rd570};
	st.local.v2.u64 	[%rd569+80], {%rd570, %rd570};
	st.local.v2.u64 	[%rd569+96], {%rd570, %rd570};
	st.local.v2.u64 	[%rd569+112], {%rd570, %rd570};
	add.s32 	%r2134, %r2134, 16;
	setp.eq.s32 	%p30, %r2134, %r17;
	mov.u32 	%r2144, %r17;
	@%p30 bra 	$L__BB0_44;
	bra.uni 	$L__BB0_43;
$L__BB0_44:
	setp.eq.s32 	%p31, %r7, 0;
	@%p31 bra 	$L__BB0_13;
	setp.lt.u32 	%p32, %r8, 7;
	@%p32 bra 	$L__BB0_47;
	mul.wide.u32 	%rd571, %r2144, 8;
	add.s64 	%rd572, %rd10, %rd571;
	mov.b64 	%rd573, 0;
	st.local.u64 	[%rd572], %rd573;
	st.local.u64 	[%rd572+8], %rd573;
	st.local.u64 	[%rd572+16], %rd573;
	st.local.u64 	[%rd572+24], %rd573;
	st.local.u64 	[%rd572+32], %rd573;
	st.local.u64 	[%rd572+40], %rd573;
	st.local.u64 	[%rd572+48], %rd573;
	st.local.u64 	[%rd572+56], %rd573;
	add.s32 	%r2144, %r2144, 8;
$L__BB0_47:
	setp.eq.s32 	%p33, %r9, 0;
	@%p33 bra 	$L__BB0_13;
	setp.lt.u32 	%p34, %r10, 3;
	@%p34 bra 	$L__BB0_50;
	mul.wide.u32 	%rd574, %r2144, 8;
	add.s64 	%rd575, %rd10, %rd574;
	mov.b64 	%rd576, 0;
	st.local.u64 	[%rd575], %rd576;
	st.local.u64 	[%rd575+8], %rd576;
	st.local.u64 	[%rd575+16], %rd576;
	st.local.u64 	[%rd575+24], %rd576;
	add.s32 	%r2144, %r2144, 4;
$L__BB0_50:
	setp.eq.s32 	%p35, %r18, 0;
	@%p35 bra 	$L__BB0_13;
	setp.eq.s32 	%p36, %r18, 1;
	mul.wide.u32 	%rd577, %r2144, 8;
	add.s64 	%rd32, %rd10, %rd577;
	mov.b64 	%rd578, 0;
	st.local.u64 	[%rd32], %rd578;
	@%p36 bra 	$L__BB0_13;
	setp.eq.s32 	%p37, %r18, 2;
	mov.b64 	%rd579, 0;
	st.local.u64 	[%rd32+8], %rd579;
	@%p37 bra 	$L__BB0_13;
	mov.b64 	%rd580, 0;
	st.local.u64 	[%rd32+16], %rd580;
	bra.uni 	$L__BB0_13;
$L__BB0_54:
	setp.lt.s32 	%p3, %r4, 1;
	@%p3 bra 	$L__BB0_83;
	add.s32 	%r58, %r4, -1;
	and.b32  	%r59, %r4, 15;
	add.s32 	%r60, %r59, -1;
	and.b32  	%r61, %r4, 7;
	add.s32 	%r62, %r61, -1;
	and.b32  	%r63, %r4, 2147483632;
	and.b32  	%r64, %r4, 3;
	mov.b32 	%r2153, 0;
$L__BB0_56:
	setp.lt.u32 	%p4, %r58, 15;
	mov.b32 	%r2160, 0;
	@%p4 bra 	$L__BB0_59;
	mov.b32 	%r2154, 0;
$L__BB0_58:
	.pragma "nounroll";
	mul.wide.u32 	%rd478, %r2154, 8;
	add.s64 	%rd479, %rd10, %rd478;
	mov.b64 	%rd480, 0;
	st.local.v2.u64 	[%rd479], {%rd480, %rd480};
	st.local.v2.u64 	[%rd479+16], {%rd480, %rd480};
	st.local.v2.u64 	[%rd479+32], {%rd480, %rd480};
	st.local.v2.u64 	[%rd479+48], {%rd480, %rd480};
	st.local.v2.u64 	[%rd479+64], {%rd480, %rd480};
	st.local.v2.u64 	[%rd479+80], {%rd480, %rd480};
	st.local.v2.u64 	[%rd479+96], {%rd480, %rd480};
	st.local.v2.u64 	[%rd479+112], {%rd480, %rd480};
	add.s32 	%r2154, %r2154, 16;
	setp.eq.s32 	%p5, %r2154, %r63;
	mov.u32 	%r2160, %r63;
	@%p5 bra 	$L__BB0_59;
	bra.uni 	$L__BB0_58;
$L__BB0_59:
	setp.eq.s32 	%p6, %r59, 0;
	@%p6 bra 	$L__BB0_69;
	setp.lt.u32 	%p7, %r60, 7;
	@%p7 bra 	$L__BB0_62;
	mul.wide.u32 	%rd481, %r2160, 8;
	add.s64 	%rd482, %rd10, %rd481;
	mov.b64 	%rd483, 0;
	st.local.u64 	[%rd482], %rd483;
	st.local.u64 	[%rd482+8], %rd483;
	st.local.u64 	[%rd482+16], %rd483;
	st.local.u64 	[%rd482+24], %rd483;
	st.local.u64 	[%rd482+32], %rd483;
	st.local.u64 	[%rd482+40], %rd483;
	st.local.u64 	[%rd482+48], %rd483;
	st.local.u64 	[%rd482+56], %rd483;
	add.s32 	%r2160, %r2160, 8;
$L__BB0_62:
	setp.eq.s32 	%p8, %r61, 0;
	@%p8 bra 	$L__BB0_69;
	setp.lt.u32 	%p9, %r62, 3;
	@%p9 bra 	$L__BB0_65;
	mul.wide.u32 	%rd484, %r2160, 8;
	add.s64 	%rd485, %rd10, %rd484;
	mov.b64 	%rd486, 0;
	st.local.u64 	[%rd485], %rd486;
	st.local.u64 	[%rd485+8], %rd486;
	st.local.u64 	[%rd485+16], %rd486;
	st.local.u64 	[%rd485+24], %rd486;
	add.s32 	%r2160, %r2160, 4;
$L__BB0_65:
	setp.eq.s32 	%p10, %r64, 0;
	@%p10 bra 	$L__BB0_69;
	setp.eq.s32 	%p11, %r64, 1;
	mul.wide.u32 	%rd487, %r2160, 8;
	add.s64 	%rd48, %rd10, %rd487;
	mov.b64 	%rd488, 0;
	st.local.u64 	[%rd48], %rd488;
	@%p11 bra 	$L__BB0_69;
	setp.eq.s32 	%p12, %r64, 2;
	mov.b64 	%rd489, 0;
	st.local.u64 	[%rd48+8], %rd489;
	@%p12 bra 	$L__BB0_69;
	mov.b64 	%rd490, 0;
	st.local.u64 	[%rd48+16], %rd490;
$L__BB0_69:
	setp.lt.u32 	%p13, %r58, 15;
	mov.b64 	%rd3949, 0;
	mov.b32 	%r2157, 0;
	@%p13 bra 	$L__BB0_72;
	mov.b64 	%rd3949, 0;
	mov.b32 	%r2155, 0;
$L__BB0_71:
	.pragma "nounroll";
	mul.wide.u32 	%rd494, %r2155, 8;
	add.s64 	%rd495, %rd10, %rd494;
	ld.local.v2.u64 	{%rd496, %rd497}, [%rd495];
	max.s64 	%rd498, %rd496, %rd3949;
	max.s64 	%rd499, %rd497, %rd498;
	ld.local.v2.u64 	{%rd500, %rd501}, [%rd495+16];
	max.s64 	%rd502, %rd500, %rd499;
	max.s64 	%rd503, %rd501, %rd502;
	ld.local.v2.u64 	{%rd504, %rd505}, [%rd495+32];
	max.s64 	%rd506, %rd504, %rd503;
	max.s64 	%rd507, %rd505, %rd506;
	ld.local.v2.u64 	{%rd508, %rd509}, [%rd495+48];
	max.s64 	%rd510, %rd508, %rd507;
	max.s64 	%rd511, %rd509, %rd510;
	ld.local.v2.u64 	{%rd512, %rd513}, [%rd495+64];
	max.s64 	%rd514, %rd512, %rd511;
	max.s64 	%rd515, %rd513, %rd514;
	ld.local.v2.u64 	{%rd516, %rd517}, [%rd495+80];
	max.s64 	%rd518, %rd516, %rd515;
	max.s64 	%rd519, %rd517, %rd518;
	ld.local.v2.u64 	{%rd520, %rd521}, [%rd495+96];
	max.s64 	%rd522, %rd520, %rd519;
	max.s64 	%rd523, %rd521, %rd522;
	ld.local.v2.u64 	{%rd524, %rd525}, [%rd495+112];
	max.s64 	%rd526, %rd524, %rd523;
	max.s64 	%rd3949, %rd525, %rd526;
	add.s32 	%r2155, %r2155, 16;
	setp.ne.s32 	%p14, %r2155, %r63;
	mov.u32 	%r2157, %r63;
	@%p14 bra 	$L__BB0_71;
$L__BB0_72:
	setp.eq.s32 	%p15, %r59, 0;
	@%p15 bra 	$L__BB0_82;
	setp.lt.u32 	%p16, %r60, 7;
	@%p16 bra 	$L__BB0_75;
	mul.wide.u32 	%rd528, %r2157, 8;
	add.s64 	%rd529, %rd10, %rd528;
	ld.local.u64 	%rd530, [%rd529];
	max.s64 	%rd531, %rd530, %rd3949;
	ld.local.u64 	%rd532, [%rd529+8];
	max.s64 	%rd533, %rd532, %rd531;
	ld.local.u64 	%rd534, [%rd529+16];
	max.s64 	%rd535, %rd534, %rd533;
	ld.local.u64 	%rd536, [%rd529+24];
	max.s64 	%rd537, %rd536, %rd535;
	ld.local.u64 	%rd538, [%rd529+32];
	max.s64 	%rd539, %rd538, %rd537;
	ld.local.u64 	%rd540, [%rd529+40];
	max.s64 	%rd541, %rd540, %rd539;
	ld.local.u64 	%rd542, [%rd529+48];
	max.s64 	%rd543, %rd542, %rd541;
	ld.local.u64 	%rd544, [%rd529+56];
	max.s64 	%rd3949, %rd544, %rd543;
	add.s32 	%r2157, %r2157, 8;
$L__BB0_75:
	setp.eq.s32 	%p17, %r61, 0;
	@%p17 bra 	$L__BB0_82;
	setp.lt.u32 	%p18, %r62, 3;
	@%p18 bra 	$L__BB0_78;
	mul.wide.u32 	%rd546, %r2157, 8;
	add.s64 	%rd547, %rd10, %rd546;
	ld.local.u64 	%rd548, [%rd547];
	max.s64 	%rd549, %rd548, %rd3949;
	ld.local.u64 	%rd550, [%rd547+8];
	max.s64 	%rd551, %rd550, %rd549;
	ld.local.u64 	%rd552, [%rd547+16];
	max.s64 	%rd553, %rd552, %rd551;
	ld.local.u64 	%rd554, [%rd547+24];
	max.s64 	%rd3949, %rd554, %rd553;
	add.s32 	%r2157, %r2157, 4;
$L__BB0_78:
	setp.eq.s32 	%p19, %r64, 0;
	@%p19 bra 	$L__BB0_82;
	setp.eq.s32 	%p20, %r64, 1;
	mul.wide.u32 	%rd555, %r2157, 8;
	add.s64 	%rd43, %rd10, %rd555;
	ld.local.u64 	%rd556, [%rd43];
	max.s64 	%rd3949, %rd556, %rd3949;
	@%p20 bra 	$L__BB0_82;
	setp.eq.s32 	%p21, %r64, 2;
	ld.local.u64 	%rd557, [%rd43+8];
	max.s64 	%rd3949, %rd557, %rd3949;
	@%p21 bra 	$L__BB0_82;
	ld.local.u64 	%rd558, [%rd43+16];
	max.s64 	%rd3949, %rd558, %rd3949;
$L__BB0_82:
	mul.wide.u32 	%rd559, %r2153, 16;
	add.s64 	%rd560, %rd11, %rd559;
	st.local.u64 	[%rd560], %rd3949;
	add.s32 	%r2153, %r2153, 1;
	setp.eq.s32 	%p22, %r2153, 50;
	@%p22 bra 	$L__BB0_84;
	bra.uni 	$L__BB0_56;
$L__BB0_83:
	mov.b64 	%rd477, 0;
	st.local.u64 	[%rd11], %rd477;
	st.local.u64 	[%rd11+16], %rd477;
	st.local.u64 	[%rd11+32], %rd477;
	st.local.u64 	[%rd11+48], %rd477;
	st.local.u64 	[%rd11+64], %rd477;
	st.local.u64 	[%rd11+80], %rd477;
	st.local.u64 	[%rd11+96], %rd477;
	st.local.u64 	[%rd11+112], %rd477;
	st.local.u64 	[%rd11+128], %rd477;
	st.local.u64 	[%rd11+144], %rd477;
	st.local.u64 	[%rd11+160], %rd477;
	st.local.u64 	[%rd11+176], %rd477;
	st.local.u64 	[%rd11+192], %rd477;
	st.local.u64 	[%rd11+208], %rd477;
	st.local.u64 	[%rd11+224], %rd477;
	st.local.u64 	[%rd11+240], %rd477;
	st.local.u64 	[%rd11+256], %rd477;
	st.local.u64 	[%rd11+272], %rd477;
	st.local.u64 	[%rd11+288], %rd477;
	st.local.u64 	[%rd11+304], %rd477;
	st.local.u64 	[%rd11+320], %rd477;
	st.local.u64 	[%rd11+336], %rd477;
	st.local.u64 	[%rd11+352], %rd477;
	st.local.u64 	[%rd11+368], %rd477;
	st.local.u64 	[%rd11+384], %rd477;
	st.local.u64 	[%rd11+400], %rd477;
	st.local.u64 	[%rd11+416], %rd477;
	st.local.u64 	[%rd11+432], %rd477;
	st.local.u64 	[%rd11+448], %rd477;
	st.local.u64 	[%rd11+464], %rd477;
	st.local.u64 	[%rd11+480], %rd477;
	st.local.u64 	[%rd11+496], %rd477;
	st.local.u64 	[%rd11+512], %rd477;
	st.local.u64 	[%rd11+528], %rd477;
	st.local.u64 	[%rd11+544], %rd477;
	st.local.u64 	[%rd11+560], %rd477;
	st.local.u64 	[%rd11+576], %rd477;
	st.local.u64 	[%rd11+592], %rd477;
	st.local.u64 	[%rd11+608], %rd477;
	st.local.u64 	[%rd11+624], %rd477;
	st.local.u64 	[%rd11+640], %rd477;
	st.local.u64 	[%rd11+656], %rd477;
	st.local.u64 	[%rd11+672], %rd477;
	st.local.u64 	[%rd11+688], %rd477;
	st.local.u64 	[%rd11+704], %rd477;
	st.local.u64 	[%rd11+720], %rd477;
	st.local.u64 	[%rd11+736], %rd477;
	st.local.u64 	[%rd11+752], %rd477;
	st.local.u64 	[%rd11+768], %rd477;
	st.local.u64 	[%rd11+784], %rd477;
$L__BB0_84:
	and.b32  	%r82, %r4, 15;
	add.s32 	%r83, %r82, -1;
	and.b32  	%r84, %r4, 7;
	add.s32 	%r85, %r84, -1;
	add.s32 	%r86, %r796, -1;
	and.b32  	%r87, %r796, 15;
	add.s32 	%r88, %r87, -1;
	and.b32  	%r89, %r796, 7;
	add.s32 	%r90, %r89, -1;
	add.s32 	%r91, %r796, -2;
	add.s32 	%r910, %r796, 7;
	and.b32  	%r911, %r910, 7;
	add.s32 	%r92, %r911, -1;
	add.s32 	%r912, %r796, 3;
	and.b32  	%r93, %r912, 3;
	and.b32  	%r94, %r4, 2147483632;
	and.b32  	%r95, %r4, 3;
	and.b32  	%r96, %r796, 2147483632;
	and.b32  	%r97, %r796, 3;
	and.b32  	%r98, %r86, 7;
	and.b32  	%r99, %r86, -8;
	and.b32  	%r100, %r910, 3;
	and.b32  	%r101, %r912, 1;
	mov.b32 	%r2163, 50;
$L__BB0_85:
	setp.lt.s32 	%p58, %r4, 1;
	@%p58 bra 	$L__BB0_99;
	setp.lt.u32 	%p59, %r4, 16;
	mov.b32 	%r2166, 0;
	@%p59 bra 	$L__BB0_89;
	mov.b32 	%r2168, 0;
$L__BB0_88:
	.pragma "nounroll";
	mul.wide.u32 	%rd823, %r2168, 8;
	add.s64 	%rd824, %rd10, %rd823;
	mov.b64 	%rd825, 0;
	st.local.v2.u64 	[%rd824], {%rd825, %rd825};
	st.local.v2.u64 	[%rd824+16], {%rd825, %rd825};
	st.local.v2.u64 	[%rd824+32], {%rd825, %rd825};
	st.local.v2.u64 	[%rd824+48], {%rd825, %rd825};
	st.local.v2.u64 	[%rd824+64], {%rd825, %rd825};
	st.local.v2.u64 	[%rd824+80], {%rd825, %rd825};
	st.local.v2.u64 	[%rd824+96], {%rd825, %rd825};
	st.local.v2.u64 	[%rd824+112], {%rd825, %rd825};
	add.s32 	%r2168, %r2168, 16;
	setp.eq.s32 	%p60, %r2168, %r94;
	mov.u32 	%r2166, %r94;
	@%p60 bra 	$L__BB0_89;
	bra.uni 	$L__BB0_88;
$L__BB0_89:
	setp.eq.s32 	%p61, %r82, 0;
	@%p61 bra 	$L__BB0_99;
	setp.lt.u32 	%p62, %r83, 7;
	@%p62 bra 	$L__BB0_92;
	mul.wide.u32 	%rd826, %r2166, 8;
	add.s64 	%rd827, %rd10, %rd826;
	mov.b64 	%rd828, 0;
	st.local.u64 	[%rd827], %rd828;
	st.local.u64 	[%rd827+8], %rd828;
	st.local.u64 	[%rd827+16], %rd828;
	st.local.u64 	[%rd827+24], %rd828;
	st.local.u64 	[%rd827+32], %rd828;
	st.local.u64 	[%rd827+40], %rd828;
	st.local.u64 	[%rd827+48], %rd828;
	st.local.u64 	[%rd827+56], %rd828;
	add.s32 	%r2166, %r2166, 8;
$L__BB0_92:
	setp.eq.s32 	%p63, %r84, 0;
	@%p63 bra 	$L__BB0_99;
	setp.lt.u32 	%p64, %r85, 3;
	@%p64 bra 	$L__BB0_95;
	mul.wide.u32 	%rd829, %r2166, 8;
	add.s64 	%rd830, %rd10, %rd829;
	mov.b64 	%rd831, 0;
	st.local.u64 	[%rd830], %rd831;
	st.local.u64 	[%rd830+8], %rd831;
	st.local.u64 	[%rd830+16], %rd831;
	st.local.u64 	[%rd830+24], %rd831;
	add.s32 	%r2166, %r2166, 4;
$L__BB0_95:
	setp.eq.s32 	%p65, %r95, 0;
	@%p65 bra 	$L__BB0_99;
	setp.eq.s32 	%p66, %r95, 1;
	mul.wide.u32 	%rd832, %r2166, 8;
	add.s64 	%rd49, %rd10, %rd832;
	mov.b64 	%rd833, 0;
	st.local.u64 	[%rd49], %rd833;
	@%p66 bra 	$L__BB0_99;
	setp.eq.s32 	%p67, %r95, 2;
	mov.b64 	%rd834, 0;
	st.local.u64 	[%rd49+8], %rd834;
	@%p67 bra 	$L__BB0_99;
	mov.b64 	%rd835, 0;
	st.local.u64 	[%rd49+16], %rd835;
$L__BB0_99:
	setp.lt.s32 	%p68, %r796, 1;
	@%p68 bra 	$L__BB0_113;
	setp.lt.u32 	%p69, %r796, 16;
	mov.b32 	%r2171, 0;
	@%p69 bra 	$L__BB0_103;
	mov.b32 	%r2169, 0;
$L__BB0_102:
	.pragma "nounroll";
	mul.wide.u32 	%rd836, %r2169, 4;
	add.s64 	%rd837, %rd4, %rd836;
	add.s32 	%r917, %r2169, 1;
	add.s32 	%r918, %r2169, 2;
	add.s32 	%r919, %r2169, 3;
	st.local.v4.u32 	[%rd837], {%r2169, %r917, %r918, %r919};
	add.s32 	%r920, %r2169, 4;
	add.s32 	%r921, %r2169, 5;
	add.s32 	%r922, %r2169, 6;
	add.s32 	%r923, %r2169, 7;
	st.local.v4.u32 	[%rd837+16], {%r920, %r921, %r922, %r923};
	add.s32 	%r924, %r2169, 8;
	add.s32 	%r925, %r2169, 9;
	add.s32 	%r926, %r2169, 10;
	add.s32 	%r927, %r2169, 11;
	st.local.v4.u32 	[%rd837+32], {%r924, %r925, %r926, %r927};
	add.s32 	%r928, %r2169, 12;
	add.s32 	%r929, %r2169, 13;
	add.s32 	%r930, %r2169, 14;
	add.s32 	%r931, %r2169, 15;
	st.local.v4.u32 	[%rd837+48], {%r928, %r929, %r930, %r931};
	add.s32 	%r2169, %r2169, 16;
	setp.ne.s32 	%p70, %r2169, %r96;
	mov.u32 	%r2171, %r96;
	@%p70 bra 	$L__BB0_102;
$L__BB0_103:
	setp.eq.s32 	%p71, %r87, 0;
	@%p71 bra 	$L__BB0_113;
	setp.lt.u32 	%p72, %r88, 7;
	@%p72 bra 	$L__BB0_106;
	mul.wide.u32 	%rd838, %r2171, 4;
	add.s64 	%rd839, %rd4, %rd838;
	st.local.u32 	[%rd839], %r2171;
	add.s32 	%r932, %r2171, 1;
	st.local.u32 	[%rd839+4], %r932;
	add.s32 	%r933, %r2171, 2;
	st.local.u32 	[%rd839+8], %r933;
	add.s32 	%r934, %r2171, 3;
	st.local.u32 	[%rd839+12], %r934;
	add.s32 	%r935, %r2171, 4;
	st.local.u32 	[%rd839+16], %r935;
	add.s32 	%r936, %r2171, 5;
	st.local.u32 	[%rd839+20], %r936;
	add.s32 	%r937, %r2171, 6;
	st.local.u32 	[%rd839+24], %r937;
	add.s32 	%r938, %r2171, 7;
	st.local.u32 	[%rd839+28], %r938;
	add.s32 	%r2171, %r2171, 8;
$L__BB0_106:
	setp.eq.s32 	%p73, %r89, 0;
	@%p73 bra 	$L__BB0_113;
	setp.lt.u32 	%p74, %r90, 3;
	@%p74 bra 	$L__BB0_109;
	mul.wide.u32 	%rd840, %r2171, 4;
	add.s64 	%rd841, %rd4, %rd840;
	st.local.u32 	[%rd841], %r2171;
	add.s32 	%r939, %r2171, 1;
	st.local.u32 	[%rd841+4], %r939;
	add.s32 	%r940, %r2171, 2;
	st.local.u32 	[%rd841+8], %r940;
	add.s32 	%r941, %r2171, 3;
	st.local.u32 	[%rd841+12], %r941;
	add.s32 	%r2171, %r2171, 4;
$L__BB0_109:
	setp.eq.s32 	%p75, %r97, 0;
	@%p75 bra 	$L__BB0_113;
	setp.eq.s32 	%p76, %r97, 1;
	mul.wide.u32 	%rd842, %r2171, 4;
	add.s64 	%rd50, %rd4, %rd842;
	st.local.u32 	[%rd50], %r2171;
	@%p76 bra 	$L__BB0_113;
	setp.eq.s32 	%p77, %r97, 2;
	add.s32 	%r942, %r2171, 1;
	st.local.u32 	[%rd50+4], %r942;
	@%p77 bra 	$L__BB0_113;
	add.s32 	%r943, %r2171, 2;
	st.local.u32 	[%rd50+8], %r943;
$L__BB0_113:
	setp.lt.s32 	%p78, %r796, 2;
	@%p78 bra 	$L__BB0_125;
	setp.lt.u32 	%p79, %r91, 7;
	mov.u32 	%r2184, %r796;
	@%p79 bra 	$L__BB0_117;
	mov.b32 	%r2186, 0;
	mov.u32 	%r2184, %r796;
$L__BB0_116:
	.pragma "nounroll";
	add.s32 	%r946, %r2184, -1;
	shr.u32 	%r947, %r2522, 1;
	shr.u32 	%r948, %r2522, 21;
	shr.u32 	%r949, %r2522, 31;
	xor.b32  	%r950, %r948, %r947;
	xor.b32  	%r951, %r950, %r949;
	xor.b32  	%r952, %r951, %r2522;
	and.b32  	%r953, %r952, 1;
	shl.b32 	%r954, %r2522, 1;
	or.b32  	%r955, %r953, %r954;
	rem.u32 	%r956, %r955, %r946;
	mul.wide.u32 	%rd843, %r946, 4;
	add.s64 	%rd844, %rd4, %rd843;
	ld.local.u32 	%r957, [%rd844];
	mul.wide.u32 	%rd845, %r956, 4;
	add.s64 	%rd846, %rd4, %rd845;
	ld.local.u32 	%r958, [%rd846];
	st.local.u32 	[%rd844], %r958;
	st.local.u32 	[%rd846], %r957;
	add.s32 	%r959, %r2184, -2;
	and.b32  	%r960, %r2522, 2147483647;
	shr.u32 	%r961, %r954, 21;
	shr.u32 	%r962, %r954, 31;
	xor.b32  	%r963, %r961, %r960;
	xor.b32  	%r964, %r963, %r962;
	xor.b32  	%r965, %r964, %r952;
	and.b32  	%r966, %r965, 1;
	shl.b32 	%r967, %r955, 1;
	or.b32  	%r968, %r966, %r967;
	rem.u32 	%r969, %r968, %r959;
	mul.wide.u32 	%rd847, %r959, 4;
	add.s64 	%rd848, %rd4, %rd847;
	ld.local.u32 	%r970, [%rd848];
	mul.wide.u32 	%rd849, %r969, 4;
	add.s64 	%rd850, %rd4, %rd849;
	ld.local.u32 	%r971, [%rd850];
	st.local.u32 	[%rd848], %r971;
	st.local.u32 	[%rd850], %r970;
	add.s32 	%r972, %r2184, -3;
	and.b32  	%r973, %r955, 2147483647;
	shr.u32 	%r974, %r967, 21;
	shr.u32 	%r975, %r967, 31;
	xor.b32  	%r976, %r974, %r973;
	xor.b32  	%r977, %r976, %r975;
	xor.b32  	%r978, %r977, %r965;
	and.b32  	%r979, %r978, 1;
	shl.b32 	%r980, %r968, 1;
	or.b32  	%r981, %r979, %r980;
	rem.u32 	%r982, %r981, %r972;
	mul.wide.u32 	%rd851, %r972, 4;
	add.s64 	%rd852, %rd4, %rd851;
	ld.local.u32 	%r983, [%rd852];
	mul.wide.u32 	%rd853, %r982, 4;
	add.s64 	%rd854, %rd4, %rd853;
	ld.local.u32 	%r984, [%rd854];
	st.local.u32 	[%rd852], %r984;
	st.local.u32 	[%rd854], %r983;
	add.s32 	%r985, %r2184, -4;
	and.b32  	%r986, %r968, 2147483647;
	shr.u32 	%r987, %r980, 21;
	shr.u32 	%r988, %r980, 31;
	xor.b32  	%r989, %r987, %r986;
	xor.b32  	%r990, %r989, %r988;
	xor.b32  	%r991, %r990, %r978;
	and.b32  	%r992, %r991, 1;
	shl.b32 	%r993, %r981, 1;
	or.b32  	%r994, %r992, %r993;
	rem.u32 	%r995, %r994, %r985;
	mul.wide.u32 	%rd855, %r985, 4;
	add.s64 	%rd856, %rd4, %rd855;
	ld.local.u32 	%r996, [%rd856];
	mul.wide.u32 	%rd857, %r995, 4;
	add.s64 	%rd858, %rd4, %rd857;
	ld.local.u32 	%r997, [%rd858];
	st.local.u32 	[%rd856], %r997;
	st.local.u32 	[%rd858], %r996;
	add.s32 	%r998, %r2184, -5;
	and.b32  	%r999, %r981, 2147483647;
	shr.u32 	%r1000, %r993, 21;
	shr.u32 	%r1001, %r993, 31;
	xor.b32  	%r1002, %r1000, %r999;
	xor.b32  	%r1003, %r1002, %r1001;
	xor.b32  	%r1004, %r1003, %r991;
	and.b32  	%r1005, %r1004, 1;
	shl.b32 	%r1006, %r994, 1;
	or.b32  	%r1007, %r1005, %r1006;
	rem.u32 	%r1008, %r1007, %r998;
	mul.wide.u32 	%rd859, %r998, 4;
	add.s64 	%rd860, %rd4, %rd859;
	ld.local.u32 	%r1009, [%rd860];
	mul.wide.u32 	%rd861, %r1008, 4;
	add.s64 	%rd862, %rd4, %rd861;
	ld.local.u32 	%r1010, [%rd862];
	st.local.u32 	[%rd860], %r1010;
	st.local.u32 	[%rd862], %r1009;
	add.s32 	%r1011, %r2184, -6;
	and.b32  	%r1012, %r994, 2147483647;
	shr.u32 	%r1013, %r1006, 21;
	shr.u32 	%r1014, %r1006, 31;
	xor.b32  	%r1015, %r1013, %r1012;
	xor.b32  	%r1016, %r1015, %r1014;
	xor.b32  	%r1017, %r1016, %r1004;
	and.b32  	%r1018, %r1017, 1;
	shl.b32 	%r1019, %r1007, 1;
	or.b32  	%r1020, %r1018, %r1019;
	rem.u32 	%r1021, %r1020, %r1011;
	mul.wide.u32 	%rd863, %r1011, 4;
	add.s64 	%rd864, %rd4, %rd863;
	ld.local.u32 	%r1022, [%rd864];
	mul.wide.u32 	%rd865, %r1021, 4;
	add.s64 	%rd866, %rd4, %rd865;
	ld.local.u32 	%r1023, [%rd866];
	st.local.u32 	[%rd864], %r1023;
	st.local.u32 	[%rd866], %r1022;
	add.s32 	%r1024, %r2184, -7;
	and.b32  	%r1025, %r1007, 2147483647;
	shr.u32 	%r1026, %r1019, 21;
	shr.u32 	%r1027, %r1019, 31;
	xor.b32  	%r1028, %r1026, %r1025;
	xor.b32  	%r1029, %r1028, %r1027;
	xor.b32  	%r1030, %r1029, %r1017;
	and.b32  	%r1031, %r1030, 1;
	shl.b32 	%r1032, %r1020, 1;
	or.b32  	%r1033, %r1031, %r1032;
	rem.u32 	%r1034, %r1033, %r1024;
	mul.wide.u32 	%rd867, %r1024, 4;
	add.s64 	%rd868, %rd4, %rd867;
	ld.local.u32 	%r1035, [%rd868];
	mul.wide.u32 	%rd869, %r1034, 4;
	add.s64 	%rd870, %rd4, %rd869;
	ld.local.u32 	%r1036, [%rd870];
	st.local.u32 	[%rd868], %r1036;
	st.local.u32 	[%rd870], %r1035;
	add.s32 	%r2184, %r2184, -8;
	shr.u32 	%r1037, %r2522, 14;
	shr.u32 	%r1038, %r2522, 24;
	xor.b32  	%r1039, %r1037, %r1017;
	xor.b32  	%r1040, %r1039, %r1038;
	xor.b32  	%r1041, %r1040, %r1030;
	and.b32  	%r1042, %r1041, 1;
	shl.b32 	%r1043, %r1033, 1;
	or.b32  	%r2522, %r1042, %r1043;
	rem.u32 	%r1044, %r2522, %r2184;
	mul.wide.u32 	%rd871, %r2184, 4;
	add.s64 	%rd872, %rd4, %rd871;
	ld.local.u32 	%r1045, [%rd872];
	mul.wide.u32 	%rd873, %r1044, 4;
	add.s64 	%rd874, %rd4, %rd873;
	ld.local.u32 	%r1046, [%rd874];
	st.local.u32 	[%rd872], %r1046;
	st.local.u32 	[%rd874], %r1045;
	add.s32 	%r2186, %r2186, 8;
	setp.eq.s32 	%p80, %r2186, %r99;
	@%p80 bra 	$L__BB0_117;
	bra.uni 	$L__BB0_116;
$L__BB0_117:
	setp.eq.s32 	%p81, %r98, 0;
	@%p81 bra 	$L__BB0_125;
	setp.lt.u32 	%p82, %r92, 3;
	@%p82 bra 	$L__BB0_120;
	add.s32 	%r1048, %r2184, -1;
	shr.u32 	%r1049, %r2522, 1;
	shr.u32 	%r1050, %r2522, 21;
	shr.u32 	%r1051, %r2522, 31;
	xor.b32  	%r1052, %r1050, %r1049;
	xor.b32  	%r1053, %r1052, %r1051;
	xor.b32  	%r1054, %r1053, %r2522;
	and.b32  	%r1055, %r1054, 1;
	shl.b32 	%r1056, %r2522, 1;
	or.b32  	%r1057, %r1055, %r1056;
	rem.u32 	%r1058, %r1057, %r1048;
	mul.wide.u32 	%rd875, %r1048, 4;
	add.s64 	%rd876, %rd4, %rd875;
	ld.local.u32 	%r1059, [%rd876];
	mul.wide.u32 	%rd877, %r1058, 4;
	add.s64 	%rd878, %rd4, %rd877;
	ld.local.u32 	%r1060, [%rd878];
	st.local.u32 	[%rd876], %r1060;
	st.local.u32 	[%rd878], %r1059;
	add.s32 	%r1061, %r2184, -2;
	and.b32  	%r1062, %r2522, 2147483647;
	shr.u32 	%r1063, %r1056, 21;
	shr.u32 	%r1064, %r1056, 31;
	xor.b32  	%r1065, %r1063, %r1062;
	xor.b32  	%r1066, %r1065, %r1064;
	xor.b32  	%r1067, %r1066, %r1054;
	and.b32  	%r1068, %r1067, 1;
	shl.b32 	%r1069, %r1057, 1;
	or.b32  	%r1070, %r1068, %r1069;
	rem.u32 	%r1071, %r1070, %r1061;
	mul.wide.u32 	%rd879, %r1061, 4;
	add.s64 	%rd880, %rd4, %rd879;
	ld.local.u32 	%r1072, [%rd880];
	mul.wide.u32 	%rd881, %r1071, 4;
	add.s64 	%rd882, %rd4, %rd881;
	ld.local.u32 	%r1073, [%rd882];
	st.local.u32 	[%rd880], %r1073;
	st.local.u32 	[%rd882], %r1072;
	add.s32 	%r1074, %r2184, -3;
	and.b32  	%r1075, %r1057, 2147483647;
	shr.u32 	%r1076, %r1069, 21;
	shr.u32 	%r1077, %r1069, 31;
	xor.b32  	%r1078, %r1076, %r1075;
	xor.b32  	%r1079, %r1078, %r1077;
	xor.b32  	%r1080, %r1079, %r1067;
	and.b32  	%r1081, %r1080, 1;
	shl.b32 	%r1082, %r1070, 1;
	or.b32  	%r1083, %r1081, %r1082;
	rem.u32 	%r1084, %r1083, %r1074;
	mul.wide.u32 	%rd883, %r1074, 4;
	add.s64 	%rd884, %rd4, %rd883;
	ld.local.u32 	%r1085, [%rd884];
	mul.wide.u32 	%rd885, %r1084, 4;
	add.s64 	%rd886, %rd4, %rd885;
	ld.local.u32 	%r1086, [%rd886];
	st.local.u32 	[%rd884], %r1086;
	st.local.u32 	[%rd886], %r1085;
	add.s32 	%r2184, %r2184, -4;
	shr.u32 	%r1087, %r2522, 18;
	shr.u32 	%r1088, %r2522, 28;
	xor.b32  	%r1089, %r1087, %r1067;
	xor.b32  	%r1090, %r1089, %r1088;
	xor.b32  	%r1091, %r1090, %r1080;
	and.b32  	%r1092, %r1091, 1;
	shl.b32 	%r1093, %r1083, 1;
	or.b32  	%r2522, %r1092, %r1093;
	rem.u32 	%r1094, %r2522, %r2184;
	mul.wide.u32 	%rd887, %r2184, 4;
	add.s64 	%rd888, %rd4, %rd887;
	ld.local.u32 	%r1095, [%rd888];
	mul.wide.u32 	%rd889, %r1094, 4;
	add.s64 	%rd890, %rd4, %rd889;
	ld.local.u32 	%r1096, [%rd890];
	st.local.u32 	[%rd888], %r1096;
	st.local.u32 	[%rd890], %r1095;
$L__BB0_120:
	setp.eq.s32 	%p83, %r100, 0;
	@%p83 bra 	$L__BB0_125;
	setp.eq.s32 	%p84, %r93, 1;
	@%p84 bra 	$L__BB0_123;
	add.s32 	%r1098, %r2184, -1;
	shr.u32 	%r1099, %r2522, 1;
	shr.u32 	%r1100, %r2522, 21;
	shr.u32 	%r1101, %r2522, 31;
	xor.b32  	%r1102, %r1100, %r1099;
	xor.b32  	%r1103, %r1102, %r1101;
	xor.b32  	%r1104, %r1103, %r2522;
	and.b32  	%r1105, %r1104, 1;
	shl.b32 	%r1106, %r2522, 1;
	or.b32  	%r1107, %r1105, %r1106;
	rem.u32 	%r1108, %r1107, %r1098;
	mul.wide.u32 	%rd891, %r1098, 4;
	add.s64 	%rd892, %rd4, %rd891;
	ld.local.u32 	%r1109, [%rd892];
	mul.wide.u32 	%rd893, %r1108, 4;
	add.s64 	%rd894, %rd4, %rd893;
	ld.local.u32 	%r1110, [%rd894];
	st.local.u32 	[%rd892], %r1110;
	st.local.u32 	[%rd894], %r1109;
	add.s32 	%r2184, %r2184, -2;
	shr.u32 	%r1111, %r2522, 20;
	shr.u32 	%r1112, %r2522, 30;
	xor.b32  	%r1113, %r1111, %r2522;
	xor.b32  	%r1114, %r1113, %r1112;
	xor.b32  	%r1115, %r1114, %r1104;
	and.b32  	%r1116, %r1115, 1;
	shl.b32 	%r1117, %r1107, 1;
	or.b32  	%r2522, %r1116, %r1117;
	rem.u32 	%r1118, %r2522, %r2184;
	mul.wide.u32 	%rd895, %r2184, 4;
	add.s64 	%rd896, %rd4, %rd895;
	ld.local.u32 	%r1119, [%rd896];
	mul.wide.u32 	%rd897, %r1118, 4;
	add.s64 	%rd898, %rd4, %rd897;
	ld.local.u32 	%r1120, [%rd898];
	st.local.u32 	[%rd896], %r1120;
	st.local.u32 	[%rd898], %r1119;
$L__BB0_123:
	setp.eq.s32 	%p85, %r101, 0;
	@%p85 bra 	$L__BB0_125;
	add.s32 	%r1121, %r2184, -1;
	shr.u32 	%r1122, %r2522, 1;
	shr.u32 	%r1123, %r2522, 21;
	shr.u32 	%r1124, %r2522, 31;
	xor.b32  	%r1125, %r1123, %r1122;
	xor.b32  	%r1126, %r1125, %r1124;
	xor.b32  	%r1127, %r1126, %r2522;
	and.b32  	%r1128, %r1127, 1;
	shl.b32 	%r1129, %r2522, 1;
	or.b32  	%r2522, %r1128, %r1129;
	rem.u32 	%r1130, %r2522, %r1121;
	mul.wide.u32 	%rd899, %r1121, 4;
	add.s64 	%rd900, %rd4, %rd899;
	ld.local.u32 	%r1131, [%rd900];
	mul.wide.u32 	%rd901, %r1130, 4;
	add.s64 	%rd902, %rd4, %rd901;
	ld.local.u32 	%r1132, [%rd902];
	st.local.u32 	[%rd900], %r1132;
	st.local.u32 	[%rd902], %r1131;
$L__BB0_125:
	mul.wide.u32 	%rd903, %r2163, 16;
	add.s64 	%rd51, %rd11, %rd903;
	setp.lt.s32 	%p86, %r796, 1;
	@%p86 bra 	$L__BB0_145;
	setp.lt.s32 	%p87, %r4, 2;
	ld.local.u64 	%rd52, [%rd51+8];
	@%p87 bra 	$L__BB0_131;
	mov.b32 	%r2183, 0;
$L__BB0_128:
	mul.wide.u32 	%rd1103, %r2183, 4;
	add.s64 	%rd1104, %rd4, %rd1103;
	ld.local.u32 	%r134, [%rd1104];
	mov.b16 	%rs340, 0;
	mov.b16 	%rs339, 1;
$L__BB0_129:
	cvt.u32.u16 	%r1167, %rs339;
	and.b32  	%r1168, %r1167, 255;
	mul.wide.u32 	%rd1105, %r1168, 8;
	add.s64 	%rd1106, %rd10, %rd1105;
	ld.local.u64 	%rd1107, [%rd1106];
	cvt.u32.u16 	%r1169, %rs340;
	and.b32  	%r1170, %r1169, 255;
	mul.wide.u32 	%rd1108, %r1170, 8;
	add.s64 	%rd1109, %rd10, %rd1108;
	ld.local.u64 	%rd1110, [%rd1109];
	setp.lt.s64 	%p97, %rd1107, %rd1110;
	selp.b16 	%rs340, %rs339, %rs340, %p97;
	add.s16 	%rs339, %rs339, 1;
	cvt.u32.u16 	%r1171, %rs339;
	and.b32  	%r1172, %r1171, 255;
	setp.gt.s32 	%p98, %r4, %r1172;
	@%p98 bra 	$L__BB0_129;
	cvt.s64.s32 	%rd1111, %r134;
	add.s64 	%rd1112, %rd52, %rd1111;
	st.u8 	[%rd1112], %rs340;
	mul.wide.s32 	%rd1113, %r134, 4;
	mov.u64 	%rd1114, executionTimes;
	add.s64 	%rd1115, %rd1114, %rd1113;
	ld.const.s32 	%rd1116, [%rd1115];
	cvt.u32.u16 	%r1173, %rs340;
	and.b32  	%r1174, %r1173, 255;
	mul.wide.u32 	%rd1117, %r1174, 8;
	add.s64 	%rd1118, %rd10, %rd1117;
	ld.local.u64 	%rd1119, [%rd1118];
	add.s64 	%rd1120, %rd1119, %rd1116;
	st.local.u64 	[%rd1118], %rd1120;
	add.s32 	%r2183, %r2183, 1;
	setp.eq.s32 	%p99, %r2183, %r796;
	@%p99 bra 	$L__BB0_145;
	bra.uni 	$L__BB0_128;
$L__BB0_131:
	setp.lt.u32 	%p88, %r796, 16;
	mov.b32 	%r2189, 0;
	@%p88 bra 	$L__BB0_135;
	ld.local.u64 	%rd3950, [%rd10];
	mov.b32 	%r2187, 0;
$L__BB0_133:
	.pragma "nounroll";
	mul.wide.u32 	%rd904, %r2187, 4;
	add.s64 	%rd905, %rd4, %rd904;
	ld.local.v4.u32 	{%r1135, %r1136, %r1137, %r1138}, [%rd905];
	cvt.s64.s32 	%rd906, %r1135;
	add.s64 	%rd907, %rd52, %rd906;
	mov.b16 	%rs91, 0;
	st.u8 	[%rd907], %rs91;
	mul.wide.s32 	%rd908, %r1135, 4;
	mov.u64 	%rd909, executionTimes;
	add.s64 	%rd910, %rd909, %rd908;
	ld.const.s32 	%rd911, [%rd910];
	add.s64 	%rd912, %rd3950, %rd911;
	cvt.s64.s32 	%rd913, %r1136;
	add.s64 	%rd914, %rd52, %rd913;
	st.u8 	[%rd914], %rs91;
	mul.wide.s32 	%rd915, %r1136, 4;
	add.s64 	%rd916, %rd909, %rd915;
	ld.const.s32 	%rd917, [%rd916];
	add.s64 	%rd918, %rd912, %rd917;
	cvt.s64.s32 	%rd919, %r1137;
	add.s64 	%rd920, %rd52, %rd919;
	st.u8 	[%rd920], %rs91;
	mul.wide.s32 	%rd921, %r1137, 4;
	add.s64 	%rd922, %rd909, %rd921;
	ld.const.s32 	%rd923, [%rd922];
	add.s64 	%rd924, %rd918, %rd923;
	cvt.s64.s32 	%rd925, %r1138;
	add.s64 	%rd926, %rd52, %rd925;
	st.u8 	[%rd926], %rs91;
	mul.wide.s32 	%rd927, %r1138, 4;
	add.s64 	%rd928, %rd909, %rd927;
	ld.const.s32 	%rd929, [%rd928];
	add.s64 	%rd930, %rd924, %rd929;
	ld.local.v4.u32 	{%r1139, %r1140, %r1141, %r1142}, [%rd905+16];
	cvt.s64.s32 	%rd931, %r1139;
	add.s64 	%rd932, %rd52, %rd931;
	st.u8 	[%rd932], %rs91;
	mul.wide.s32 	%rd933, %r1139, 4;
	add.s64 	%rd934, %rd909, %rd933;
	ld.const.s32 	%rd935, [%rd934];
	add.s64 	%rd936, %rd930, %rd935;
	cvt.s64.s32 	%rd937, %r1140;
	add.s64 	%rd938, %rd52, %rd937;
	st.u8 	[%rd938], %rs91;
	mul.wide.s32 	%rd939, %r1140, 4;
	add.s64 	%rd940, %rd909, %rd939;
	ld.const.s32 	%rd941, [%rd940];
	add.s64 	%rd942, %rd936, %rd941;
	cvt.s64.s32 	%rd943, %r1141;
	add.s64 	%rd944, %rd52, %rd943;
	st.u8 	[%rd944], %rs91;
	mul.wide.s32 	%rd945, %r1141, 4;
	add.s64 	%rd946, %rd909, %rd945;
	ld.const.s32 	%rd947, [%rd946];
	add.s64 	%rd948, %rd942, %rd947;
	cvt.s64.s32 	%rd949, %r1142;
	add.s64 	%rd950, %rd52, %rd949;
	st.u8 	[%rd950], %rs91;
	mul.wide.s32 	%rd951, %r1142, 4;
	add.s64 	%rd952, %rd909, %rd951;
	ld.const.s32 	%rd953, [%rd952];
	add.s64 	%rd954, %rd948, %rd953;
	ld.local.v4.u32 	{%r1143, %r1144, %r1145, %r1146}, [%rd905+32];
	cvt.s64.s32 	%rd955, %r1143;
	add.s64 	%rd956, %rd52, %rd955;
	st.u8 	[%rd956], %rs91;
	mul.wide.s32 	%rd957, %r1143, 4;
	add.s64 	%rd958, %rd909, %rd957;
	ld.const.s32 	%rd959, [%rd958];
	add.s64 	%rd960, %rd954, %rd959;
	cvt.s64.s32 	%rd961, %r1144;
	add.s64 	%rd962, %rd52, %rd961;
	st.u8 	[%rd962], %rs91;
	mul.wide.s32 	%rd963, %r1144, 4;
	add.s64 	%rd964, %rd909, %rd963;
	ld.const.s32 	%rd965, [%rd964];
	add.s64 	%rd966, %rd960, %rd965;
	cvt.s64.s32 	%rd967, %r1145;
	add.s64 	%rd968, %rd52, %rd967;
	st.u8 	[%rd968], %rs91;
	mul.wide.s32 	%rd969, %r1145, 4;
	add.s64 	%rd970, %rd909, %rd969;
	ld.const.s32 	%rd971, [%rd970];
	add.s64 	%rd972, %rd966, %rd971;
	cvt.s64.s32 	%rd973, %r1146;
	add.s64 	%rd974, %rd52, %rd973;
	st.u8 	[%rd974], %rs91;
	mul.wide.s32 	%rd975, %r1146, 4;
	add.s64 	%rd976, %rd909, %rd975;
	ld.const.s32 	%rd977, [%rd976];
	add.s64 	%rd978, %rd972, %rd977;
	ld.local.v4.u32 	{%r1147, %r1148, %r1149, %r1150}, [%rd905+48];
	cvt.s64.s32 	%rd979, %r1147;
	add.s64 	%rd980, %rd52, %rd979;
	st.u8 	[%rd980], %rs91;
	mul.wide.s32 	%rd981, %r1147, 4;
	add.s64 	%rd982, %rd909, %rd981;
	ld.const.s32 	%rd983, [%rd982];
	add.s64 	%rd984, %rd978, %rd983;
	cvt.s64.s32 	%rd985, %r1148;
	add.s64 	%rd986, %rd52, %rd985;
	st.u8 	[%rd986], %rs91;
	mul.wide.s32 	%rd987, %r1148, 4;
	add.s64 	%rd988, %rd909, %rd987;
	ld.const.s32 	%rd989, [%rd988];
	add.s64 	%rd990, %rd984, %rd989;
	cvt.s64.s32 	%rd991, %r1149;
	add.s64 	%rd992, %rd52, %rd991;
	st.u8 	[%rd992], %rs91;
	mul.wide.s32 	%rd993, %r1149, 4;
	add.s64 	%rd994, %rd909, %rd993;
	ld.const.s32 	%rd995, [%rd994];
	add.s64 	%rd996, %rd990, %rd995;
	cvt.s64.s32 	%rd997, %r1150;
	add.s64 	%rd998, %rd52, %rd997;
	st.u8 	[%rd998], %rs91;
	mul.wide.s32 	%rd999, %r1150, 4;
	add.s64 	%rd1000, %rd909, %rd999;
	ld.const.s32 	%rd1001, [%rd1000];
	add.s64 	%rd3950, %rd996, %rd1001;
	add.s32 	%r2187, %r2187, 16;
	setp.ne.s32 	%p89, %r2187, %r96;
	@%p89 bra 	$L__BB0_133;
	st.local.u64 	[%rd10], %rd3950;
	mov.u32 	%r2189, %r96;
$L__BB0_135:
	setp.eq.s32 	%p90, %r87, 0;
	@%p90 bra 	$L__BB0_145;
	setp.lt.u32 	%p91, %r88, 7;
	@%p91 bra 	$L__BB0_138;
	mul.wide.u32 	%rd1002, %r2189, 4;
	add.s64 	%rd1003, %rd4, %rd1002;
	ld.local.u32 	%r1151, [%rd1003];
	cvt.s64.s32 	%rd1004, %r1151;
	add.s64 	%rd1005, %rd52, %rd1004;
	mov.b16 	%rs92, 0;
	st.u8 	[%rd1005], %rs92;
	mul.wide.s32 	%rd1006, %r1151, 4;
	mov.u64 	%rd1007, executionTimes;
	add.s64 	%rd1008, %rd1007, %rd1006;
	ld.const.s32 	%rd1009, [%rd1008];
	ld.local.u64 	%rd1010, [%rd10];
	add.s64 	%rd1011, %rd1010, %rd1009;
	ld.local.u32 	%r1152, [%rd1003+4];
	cvt.s64.s32 	%rd1012, %r1152;
	add.s64 	%rd1013, %rd52, %rd1012;
	st.u8 	[%rd1013], %rs92;
	mul.wide.s32 	%rd1014, %r1152, 4;
	add.s64 	%rd1015, %rd1007, %rd1014;
	ld.const.s32 	%rd1016, [%rd1015];
	add.s64 	%rd1017, %rd1011, %rd1016;
	ld.local.u32 	%r1153, [%rd1003+8];
	cvt.s64.s32 	%rd1018, %r1153;
	add.s64 	%rd1019, %rd52, %rd1018;
	st.u8 	[%rd1019], %rs92;
	mul.wide.s32 	%rd1020, %r1153, 4;
	add.s64 	%rd1021, %rd1007, %rd1020;
	ld.const.s32 	%rd1022, [%rd1021];
	add.s64 	%rd1023, %rd1017, %rd1022;
	ld.local.u32 	%r1154, [%rd1003+12];
	cvt.s64.s32 	%rd1024, %r1154;
	add.s64 	%rd1025, %rd52, %rd1024;
	st.u8 	[%rd1025], %rs92;
	mul.wide.s32 	%rd1026, %r1154, 4;
	add.s64 	%rd1027, %rd1007, %rd1026;
	ld.const.s32 	%rd1028, [%rd1027];
	add.s64 	%rd1029, %rd1023, %rd1028;
	ld.local.u32 	%r1155, [%rd1003+16];
	cvt.s64.s32 	%rd1030, %r1155;
	add.s64 	%rd1031, %rd52, %rd1030;
	st.u8 	[%rd1031], %rs92;
	mul.wide.s32 	%rd1032, %r1155, 4;
	add.s64 	%rd1033, %rd1007, %rd1032;
	ld.const.s32 	%rd1034, [%rd1033];
	add.s64 	%rd1035, %rd1029, %rd1034;
	ld.local.u32 	%r1156, [%rd1003+20];
	cvt.s64.s32 	%rd1036, %r1156;
	add.s64 	%rd1037, %rd52, %rd1036;
	st.u8 	[%rd1037], %rs92;
	mul.wide.s32 	%rd1038, %r1156, 4;
	add.s64 	%rd1039, %rd1007, %rd1038;
	ld.const.s32 	%rd1040, [%rd1039];
	add.s64 	%rd1041, %rd1035, %rd1040;
	ld.local.u32 	%r1157, [%rd1003+24];
	cvt.s64.s32 	%rd1042, %r1157;
	add.s64 	%rd1043, %rd52, %rd1042;
	st.u8 	[%rd1043], %rs92;
	mul.wide.s32 	%rd1044, %r1157, 4;
	add.s64 	%rd1045, %rd1007, %rd1044;
	ld.const.s32 	%rd1046, [%rd1045];
	add.s64 	%rd1047, %rd1041, %rd1046;
	ld.local.u32 	%r1158, [%rd1003+28];
	cvt.s64.s32 	%rd1048, %r1158;
	add.s64 	%rd1049, %rd52, %rd1048;
	st.u8 	[%rd1049], %rs92;
	mul.wide.s32 	%rd1050, %r1158, 4;
	add.s64 	%rd1051, %rd1007, %rd1050;
	ld.const.s32 	%rd1052, [%rd1051];
	add.s64 	%rd1053, %rd1047, %rd1052;
	st.local.u64 	[%rd10], %rd1053;
	add.s32 	%r2189, %r2189, 8;
$L__BB0_138:
	setp.eq.s32 	%p92, %r89, 0;
	@%p92 bra 	$L__BB0_145;
	setp.lt.u32 	%p93, %r90, 3;
	@%p93 bra 	$L__BB0_141;
	mul.wide.u32 	%rd1054, %r2189, 4;
	add.s64 	%rd1055, %rd4, %rd1054;
	ld.local.u32 	%r1159, [%rd1055];
	cvt.s64.s32 	%rd1056, %r1159;
	add.s64 	%rd1057, %rd52, %rd1056;
	mov.b16 	%rs93, 0;
	st.u8 	[%rd1057], %rs93;
	mul.wide.s32 	%rd1058, %r1159, 4;
	mov.u64 	%rd1059, executionTimes;
	add.s64 	%rd1060, %rd1059, %rd1058;
	ld.const.s32 	%rd1061, [%rd1060];
	ld.local.u64 	%rd1062, [%rd10];
	add.s64 	%rd1063, %rd1062, %rd1061;
	ld.local.u32 	%r1160, [%rd1055+4];
	cvt.s64.s32 	%rd1064, %r1160;
	add.s64 	%rd1065, %rd52, %rd1064;
	st.u8 	[%rd1065], %rs93;
	mul.wide.s32 	%rd1066, %r1160, 4;
	add.s64 	%rd1067, %rd1059, %rd1066;
	ld.const.s32 	%rd1068, [%rd1067];
	add.s64 	%rd1069, %rd1063, %rd1068;
	ld.local.u32 	%r1161, [%rd1055+8];
	cvt.s64.s32 	%rd1070, %r1161;
	add.s64 	%rd1071, %rd52, %rd1070;
	st.u8 	[%rd1071], %rs93;
	mul.wide.s32 	%rd1072, %r1161, 4;
	add.s64 	%rd1073, %rd1059, %rd1072;
	ld.const.s32 	%rd1074, [%rd1073];
	add.s64 	%rd1075, %rd1069, %rd1074;
	ld.local.u32 	%r1162, [%rd1055+12];
	cvt.s64.s32 	%rd1076, %r1162;
	add.s64 	%rd1077, %rd52, %rd1076;
	st.u8 	[%rd1077], %rs93;
	mul.wide.s32 	%rd1078, %r1162, 4;
	add.s64 	%rd1079, %rd1059, %rd1078;
	ld.const.s32 	%rd1080, [%rd1079];
	add.s64 	%rd1081, %rd1075, %rd1080;
	st.local.u64 	[%rd10], %rd1081;
	add.s32 	%r2189, %r2189, 4;
$L__BB0_141:
	setp.eq.s32 	%p94, %r97, 0;
	@%p94 bra 	$L__BB0_145;
	setp.eq.s32 	%p95, %r97, 1;
	mul.wide.u32 	%rd1082, %r2189, 4;
	add.s64 	%rd56, %rd4, %rd1082;
	ld.local.u32 	%r1163, [%rd56];
	cvt.s64.s32 	%rd1083, %r1163;
	add.s64 	%rd1084, %rd52, %rd1083;
	mov.b16 	%rs94, 0;
	st.u8 	[%rd1084], %rs94;
	mul.wide.s32 	%rd1085, %r1163, 4;
	mov.u64 	%rd1086, executionTimes;
	add.s64 	%rd1087, %rd1086, %rd1085;
	ld.const.s32 	%rd1088, [%rd1087];
	ld.local.u64 	%rd1089, [%rd10];
	add.s64 	%rd57, %rd1089, %rd1088;
	st.local.u64 	[%rd10], %rd57;
	@%p95 bra 	$L__BB0_145;
	setp.eq.s32 	%p96, %r97, 2;
	ld.local.u32 	%r1164, [%rd56+4];
	cvt.s64.s32 	%rd1090, %r1164;
	add.s64 	%rd1091, %rd52, %rd1090;
	mov.b16 	%rs95, 0;
	st.u8 	[%rd1091], %rs95;
	mul.wide.s32 	%rd1092, %r1164, 4;
	mov.u64 	%rd1093, executionTimes;
	add.s64 	%rd1094, %rd1093, %rd1092;
	ld.const.s32 	%rd1095, [%rd1094];
	add.s64 	%rd58, %rd57, %rd1095;
	st.local.u64 	[%rd10], %rd58;
	@%p96 bra 	$L__BB0_145;
	ld.local.u32 	%r1165, [%rd56+8];
	cvt.s64.s32 	%rd1096, %r1165;
	add.s64 	%rd1097, %rd52, %rd1096;
	mov.b16 	%rs96, 0;
	st.u8 	[%rd1097], %rs96;
	mul.wide.s32 	%rd1098, %r1165, 4;
	add.s64 	%rd1100, %rd1093, %rd1098;
	ld.const.s32 	%rd1101, [%rd1100];
	add.s64 	%rd1102, %rd58, %rd1101;
	st.local.u64 	[%rd10], %rd1102;
$L__BB0_145:
	setp.lt.s32 	%p100, %r4, 1;
	@%p100 bra 	$L__BB0_159;
	setp.lt.u32 	%p101, %r4, 16;
	mov.b32 	%r2192, 0;
	@%p101 bra 	$L__BB0_149;
	mov.b32 	%r2194, 0;
$L__BB0_148:
	.pragma "nounroll";
	mul.wide.u32 	%rd1121, %r2194, 8;
	add.s64 	%rd1122, %rd8, %rd1121;
	mov.b64 	%rd1123, 0;
	st.local.v2.u64 	[%rd1122], {%rd1123, %rd1123};
	st.local.v2.u64 	[%rd1122+16], {%rd1123, %rd1123};
	st.local.v2.u64 	[%rd1122+32], {%rd1123, %rd1123};
	st.local.v2.u64 	[%rd1122+48], {%rd1123, %rd1123};
	st.local.v2.u64 	[%rd1122+64], {%rd1123, %rd1123};
	st.local.v2.u64 	[%rd1122+80], {%rd1123, %rd1123};
	st.local.v2.u64 	[%rd1122+96], {%rd1123, %rd1123};
	st.local.v2.u64 	[%rd1122+112], {%rd1123, %rd1123};
	add.s32 	%r2194, %r2194, 16;
	setp.eq.s32 	%p102, %r2194, %r94;
	mov.u32 	%r2192, %r94;
	@%p102 bra 	$L__BB0_149;
	bra.uni 	$L__BB0_148;
$L__BB0_149:
	setp.eq.s32 	%p103, %r82, 0;
	@%p103 bra 	$L__BB0_159;
	setp.lt.u32 	%p104, %r83, 7;
	@%p104 bra 	$L__BB0_152;
	mul.wide.u32 	%rd1124, %r2192, 8;
	add.s64 	%rd1125, %rd8, %rd1124;
	mov.b64 	%rd1126, 0;
	st.local.u64 	[%rd1125], %rd1126;
	st.local.u64 	[%rd1125+8], %rd1126;
	st.local.u64 	[%rd1125+16], %rd1126;
	st.local.u64 	[%rd1125+24], %rd1126;
	st.local.u64 	[%rd1125+32], %rd1126;
	st.local.u64 	[%rd1125+40], %rd1126;
	st.local.u64 	[%rd1125+48], %rd1126;
	st.local.u64 	[%rd1125+56], %rd1126;
	add.s32 	%r2192, %r2192, 8;
$L__BB0_152:
	setp.eq.s32 	%p105, %r84, 0;
	@%p105 bra 	$L__BB0_159;
	setp.lt.u32 	%p106, %r85, 3;
	@%p106 bra 	$L__BB0_155;
	mul.wide.u32 	%rd1127, %r2192, 8;
	add.s64 	%rd1128, %rd8, %rd1127;
	mov.b64 	%rd1129, 0;
	st.local.u64 	[%rd1128], %rd1129;
	st.local.u64 	[%rd1128+8], %rd1129;
	st.local.u64 	[%rd1128+16], %rd1129;
	st.local.u64 	[%rd1128+24], %rd1129;
	add.s32 	%r2192, %r2192, 4;
$L__BB0_155:
	setp.eq.s32 	%p107, %r95, 0;
	@%p107 bra 	$L__BB0_159;
	setp.eq.s32 	%p108, %r95, 1;
	mul.wide.u32 	%rd1130, %r2192, 8;
	add.s64 	%rd59, %rd8, %rd1130;
	mov.b64 	%rd1131, 0;
	st.local.u64 	[%rd59], %rd1131;
	@%p108 bra 	$L__BB0_159;
	setp.eq.s32 	%p109, %r95, 2;
	mov.b64 	%rd1132, 0;
	st.local.u64 	[%rd59+8], %rd1132;
	@%p109 bra 	$L__BB0_159;
	mov.b64 	%rd1133, 0;
	st.local.u64 	[%rd59+16], %rd1133;
$L__BB0_159:
	@%p86 bra 	$L__BB0_173;
	setp.lt.u32 	%p111, %r796, 16;
	ld.local.u64 	%rd60, [%rd51+8];
	mov.b32 	%r2196, 0;
	@%p111 bra 	$L__BB0_163;
	mov.b32 	%r2198, 0;
$L__BB0_162:
	.pragma "nounroll";
	cvt.u64.u32 	%rd1134, %r2198;
	mul.wide.u32 	%rd1135, %r2198, 4;
	mov.u64 	%rd1136, executionTimes;
	add.s64 	%rd1137, %rd1136, %rd1135;
	ld.const.s32 	%rd1138, [%rd1137];
	add.s64 	%rd1139, %rd60, %rd1134;
	ld.u8 	%r1179, [%rd1139];
	mul.wide.u32 	%rd1140, %r1179, 8;
	add.s64 	%rd1141, %rd8, %rd1140;
	ld.local.u64 	%rd1142, [%rd1141];
	add.s64 	%rd1143, %rd1142, %rd1138;
	st.local.u64 	[%rd1141], %rd1143;
	ld.const.s32 	%rd1144, [%rd1137+4];
	ld.u8 	%r1180, [%rd1139+1];
	mul.wide.u32 	%rd1145, %r1180, 8;
	add.s64 	%rd1146, %rd8, %rd1145;
	ld.local.u64 	%rd1147, [%rd1146];
	add.s64 	%rd1148, %rd1147, %rd1144;
	st.local.u64 	[%rd1146], %rd1148;
	ld.const.s32 	%rd1149, [%rd1137+8];
	ld.u8 	%r1181, [%rd1139+2];
	mul.wide.u32 	%rd1150, %r1181, 8;
	add.s64 	%rd1151, %rd8, %rd1150;
	ld.local.u64 	%rd1152, [%rd1151];
	add.s64 	%rd1153, %rd1152, %rd1149;
	st.local.u64 	[%rd1151], %rd1153;
	ld.const.s32 	%rd1154, [%rd1137+12];
	ld.u8 	%r1182, [%rd1139+3];
	mul.wide.u32 	%rd1155, %r1182, 8;
	add.s64 	%rd1156, %rd8, %rd1155;
	ld.local.u64 	%rd1157, [%rd1156];
	add.s64 	%rd1158, %rd1157, %rd1154;
	st.local.u64 	[%rd1156], %rd1158;
	ld.const.s32 	%rd1159, [%rd1137+16];
	ld.u8 	%r1183, [%rd1139+4];
	mul.wide.u32 	%rd1160, %r1183, 8;
	add.s64 	%rd1161, %rd8, %rd1160;
	ld.local.u64 	%rd1162, [%rd1161];
	add.s64 	%rd1163, %rd1162, %rd1159;
	st.local.u64 	[%rd1161], %rd1163;
	ld.const.s32 	%rd1164, [%rd1137+20];
	ld.u8 	%r1184, [%rd1139+5];
	mul.wide.u32 	%rd1165, %r1184, 8;
	add.s64 	%rd1166, %rd8, %rd1165;
	ld.local.u64 	%rd1167, [%rd1166];
	add.s64 	%rd1168, %rd1167, %rd1164;
	st.local.u64 	[%rd1166], %rd1168;
	ld.const.s32 	%rd1169, [%rd1137+24];
	ld.u8 	%r1185, [%rd1139+6];
	mul.wide.u32 	%rd1170, %r1185, 8;
	add.s64 	%rd1171, %rd8, %rd1170;
	ld.local.u64 	%rd1172, [%rd1171];
	add.s64 	%rd1173, %rd1172, %rd1169;
	st.local.u64 	[%rd1171], %rd1173;
	ld.const.s32 	%rd1174, [%rd1137+28];
	ld.u8 	%r1186, [%rd1139+7];
	mul.wide.u32 	%rd1175, %r1186, 8;
	add.s64 	%rd1176, %rd8, %rd1175;
	ld.local.u64 	%rd1177, [%rd1176];
	add.s64 	%rd1178, %rd1177, %rd1174;
	st.local.u64 	[%rd1176], %rd1178;
	ld.const.s32 	%rd1179, [%rd1137+32];
	ld.u8 	%r1187, [%rd1139+8];
	mul.wide.u32 	%rd1180, %r1187, 8;
	add.s64 	%rd1181, %rd8, %rd1180;
	ld.local.u64 	%rd1182, [%rd1181];
	add.s64 	%rd1183, %rd1182, %rd1179;
	st.local.u64 	[%rd1181], %rd1183;
	ld.const.s32 	%rd1184, [%rd1137+36];
	ld.u8 	%r1188, [%rd1139+9];
	mul.wide.u32 	%rd1185, %r1188, 8;
	add.s64 	%rd1186, %rd8, %rd1185;
	ld.local.u64 	%rd1187, [%rd1186];
	add.s64 	%rd1188, %rd1187, %rd1184;
	st.local.u64 	[%rd1186], %rd1188;
	ld.const.s32 	%rd1189, [%rd1137+40];
	ld.u8 	%r1189, [%rd1139+10];
	mul.wide.u32 	%rd1190, %r1189, 8;
	add.s64 	%rd1191, %rd8, %rd1190;
	ld.local.u64 	%rd1192, [%rd1191];
	add.s64 	%rd1193, %rd1192, %rd1189;
	st.local.u64 	[%rd1191], %rd1193;
	ld.const.s32 	%rd1194, [%rd1137+44];
	ld.u8 	%r1190, [%rd1139+11];
	mul.wide.u32 	%rd1195, %r1190, 8;
	add.s64 	%rd1196, %rd8, %rd1195;
	ld.local.u64 	%rd1197, [%rd1196];
	add.s64 	%rd1198, %rd1197, %rd1194;
	st.local.u64 	[%rd1196], %rd1198;
	ld.const.s32 	%rd1199, [%rd1137+48];
	ld.u8 	%r1191, [%rd1139+12];
	mul.wide.u32 	%rd1200, %r1191, 8;
	add.s64 	%rd1201, %rd8, %rd1200;
	ld.local.u64 	%rd1202, [%rd1201];
	add.s64 	%rd1203, %rd1202, %rd1199;
	st.local.u64 	[%rd1201], %rd1203;
	ld.const.s32 	%rd1204, [%rd1137+52];
	ld.u8 	%r1192, [%rd1139+13];
	mul.wide.u32 	%rd1205, %r1192, 8;
	add.s64 	%rd1206, %rd8, %rd1205;
	ld.local.u64 	%rd1207, [%rd1206];
	add.s64 	%rd1208, %rd1207, %rd1204;
	st.local.u64 	[%rd1206], %rd1208;
	ld.const.s32 	%rd1209, [%rd1137+56];
	ld.u8 	%r1193, [%rd1139+14];
	mul.wide.u32 	%rd1210, %r1193, 8;
	add.s64 	%rd1211, %rd8, %rd1210;
	ld.local.u64 	%rd1212, [%rd1211];
	add.s64 	%rd1213, %rd1212, %rd1209;
	st.local.u64 	[%rd1211], %rd1213;
	ld.const.s32 	%rd1214, [%rd1137+60];
	ld.u8 	%r1194, [%rd1139+15];
	mul.wide.u32 	%rd1215, %r1194, 8;
	add.s64 	%rd1216, %rd8, %rd1215;
	ld.local.u64 	%rd1217, [%rd1216];
	add.s64 	%rd1218, %rd1217, %rd1214;
	st.local.u64 	[%rd1216], %rd1218;
	add.s32 	%r2198, %r2198, 16;
	setp.eq.s32 	%p112, %r2198, %r96;
	mov.u32 	%r2196, %r96;
	@%p112 bra 	$L__BB0_163;
	bra.uni 	$L__BB0_162;
$L__BB0_163:
	setp.eq.s32 	%p113, %r87, 0;
	@%p113 bra 	$L__BB0_173;
	setp.lt.u32 	%p114, %r88, 7;
	@%p114 bra 	$L__BB0_166;
	cvt.u64.u32 	%rd1219, %r2196;
	mul.wide.u32 	%rd1220, %r2196, 4;
	mov.u64 	%rd1221, executionTimes;
	add.s64 	%rd1222, %rd1221, %rd1220;
	ld.const.s32 	%rd1223, [%rd1222];
	add.s64 	%rd1224, %rd60, %rd1219;
	ld.u8 	%r1195, [%rd1224];
	mul.wide.u32 	%rd1225, %r1195, 8;
	add.s64 	%rd1226, %rd8, %rd1225;
	ld.local.u64 	%rd1227, [%rd1226];
	add.s64 	%rd1228, %rd1227, %rd1223;
	st.local.u64 	[%rd1226], %rd1228;
	ld.const.s32 	%rd1229, [%rd1222+4];
	ld.u8 	%r1196, [%rd1224+1];
	mul.wide.u32 	%rd1230, %r1196, 8;
	add.s64 	%rd1231, %rd8, %rd1230;
	ld.local.u64 	%rd1232, [%rd1231];
	add.s64 	%rd1233, %rd1232, %rd1229;
	st.local.u64 	[%rd1231], %rd1233;
	ld.const.s32 	%rd1234, [%rd1222+8];
	ld.u8 	%r1197, [%rd1224+2];
	mul.wide.u32 	%rd1235, %r1197, 8;
	add.s64 	%rd1236, %rd8, %rd1235;
	ld.local.u64 	%rd1237, [%rd1236];
	add.s64 	%rd1238, %rd1237, %rd1234;
	st.local.u64 	[%rd1236], %rd1238;
	ld.const.s32 	%rd1239, [%rd1222+12];
	ld.u8 	%r1198, [%rd1224+3];
	mul.wide.u32 	%rd1240, %r1198, 8;
	add.s64 	%rd1241, %rd8, %rd1240;
	ld.local.u64 	%rd1242, [%rd1241];
	add.s64 	%rd1243, %rd1242, %rd1239;
	st.local.u64 	[%rd1241], %rd1243;
	ld.const.s32 	%rd1244, [%rd1222+16];
	ld.u8 	%r1199, [%rd1224+4];
	mul.wide.u32 	%rd1245, %r1199, 8;
	add.s64 	%rd1246, %rd8, %rd1245;
	ld.local.u64 	%rd1247, [%rd1246];
	add.s64 	%rd1248, %rd1247, %rd1244;
	st.local.u64 	[%rd1246], %rd1248;
	ld.const.s32 	%rd1249, [%rd1222+20];
	ld.u8 	%r1200, [%rd1224+5];
	mul.wide.u32 	%rd1250, %r1200, 8;
	add.s64 	%rd1251, %rd8, %rd1250;
	ld.local.u64 	%rd1252, [%rd1251];
	add.s64 	%rd1253, %rd1252, %rd1249;
	st.local.u64 	[%rd1251], %rd1253;
	ld.const.s32 	%rd1254, [%rd1222+24];
	ld.u8 	%r1201, [%rd1224+6];
	mul.wide.u32 	%rd1255, %r1201, 8;
	add.s64 	%rd1256, %rd8, %rd1255;
	ld.local.u64 	%rd1257, [%rd1256];
	add.s64 	%rd1258, %rd1257, %rd1254;
	st.local.u64 	[%rd1256], %rd1258;
	ld.const.s32 	%rd1259, [%rd1222+28];
	ld.u8 	%r1202, [%rd1224+7];
	mul.wide.u32 	%rd1260, %r1202, 8;
	add.s64 	%rd1261, %rd8, %rd1260;
	ld.local.u64 	%rd1262, [%rd1261];
	add.s64 	%rd1263, %rd1262, %rd1259;
	st.local.u64 	[%rd1261], %rd1263;
	add.s32 	%r2196, %r2196, 8;
$L__BB0_166:
	setp.eq.s32 	%p115, %r89, 0;
	@%p115 bra 	$L__BB0_173;
	setp.lt.u32 	%p116, %r90, 3;
	@%p116 bra 	$L__BB0_169;
	cvt.u64.u32 	%rd1264, %r2196;
	mul.wide.u32 	%rd1265, %r2196, 4;
	mov.u64 	%rd1266, executionTimes;
	add.s64 	%rd1267, %rd1266, %rd1265;
	ld.const.s32 	%rd1268, [%rd1267];
	add.s64 	%rd1269, %rd60, %rd1264;
	ld.u8 	%r1203, [%rd1269];
	mul.wide.u32 	%rd1270, %r1203, 8;
	add.s64 	%rd1271, %rd8, %rd1270;
	ld.local.u64 	%rd1272, [%rd1271];
	add.s64 	%rd1273, %rd1272, %rd1268;
	st.local.u64 	[%rd1271], %rd1273;
	ld.const.s32 	%rd1274, [%rd1267+4];
	ld.u8 	%r1204, [%rd1269+1];
	mul.wide.u32 	%rd1275, %r1204, 8;
	add.s64 	%rd1276, %rd8, %rd1275;
	ld.local.u64 	%rd1277, [%rd1276];
	add.s64 	%rd1278, %rd1277, %rd1274;
	st.local.u64 	[%rd1276], %rd1278;
	ld.const.s32 	%rd1279, [%rd1267+8];
	ld.u8 	%r1205, [%rd1269+2];
	mul.wide.u32 	%rd1280, %r1205, 8;
	add.s64 	%rd1281, %rd8, %rd1280;
	ld.local.u64 	%rd1282, [%rd1281];
	add.s64 	%rd1283, %rd1282, %rd1279;
	st.local.u64 	[%rd1281], %rd1283;
	ld.const.s32 	%rd1284, [%rd1267+12];
	ld.u8 	%r1206, [%rd1269+3];
	mul.wide.u32 	%rd1285, %r1206, 8;
	add.s64 	%rd1286, %rd8, %rd1285;
	ld.local.u64 	%rd1287, [%rd1286];
	add.s64 	%rd1288, %rd1287, %rd1284;
	st.local.u64 	[%rd1286], %rd1288;
	add.s32 	%r2196, %r2196, 4;
$L__BB0_169:
	setp.eq.s32 	%p117, %r97, 0;
	@%p117 bra 	$L__BB0_173;
	setp.eq.s32 	%p118, %r97, 1;
	cvt.u64.u32 	%rd1289, %r2196;
	mul.wide.u32 	%rd1290, %r2196, 4;
	mov.u64 	%rd1291, executionTimes;
	add.s64 	%rd61, %rd1291, %rd1290;
	ld.const.s32 	%rd1292, [%rd61];
	add.s64 	%rd62, %rd60, %rd1289;
	ld.u8 	%r1207, [%rd62];
	mul.wide.u32 	%rd1293, %r1207, 8;
	add.s64 	%rd1294, %rd8, %rd1293;
	ld.local.u64 	%rd1295, [%rd1294];
	add.s64 	%rd1296, %rd1295, %rd1292;
	st.local.u64 	[%rd1294], %rd1296;
	@%p118 bra 	$L__BB0_173;
	setp.eq.s32 	%p119, %r97, 2;
	ld.const.s32 	%rd1297, [%rd61+4];
	ld.u8 	%r1208, [%rd62+1];
	mul.wide.u32 	%rd1298, %r1208, 8;
	add.s64 	%rd1299, %rd8, %rd1298;
	ld.local.u64 	%rd1300, [%rd1299];
	add.s64 	%rd1301, %rd1300, %rd1297;
	st.local.u64 	[%rd1299], %rd1301;
	@%p119 bra 	$L__BB0_173;
	ld.const.s32 	%rd1302, [%rd61+8];
	ld.u8 	%r1209, [%rd62+2];
	mul.wide.u32 	%rd1303, %r1209, 8;
	add.s64 	%rd1304, %rd8, %rd1303;
	ld.local.u64 	%rd1305, [%rd1304];
	add.s64 	%rd1306, %rd1305, %rd1302;
	st.local.u64 	[%rd1304], %rd1306;
$L__BB0_173:
	mov.b64 	%rd3958, 0;
	@%p100 bra 	$L__BB0_187;
	setp.lt.u32 	%p121, %r4, 16;
	mov.b64 	%rd3958, 0;
	mov.b32 	%r2201, 0;
	@%p121 bra 	$L__BB0_177;
	mov.b64 	%rd3958, 0;
	mov.b32 	%r2199, 0;
$L__BB0_176:
	.pragma "nounroll";
	mul.wide.u32 	%rd1311, %r2199, 8;
	add.s64 	%rd1312, %rd8, %rd1311;
	ld.local.v2.u64 	{%rd1313, %rd1314}, [%rd1312];
	max.s64 	%rd1315, %rd1313, %rd3958;
	max.s64 	%rd1316, %rd1314, %rd1315;
	ld.local.v2.u64 	{%rd1317, %rd1318}, [%rd1312+16];
	max.s64 	%rd1319, %rd1317, %rd1316;
	max.s64 	%rd1320, %rd1318, %rd1319;
	ld.local.v2.u64 	{%rd1321, %rd1322}, [%rd1312+32];
	max.s64 	%rd1323, %rd1321, %rd1320;
	max.s64 	%rd1324, %rd1322, %rd1323;
	ld.local.v2.u64 	{%rd1325, %rd1326}, [%rd1312+48];
	max.s64 	%rd1327, %rd1325, %rd1324;
	max.s64 	%rd1328, %rd1326, %rd1327;
	ld.local.v2.u64 	{%rd1329, %rd1330}, [%rd1312+64];
	max.s64 	%rd1331, %rd1329, %rd1328;
	max.s64 	%rd1332, %rd1330, %rd1331;
	ld.local.v2.u64 	{%rd1333, %rd1334}, [%rd1312+80];
	max.s64 	%rd1335, %rd1333, %rd1332;
	max.s64 	%rd1336, %rd1334, %rd1335;
	ld.local.v2.u64 	{%rd1337, %rd1338}, [%rd1312+96];
	max.s64 	%rd1339, %rd1337, %rd1336;
	max.s64 	%rd1340, %rd1338, %rd1339;
	ld.local.v2.u64 	{%rd1341, %rd1342}, [%rd1312+112];
	max.s64 	%rd1343, %rd1341, %rd1340;
	max.s64 	%rd3958, %rd1342, %rd1343;
	add.s32 	%r2199, %r2199, 16;
	setp.ne.s32 	%p122, %r2199, %r94;
	mov.u32 	%r2201, %r94;
	@%p122 bra 	$L__BB0_176;
$L__BB0_177:
	setp.eq.s32 	%p123, %r82, 0;
	@%p123 bra 	$L__BB0_187;
	setp.lt.u32 	%p124, %r83, 7;
	@%p124 bra 	$L__BB0_180;
	mul.wide.u32 	%rd1345, %r2201, 8;
	add.s64 	%rd1346, %rd8, %rd1345;
	ld.local.u64 	%rd1347, [%rd1346];
	max.s64 	%rd1348, %rd1347, %rd3958;
	ld.local.u64 	%rd1349, [%rd1346+8];
	max.s64 	%rd1350, %rd1349, %rd1348;
	ld.local.u64 	%rd1351, [%rd1346+16];
	max.s64 	%rd1352, %rd1351, %rd1350;
	ld.local.u64 	%rd1353, [%rd1346+24];
	max.s64 	%rd1354, %rd1353, %rd1352;
	ld.local.u64 	%rd1355, [%rd1346+32];
	max.s64 	%rd1356, %rd1355, %rd1354;
	ld.local.u64 	%rd1357, [%rd1346+40];
	max.s64 	%rd1358, %rd1357, %rd1356;
	ld.local.u64 	%rd1359, [%rd1346+48];
	max.s64 	%rd1360, %rd1359, %rd1358;
	ld.local.u64 	%rd1361, [%rd1346+56];
	max.s64 	%rd3958, %rd1361, %rd1360;
	add.s32 	%r2201, %r2201, 8;
$L__BB0_180:
	setp.eq.s32 	%p125, %r84, 0;
	@%p125 bra 	$L__BB0_187;
	setp.lt.u32 	%p126, %r85, 3;
	@%p126 bra 	$L__BB0_183;
	mul.wide.u32 	%rd1363, %r2201, 8;
	add.s64 	%rd1364, %rd8, %rd1363;
	ld.local.u64 	%rd1365, [%rd1364];
	max.s64 	%rd1366, %rd1365, %rd3958;
	ld.local.u64 	%rd1367, [%rd1364+8];
	max.s64 	%rd1368, %rd1367, %rd1366;
	ld.local.u64 	%rd1369, [%rd1364+16];
	max.s64 	%rd1370, %rd1369, %rd1368;
	ld.local.u64 	%rd1371, [%rd1364+24];
	max.s64 	%rd3958, %rd1371, %rd1370;
	add.s32 	%r2201, %r2201, 4;
$L__BB0_183:
	setp.eq.s32 	%p127, %r95, 0;
	@%p127 bra 	$L__BB0_187;
	setp.eq.s32 	%p128, %r95, 1;
	mul.wide.u32 	%rd1372, %r2201, 8;
	add.s64 	%rd73, %rd8, %rd1372;
	ld.local.u64 	%rd1373, [%rd73];
	max.s64 	%rd3958, %rd1373, %rd3958;
	@%p128 bra 	$L__BB0_187;
	setp.eq.s32 	%p129, %r95, 2;
	ld.local.u64 	%rd1374, [%rd73+8];
	max.s64 	%rd3958, %rd1374, %rd3958;
	@%p129 bra 	$L__BB0_187;
	ld.local.u64 	%rd1375, [%rd73+16];
	max.s64 	%rd3958, %rd1375, %rd3958;
$L__BB0_187:
	st.local.u64 	[%rd51], %rd3958;
	add.s32 	%r2163, %r2163, 1;
	setp.ne.s32 	%p130, %r2163, 100;
	@%p130 bra 	$L__BB0_85;
	setp.lt.s32 	%p131, %r796, 1;
	@%p131 bra 	$L__BB0_205;
	mov.b64 	%rd4049, 9223372036854775807;
	mov.b32 	%r2203, 0;
$L__BB0_190:
	mul.wide.u32 	%rd1575, %r2203, 16;
	add.s64 	%rd79, %rd11, %rd1575;
	ld.local.u64 	%rd80, [%rd79];
	setp.ge.s64 	%p132, %rd80, %rd4049;
	@%p132 bra 	$L__BB0_204;
	setp.lt.u32 	%p133, %r796, 16;
	ld.local.u64 	%rd81, [%rd79+8];
	mov.b32 	%r2206, 0;
	@%p133 bra 	$L__BB0_194;
	mov.b32 	%r2204, 0;
$L__BB0_193:
	.pragma "nounroll";
	cvt.u64.u32 	%rd1576, %r2204;
	add.s64 	%rd1577, %rd81, %rd1576;
	add.s64 	%rd1578, %rd12, %rd1576;
	ld.u8 	%r1215, [%rd1577+7];
	ld.u8 	%r1216, [%rd1577+6];
	prmt.b32 	%r1217, %r1216, %r1215, 0x3340U;
	ld.u8 	%r1218, [%rd1577+5];
	ld.u8 	%r1219, [%rd1577+4];
	prmt.b32 	%r1220, %r1219, %r1218, 0x3340U;
	prmt.b32 	%r1221, %r1220, %r1217, 0x5410U;
	ld.u8 	%r1222, [%rd1577+3];
	ld.u8 	%r1223, [%rd1577+2];
	prmt.b32 	%r1224, %r1223, %r1222, 0x3340U;
	ld.u8 	%r1225, [%rd1577+1];
	ld.u8 	%r1226, [%rd1577];
	prmt.b32 	%r1227, %r1226, %r1225, 0x3340U;
	prmt.b32 	%r1228, %r1227, %r1224, 0x5410U;
	st.local.v2.b32 	[%rd1578], {%r1228, %r1221};
	ld.u8 	%r1229, [%rd1577+15];
	ld.u8 	%r1230, [%rd1577+14];
	prmt.b32 	%r1231, %r1230, %r1229, 0x3340U;
	ld.u8 	%r1232, [%rd1577+13];
	ld.u8 	%r1233, [%rd1577+12];
	prmt.b32 	%r1234, %r1233, %r1232, 0x3340U;
	prmt.b32 	%r1235, %r1234, %r1231, 0x5410U;
	ld.u8 	%r1236, [%rd1577+11];
	ld.u8 	%r1237, [%rd1577+10];
	prmt.b32 	%r1238, %r1237, %r1236, 0x3340U;
	ld.u8 	%r1239, [%rd1577+9];
	ld.u8 	%r1240, [%rd1577+8];
	prmt.b32 	%r1241, %r1240, %r1239, 0x3340U;
	prmt.b32 	%r1242, %r1241, %r1238, 0x5410U;
	st.local.v2.b32 	[%rd1578+8], {%r1242, %r1235};
	add.s32 	%r2204, %r2204, 16;
	setp.eq.s32 	%p134, %r2204, %r96;
	mov.u32 	%r2206, %r96;
	@%p134 bra 	$L__BB0_194;
	bra.uni 	$L__BB0_193;
$L__BB0_194:
	setp.eq.s32 	%p135, %r87, 0;
	mov.u64 	%rd4049, %rd80;
	@%p135 bra 	$L__BB0_204;
	setp.lt.u32 	%p136, %r88, 7;
	@%p136 bra 	$L__BB0_197;
	cvt.u64.u32 	%rd1579, %r2206;
	add.s64 	%rd1580, %rd81, %rd1579;
	ld.u8 	%rs99, [%rd1580];
	add.s64 	%rd1581, %rd12, %rd1579;
	st.local.u8 	[%rd1581], %rs99;
	ld.u8 	%rs100, [%rd1580+1];
	st.local.u8 	[%rd1581+1], %rs100;
	ld.u8 	%rs101, [%rd1580+2];
	st.local.u8 	[%rd1581+2], %rs101;
	ld.u8 	%rs102, [%rd1580+3];
	st.local.u8 	[%rd1581+3], %rs102;
	ld.u8 	%rs103, [%rd1580+4];
	st.local.u8 	[%rd1581+4], %rs103;
	ld.u8 	%rs104, [%rd1580+5];
	st.local.u8 	[%rd1581+5], %rs104;
	ld.u8 	%rs105, [%rd1580+6];
	st.local.u8 	[%rd1581+6], %rs105;
	ld.u8 	%rs106, [%rd1580+7];
	st.local.u8 	[%rd1581+7], %rs106;
	add.s32 	%r2206, %r2206, 8;
$L__BB0_197:
	setp.eq.s32 	%p137, %r89, 0;
	mov.u64 	%rd4049, %rd80;
	@%p137 bra 	$L__BB0_204;
	setp.lt.u32 	%p138, %r90, 3;
	@%p138 bra 	$L__BB0_200;
	cvt.u64.u32 	%rd1582, %r2206;
	add.s64 	%rd1583, %rd81, %rd1582;
	ld.u8 	%rs107, [%rd1583];
	add.s64 	%rd1584, %rd12, %rd1582;
	st.local.u8 	[%rd1584], %rs107;
	ld.u8 	%rs108, [%rd1583+1];
	st.local.u8 	[%rd1584+1], %rs108;
	ld.u8 	%rs109, [%rd1583+2];
	st.local.u8 	[%rd1584+2], %rs109;
	ld.u8 	%rs110, [%rd1583+3];
	st.local.u8 	[%rd1584+3], %rs110;
	add.s32 	%r2206, %r2206, 4;
$L__BB0_200:
	setp.eq.s32 	%p139, %r97, 0;
	mov.u64 	%rd4049, %rd80;
	@%p139 bra 	$L__BB0_204;
	setp.eq.s32 	%p140, %r97, 1;
	cvt.u64.u32 	%rd1585, %r2206;
	add.s64 	%rd83, %rd81, %rd1585;
	ld.u8 	%rs111, [%rd83];
	add.s64 	%rd84, %rd12, %rd1585;
	st.local.u8 	[%rd84], %rs111;
	mov.u64 	%rd4049, %rd80;
	@%p140 bra 	$L__BB0_204;
	setp.eq.s32 	%p141, %r97, 2;
	ld.u8 	%rs112, [%rd83+1];
	st.local.u8 	[%rd84+1], %rs112;
	mov.u64 	%rd4049, %rd80;
	@%p141 bra 	$L__BB0_204;
	ld.u8 	%rs113, [%rd83+2];
	st.local.u8 	[%rd84+2], %rs113;
	mov.u64 	%rd4049, %rd80;
$L__BB0_204:
	add.s32 	%r2203, %r2203, 1;
	setp.eq.s32 	%p142, %r2203, 100;
	@%p142 bra 	$L__BB0_206;
	bra.uni 	$L__BB0_190;
$L__BB0_205:
	ld.local.u64 	%rd1376, [%rd11];
	ld.local.u64 	%rd1377, [%rd11+16];
	min.s64 	%rd1378, %rd1377, %rd1376;
	ld.local.u64 	%rd1379, [%rd11+32];
	min.s64 	%rd1380, %rd1379, %rd1378;
	ld.local.u64 	%rd1381, [%rd11+48];
	min.s64 	%rd1382, %rd1381, %rd1380;
	ld.local.u64 	%rd1383, [%rd11+64];
	min.s64 	%rd1384, %rd1383, %rd1382;
	ld.local.u64 	%rd1385, [%rd11+80];
	min.s64 	%rd1386, %rd1385, %rd1384;
	ld.local.u64 	%rd1387, [%rd11+96];
	min.s64 	%rd1388, %rd1387, %rd1386;
	ld.local.u64 	%rd1389, [%rd11+112];
	min.s64 	%rd1390, %rd1389, %rd1388;
	ld.local.u64 	%rd1391, [%rd11+128];
	min.s64 	%rd1392, %rd1391, %rd1390;
	ld.local.u64 	%rd1393, [%rd11+144];
	min.s64 	%rd1394, %rd1393, %rd1392;
	ld.local.u64 	%rd1395, [%rd11+160];
	min.s64 	%rd1396, %rd1395, %rd1394;
	ld.local.u64 	%rd1397, [%rd11+176];
	min.s64 	%rd1398, %rd1397, %rd1396;
	ld.local.u64 	%rd1399, [%rd11+192];
	min.s64 	%rd1400, %rd1399, %rd1398;
	ld.local.u64 	%rd1401, [%rd11+208];
	min.s64 	%rd1402, %rd1401, %rd1400;
	ld.local.u64 	%rd1403, [%rd11+224];
	min.s64 	%rd1404, %rd1403, %rd1402;
	ld.local.u64 	%rd1405, [%rd11+240];
	min.s64 	%rd1406, %rd1405, %rd1404;
	ld.local.u64 	%rd1407, [%rd11+256];
	min.s64 	%rd1408, %rd1407, %rd1406;
	ld.local.u64 	%rd1409, [%rd11+272];
	min.s64 	%rd1410, %rd1409, %rd1408;
	ld.local.u64 	%rd1411, [%rd11+288];
	min.s64 	%rd1412, %rd1411, %rd1410;
	ld.local.u64 	%rd1413, [%rd11+304];
	min.s64 	%rd1414, %rd1413, %rd1412;
	ld.local.u64 	%rd1415, [%rd11+320];
	min.s64 	%rd1416, %rd1415, %rd1414;
	ld.local.u64 	%rd1417, [%rd11+336];
	min.s64 	%rd1418, %rd1417, %rd1416;
	ld.local.u64 	%rd1419, [%rd11+352];
	min.s64 	%rd1420, %rd1419, %rd1418;
	ld.local.u64 	%rd1421, [%rd11+368];
	min.s64 	%rd1422, %rd1421, %rd1420;
	ld.local.u64 	%rd1423, [%rd11+384];
	min.s64 	%rd1424, %rd1423, %rd1422;
	ld.local.u64 	%rd1425, [%rd11+400];
	min.s64 	%rd1426, %rd1425, %rd1424;
	ld.local.u64 	%rd1427, [%rd11+416];
	min.s64 	%rd1428, %rd1427, %rd1426;
	ld.local.u64 	%rd1429, [%rd11+432];
	min.s64 	%rd1430, %rd1429, %rd1428;
	ld.local.u64 	%rd1431, [%rd11+448];
	min.s64 	%rd1432, %rd1431, %rd1430;
	ld.local.u64 	%rd1433, [%rd11+464];
	min.s64 	%rd1434, %rd1433, %rd1432;
	ld.local.u64 	%rd1435, [%rd11+480];
	min.s64 	%rd1436, %rd1435, %rd1434;
	ld.local.u64 	%rd1437, [%rd11+496];
	min.s64 	%rd1438, %rd1437, %rd1436;
	ld.local.u64 	%rd1439, [%rd11+512];
	min.s64 	%rd1440, %rd1439, %rd1438;
	ld.local.u64 	%rd1441, [%rd11+528];
	min.s64 	%rd1442, %rd1441, %rd1440;
	ld.local.u64 	%rd1443, [%rd11+544];
	min.s64 	%rd1444, %rd1443, %rd1442;
	ld.local.u64 	%rd1445, [%rd11+560];
	min.s64 	%rd1446, %rd1445, %rd1444;
	ld.local.u64 	%rd1447, [%rd11+576];
	min.s64 	%rd1448, %rd1447, %rd1446;
	ld.local.u64 	%rd1449, [%rd11+592];
	min.s64 	%rd1450, %rd1449, %rd1448;
	ld.local.u64 	%rd1451, [%rd11+608];
	min.s64 	%rd1452, %rd1451, %rd1450;
	ld.local.u64 	%rd1453, [%rd11+624];
	min.s64 	%rd1454, %rd1453, %rd1452;
	ld.local.u64 	%rd1455, [%rd11+640];
	min.s64 	%rd1456, %rd1455, %rd1454;
	ld.local.u64 	%rd1457, [%rd11+656];
	min.s64 	%rd1458, %rd1457, %rd1456;
	ld.local.u64 	%rd1459, [%rd11+672];
	min.s64 	%rd1460, %rd1459, %rd1458;
	ld.local.u64 	%rd1461, [%rd11+688];
	min.s64 	%rd1462, %rd1461, %rd1460;
	ld.local.u64 	%rd1463, [%rd11+704];
	min.s64 	%rd1464, %rd1463, %rd1462;
	ld.local.u64 	%rd1465, [%rd11+720];
	min.s64 	%rd1466, %rd1465, %rd1464;
	ld.local.u64 	%rd1467, [%rd11+736];
	min.s64 	%rd1468, %rd1467, %rd1466;
	ld.local.u64 	%rd1469, [%rd11+752];
	min.s64 	%rd1470, %rd1469, %rd1468;
	ld.local.u64 	%rd1471, [%rd11+768];
	min.s64 	%rd1472, %rd1471, %rd1470;
	ld.local.u64 	%rd1473, [%rd11+784];
	min.s64 	%rd1474, %rd1473, %rd1472;
	ld.local.u64 	%rd1475, [%rd11+800];
	min.s64 	%rd1476, %rd1475, %rd1474;
	ld.local.u64 	%rd1477, [%rd11+816];
	min.s64 	%rd1478, %rd1477, %rd1476;
	ld.local.u64 	%rd1479, [%rd11+832];
	min.s64 	%rd1480, %rd1479, %rd1478;
	ld.local.u64 	%rd1481, [%rd11+848];
	min.s64 	%rd1482, %rd1481, %rd1480;
	ld.local.u64 	%rd1483, [%rd11+864];
	min.s64 	%rd1484, %rd1483, %rd1482;
	ld.local.u64 	%rd1485, [%rd11+880];
	min.s64 	%rd1486, %rd1485, %rd1484;
	ld.local.u64 	%rd1487, [%rd11+896];
	min.s64 	%rd1488, %rd1487, %rd1486;
	ld.local.u64 	%rd1489, [%rd11+912];
	min.s64 	%rd1490, %rd1489, %rd1488;
	ld.local.u64 	%rd1491, [%rd11+928];
	min.s64 	%rd1492, %rd1491, %rd1490;
	ld.local.u64 	%rd1493, [%rd11+944];
	min.s64 	%rd1494, %rd1493, %rd1492;
	ld.local.u64 	%rd1495, [%rd11+960];
	min.s64 	%rd1496, %rd1495, %rd1494;
	ld.local.u64 	%rd1497, [%rd11+976];
	min.s64 	%rd1498, %rd1497, %rd1496;
	ld.local.u64 	%rd1499, [%rd11+992];
	min.s64 	%rd1500, %rd1499, %rd1498;
	ld.local.u64 	%rd1501, [%rd11+1008];
	min.s64 	%rd1502, %rd1501, %rd1500;
	ld.local.u64 	%rd1503, [%rd11+1024];
	min.s64 	%rd1504, %rd1503, %rd1502;
	ld.local.u64 	%rd1505, [%rd11+1040];
	min.s64 	%rd1506, %rd1505, %rd1504;
	ld.local.u64 	%rd1507, [%rd11+1056];
	min.s64 	%rd1508, %rd1507, %rd1506;
	ld.local.u64 	%rd1509, [%rd11+1072];
	min.s64 	%rd1510, %rd1509, %rd1508;
	ld.local.u64 	%rd1511, [%rd11+1088];
	min.s64 	%rd1512, %rd1511, %rd1510;
	ld.local.u64 	%rd1513, [%rd11+1104];
	min.s64 	%rd1514, %rd1513, %rd1512;
	ld.local.u64 	%rd1515, [%rd11+1120];
	min.s64 	%rd1516, %rd1515, %rd1514;
	ld.local.u64 	%rd1517, [%rd11+1136];
	min.s64 	%rd1518, %rd1517, %rd1516;
	ld.local.u64 	%rd1519, [%rd11+1152];
	min.s64 	%rd1520, %rd1519, %rd1518;
	ld.local.u64 	%rd1521, [%rd11+1168];
	min.s64 	%rd1522, %rd1521, %rd1520;
	ld.local.u64 	%rd1523, [%rd11+1184];
	min.s64 	%rd1524, %rd1523, %rd1522;
	ld.local.u64 	%rd1525, [%rd11+1200];
	min.s64 	%rd1526, %rd1525, %rd1524;
	ld.local.u64 	%rd1527, [%rd11+1216];
	min.s64 	%rd1528, %rd1527, %rd1526;
	ld.local.u64 	%rd1529, [%rd11+1232];
	min.s64 	%rd1530, %rd1529, %rd1528;
	ld.local.u64 	%rd1531, [%rd11+1248];
	min.s64 	%rd1532, %rd1531, %rd1530;
	ld.local.u64 	%rd1533, [%rd11+1264];
	min.s64 	%rd1534, %rd1533, %rd1532;
	ld.local.u64 	%rd1535, [%rd11+1280];
	min.s64 	%rd1536, %rd1535, %rd1534;
	ld.local.u64 	%rd1537, [%rd11+1296];
	min.s64 	%rd1538, %rd1537, %rd1536;
	ld.local.u64 	%rd1539, [%rd11+1312];
	min.s64 	%rd1540, %rd1539, %rd1538;
	ld.local.u64 	%rd1541, [%rd11+1328];
	min.s64 	%rd1542, %rd1541, %rd1540;
	ld.local.u64 	%rd1543, [%rd11+1344];
	min.s64 	%rd1544, %rd1543, %rd1542;
	ld.local.u64 	%rd1545, [%rd11+1360];
	min.s64 	%rd1546, %rd1545, %rd1544;
	ld.local.u64 	%rd1547, [%rd11+1376];
	min.s64 	%rd1548, %rd1547, %rd1546;
	ld.local.u64 	%rd1549, [%rd11+1392];
	min.s64 	%rd1550, %rd1549, %rd1548;
	ld.local.u64 	%rd1551, [%rd11+1408];
	min.s64 	%rd1552, %rd1551, %rd1550;
	ld.local.u64 	%rd1553, [%rd11+1424];
	min.s64 	%rd1554, %rd1553, %rd1552;
	ld.local.u64 	%rd1555, [%rd11+1440];
	min.s64 	%rd1556, %rd1555, %rd1554;
	ld.local.u64 	%rd1557, [%rd11+1456];
	min.s64 	%rd1558, %rd1557, %rd1556;
	ld.local.u64 	%rd1559, [%rd11+1472];
	min.s64 	%rd1560, %rd1559, %rd1558;
	ld.local.u64 	%rd1561, [%rd11+1488];
	min.s64 	%rd1562, %rd1561, %rd1560;
	ld.local.u64 	%rd1563, [%rd11+1504];
	min.s64 	%rd1564, %rd1563, %rd1562;
	ld.local.u64 	%rd1565, [%rd11+1520];
	min.s64 	%rd1566, %rd1565, %rd1564;
	ld.local.u64 	%rd1567, [%rd11+1536];
	min.s64 	%rd1568, %rd1567, %rd1566;
	ld.local.u64 	%rd1569, [%rd11+1552];
	min.s64 	%rd1570, %rd1569, %rd1568;
	ld.local.u64 	%rd1571, [%rd11+1568];
	min.s64 	%rd1572, %rd1571, %rd1570;
	ld.local.u64 	%rd1573, [%rd11+1584];
	min.s64 	%rd4049, %rd1573, %rd1572;
$L__BB0_206:
	add.u64 	%rd1587, %SPL, 4800;
	mul.lo.s32 	%r1244, %r796, 99;
	cvt.s64.s32 	%rd1588, %r1244;
	add.s64 	%rd87, %rd1587, %rd1588;
	max.s32 	%r180, %r796, 1;
	max.s32 	%r1245, %r4, 1;
	and.b32  	%r181, %r1245, 15;
	and.b32  	%r182, %r1245, 7;
	and.b32  	%r183, %r796, 2147483640;
	and.b32  	%r184, %r796, 2147483644;
	and.b32  	%r185, %r180, 3;
	and.b32  	%r186, %r180, 2147483644;
	and.b32  	%r187, %r1245, 2147483632;
	and.b32  	%r188, %r1245, 3;
	mov.b32 	%r2209, 0;
$L__BB0_207:
	setp.eq.s32 	%p143, %r2209, 500000;
	mov.b32 	%r2545, 500000;
	@%p143 bra 	$L__BB0_861;
	mov.b32 	%r2231, 15;
$L__BB0_209:
	shr.u32 	%r1248, %r2522, 1;
	shr.u32 	%r1249, %r2522, 21;
	xor.b32  	%r1250, %r1248, %r1249;
	shr.u32 	%r1251, %r2522, 31;
	xor.b32  	%r193, %r1250, %r1251;
	xor.b32  	%r1252, %r193, %r2522;
	and.b32  	%r1253, %r1252, 1;
	shl.b32 	%r194, %r2522, 1;
	or.b32  	%r2522, %r1253, %r194;
	cvt.rn.f32.u32 	%f1, %r2522;
	mul.f32 	%f2, %f1, 0f2F800000;
	cvt.f64.f32 	%fd1, %f2;
	setp.ge.f64 	%p144, %fd1, 0d3FEB333333333333;
	@%p144 bra 	$L__BB0_312;
	shr.u32 	%r1254, %r194, 21;
	shr.u32 	%r1255, %r194, 31;
	xor.b32  	%r1256, %r1254, %r1255;
	xor.b32  	%r1257, %r1256, %r193;
	and.b32  	%r1258, %r1257, 1;
	shl.b32 	%r1259, %r2522, 1;
	or.b32  	%r2213, %r1259, %r1258;
	mul.hi.u32 	%r1260, %r2213, 1374389535;
	shr.u32 	%r1261, %r1260, 5;
	mul.lo.s32 	%r1262, %r1261, 100;
	sub.s32 	%r197, %r2213, %r1262;
$L__BB0_211:
	shr.u32 	%r1263, %r2213, 1;
	shr.u32 	%r1264, %r2213, 21;
	shr.u32 	%r1265, %r2213, 31;
	xor.b32  	%r1266, %r1264, %r1263;
	xor.b32  	%r1267, %r1266, %r1265;
	xor.b32  	%r1268, %r1267, %r2213;
	and.b32  	%r1269, %r1268, 1;
	shl.b32 	%r1270, %r2213, 1;
	or.b32  	%r2213, %r1269, %r1270;
	mul.hi.u32 	%r1271, %r2213, 1374389535;
	shr.u32 	%r1272, %r1271, 5;
	mul.lo.s32 	%r1273, %r1272, 100;
	sub.s32 	%r200, %r2213, %r1273;
	setp.eq.s32 	%p145, %r197, %r200;
	@%p145 bra 	$L__BB0_211;
$L__BB0_212:
	mov.u32 	%r201, %r2213;
	shr.u32 	%r1274, %r201, 1;
	shr.u32 	%r1275, %r201, 21;
	xor.b32  	%r1276, %r1274, %r1275;
	shr.u32 	%r1277, %r201, 31;
	xor.b32  	%r202, %r1276, %r1277;
	xor.b32  	%r1278, %r202, %r201;
	and.b32  	%r1279, %r1278, 1;
	shl.b32 	%r203, %r201, 1;
	or.b32  	%r2213, %r1279, %r203;
	mul.hi.u32 	%r1280, %r2213, 1374389535;
	shr.u32 	%r1281, %r1280, 5;
	mul.lo.s32 	%r1282, %r1281, 100;
	sub.s32 	%r205, %r2213, %r1282;
	setp.eq.s32 	%p146, %r197, %r205;
	setp.eq.s32 	%p147, %r200, %r205;
	or.pred  	%p148, %p146, %p147;
	@%p148 bra 	$L__BB0_212;
	setp.lt.s32 	%p149, %r796, 1;
	mul.wide.u32 	%rd1589, %r205, 16;
	add.s64 	%rd89, %rd11, %rd1589;
	shr.u32 	%r1283, %r203, 21;
	shr.u32 	%r1284, %r203, 31;
	xor.b32  	%r1285, %r1283, %r1284;
	xor.b32  	%r1286, %r1285, %r202;
	and.b32  	%r1287, %r1286, 1;
	shl.b32 	%r1288, %r2213, 1;
	or.b32  	%r1289, %r1288, %r1287;
	rem.u32 	%r206, %r1289, %r796;
	shr.u32 	%r1290, %r2213, 20;
	shr.u32 	%r1291, %r2213, 30;
	xor.b32  	%r1292, %r1291, %r1290;
	xor.b32  	%r1293, %r1292, %r201;
	xor.b32  	%r1294, %r1293, %r1285;
	and.b32  	%r1295, %r1294, 1;
	shl.b32 	%r1296, %r1289, 1;
	or.b32  	%r2522, %r1295, %r1296;
	sub.s32 	%r1297, %r796, %r206;
	rem.u32 	%r1298, %r2522, %r1297;
	add.s32 	%r208, %r1298, %r206;
	@%p149 bra 	$L__BB0_269;
	setp.lt.u32 	%p150, %r796, 8;
	mul.wide.u32 	%rd1590, %r197, 16;
	add.s64 	%rd1591, %rd11, %rd1590;
	add.s64 	%rd90, %rd1591, 8;
	mul.wide.u32 	%rd1592, %r200, 16;
	add.s64 	%rd1593, %rd11, %rd1592;
	add.s64 	%rd91, %rd1593, 8;
	mov.b32 	%r2216, 0;
	@%p150 bra 	$L__BB0_241;
	mov.b32 	%r2214, 0;
$L__BB0_216:
	.pragma "nounroll";
	setp.lt.s32 	%p151, %r2214, %r206;
	setp.gt.s32 	%p152, %r2214, %r208;
	or.pred  	%p153, %p151, %p152;
	@%p153 bra 	$L__BB0_218;
	ld.local.u64 	%rd1598, [%rd91];
	cvt.u64.u32 	%rd1599, %r2214;
	add.s64 	%rd1600, %rd1598, %rd1599;
	ld.u8 	%rs115, [%rd1600];
	ld.local.u64 	%rd3963, [%rd89+8];
	add.s64 	%rd1601, %rd3963, %rd1599;
	st.u8 	[%rd1601], %rs115;
	bra.uni 	$L__BB0_219;
$L__BB0_218:
	ld.local.u64 	%rd1594, [%rd90];
	cvt.u64.u32 	%rd1595, %r2214;
	add.s64 	%rd1596, %rd1594, %rd1595;
	ld.u8 	%rs114, [%rd1596];
	ld.local.u64 	%rd3963, [%rd89+8];
	add.s64 	%rd1597, %rd3963, %rd1595;
	st.u8 	[%rd1597], %rs114;
$L__BB0_219:
	add.s32 	%r1301, %r2214, 1;
	setp.ge.s32 	%p154, %r1301, %r206;
	setp.lt.s32 	%p155, %r2214, %r208;
	and.pred  	%p156, %p154, %p155;
	cvt.u64.u32 	%rd1602, %r2214;
	add.s64 	%rd95, %rd3963, %rd1602;
	@%p156 bra 	$L__BB0_221;
	cvt.u64.u32 	%rd1603, %r2214;
	ld.local.u64 	%rd1604, [%rd90];
	add.s64 	%rd1605, %rd1604, %rd1603;
	ld.u8 	%rs116, [%rd1605+1];
	st.u8 	[%rd95+1], %rs116;
	bra.uni 	$L__BB0_222;
$L__BB0_221:
	cvt.u64.u32 	%rd1606, %r2214;
	ld.local.u64 	%rd1607, [%rd91];
	add.s64 	%rd1608, %rd1607, %rd1606;
	ld.u8 	%rs117, [%rd1608+1];
	st.u8 	[%rd95+1], %rs117;
$L__BB0_222:
	add.s32 	%r1302, %r2214, 2;
	setp.ge.s32 	%p157, %r1302, %r206;
	setp.le.s32 	%p158, %r1302, %r208;
	and.pred  	%p159, %p157, %p158;
	@%p159 bra 	$L__BB0_224;
	cvt.u64.u32 	%rd1609, %r2214;
	ld.local.u64 	%rd1610, [%rd90];
	add.s64 	%rd1611, %rd1610, %rd1609;
	ld.u8 	%rs118, [%rd1611+2];
	st.u8 	[%rd95+2], %rs118;
	bra.uni 	$L__BB0_225;
$L__BB0_224:
	cvt.u64.u32 	%rd1612, %r2214;
	ld.local.u64 	%rd1613, [%rd91];
	add.s64 	%rd1614, %rd1613, %rd1612;
	ld.u8 	%rs119, [%rd1614+2];
	st.u8 	[%rd95+2], %rs119;
$L__BB0_225:
	add.s32 	%r1303, %r2214, 3;
	setp.ge.s32 	%p160, %r1303, %r206;
	setp.le.s32 	%p161, %r1303, %r208;
	and.pred  	%p162, %p160, %p161;
	@%p162 bra 	$L__BB0_227;
	cvt.u64.u32 	%rd1615, %r2214;
	ld.local.u64 	%rd1616, [%rd90];
	add.s64 	%rd1617, %rd1616, %rd1615;
	ld.u8 	%rs120, [%rd1617+3];
	st.u8 	[%rd95+3], %rs120;
	bra.uni 	$L__BB0_228;
$L__BB0_227:
	cvt.u64.u32 	%rd1618, %r2214;
	ld.local.u64 	%rd1619, [%rd91];
	add.s64 	%rd1620, %rd1619, %rd1618;
	ld.u8 	%rs121, [%rd1620+3];
	st.u8 	[%rd95+3], %rs121;
$L__BB0_228:
	add.s32 	%r1304, %r2214, 4;
	setp.ge.s32 	%p163, %r1304, %r206;
	setp.le.s32 	%p164, %r1304, %r208;
	and.pred  	%p165, %p163, %p164;
	@%p165 bra 	$L__BB0_230;
	cvt.u64.u32 	%rd1621, %r2214;
	ld.local.u64 	%rd1622, [%rd90];
	add.s64 	%rd1623, %rd1622, %rd1621;
	ld.u8 	%rs122, [%rd1623+4];
	st.u8 	[%rd95+4], %rs122;
	bra.uni 	$L__BB0_231;
$L__BB0_230:
	cvt.u64.u32 	%rd1624, %r2214;
	ld.local.u64 	%rd1625, [%rd91];
	add.s64 	%rd1626, %rd1625, %rd1624;
	ld.u8 	%rs123, [%rd1626+4];
	st.u8 	[%rd95+4], %rs123;
$L__BB0_231:
	add.s32 	%r1305, %r2214, 5;
	setp.ge.s32 	%p166, %r1305, %r206;
	setp.le.s32 	%p167, %r1305, %r208;
	and.pred  	%p168, %p166, %p167;
	@%p168 bra 	$L__BB0_233;
	cvt.u64.u32 	%rd1627, %r2214;
	ld.local.u64 	%rd1628, [%rd90];
	add.s64 	%rd1629, %rd1628, %rd1627;
	ld.u8 	%rs124, [%rd1629+5];
	st.u8 	[%rd95+5], %rs124;
	bra.uni 	$L__BB0_234;
$L__BB0_233:
	cvt.u64.u32 	%rd1630, %r2214;
	ld.local.u64 	%rd1631, [%rd91];
	add.s64 	%rd1632, %rd1631, %rd1630;
	ld.u8 	%rs125, [%rd1632+5];
	st.u8 	[%rd95+5], %rs125;
$L__BB0_234:
	add.s32 	%r1306, %r2214, 6;
	setp.ge.s32 	%p169, %r1306, %r206;
	setp.le.s32 	%p170, %r1306, %r208;
	and.pred  	%p171, %p169, %p170;
	@%p171 bra 	$L__BB0_236;
	cvt.u64.u32 	%rd1633, %r2214;
	ld.local.u64 	%rd1634, [%rd90];
	add.s64 	%rd1635, %rd1634, %rd1633;
	ld.u8 	%rs126, [%rd1635+6];
	st.u8 	[%rd95+6], %rs126;
	bra.uni 	$L__BB0_237;
$L__BB0_236:
	cvt.u64.u32 	%rd1636, %r2214;
	ld.local.u64 	%rd1637, [%rd91];
	add.s64 	%rd1638, %rd1637, %rd1636;
	ld.u8 	%rs127, [%rd1638+6];
	st.u8 	[%rd95+6], %rs127;
$L__BB0_237:
	add.s32 	%r1307, %r2214, 7;
	setp.ge.s32 	%p172, %r1307, %r206;
	setp.le.s32 	%p173, %r1307, %r208;
	and.pred  	%p174, %p172, %p173;
	@%p174 bra 	$L__BB0_239;
	cvt.u64.u32 	%rd1639, %r2214;
	ld.local.u64 	%rd1640, [%rd90];
	add.s64 	%rd1641, %rd1640, %rd1639;
	ld.u8 	%rs128, [%rd1641+7];
	st.u8 	[%rd95+7], %rs128;
	bra.uni 	$L__BB0_240;
$L__BB0_239:
	cvt.u64.u32 	%rd1642, %r2214;
	ld.local.u64 	%rd1643, [%rd91];
	add.s64 	%rd1644, %rd1643, %rd1642;
	ld.u8 	%rs129, [%rd1644+7];
	st.u8 	[%rd95+7], %rs129;
$L__BB0_240:
	add.s32 	%r2214, %r2214, 8;
	setp.ne.s32 	%p175, %r2214, %r183;
	mov.u32 	%r2216, %r183;
	@%p175 bra 	$L__BB0_216;
$L__BB0_241:
	setp.eq.s32 	%p176, %r89, 0;
	@%p176 bra 	$L__BB0_269;
	setp.lt.u32 	%p177, %r90, 3;
	@%p177 bra 	$L__BB0_256;
	setp.ge.s32 	%p178, %r2216, %r206;
	setp.le.s32 	%p179, %r2216, %r208;
	and.pred  	%p180, %p178, %p179;
	@%p180 bra 	$L__BB0_245;
	ld.local.u64 	%rd1645, [%rd90];
	cvt.u64.u32 	%rd1646, %r2216;
	add.s64 	%rd1647, %rd1645, %rd1646;
	ld.u8 	%rs130, [%rd1647];
	ld.local.u64 	%rd3964, [%rd89+8];
	add.s64 	%rd1648, %rd3964, %rd1646;
	st.u8 	[%rd1648], %rs130;
	bra.uni 	$L__BB0_246;
$L__BB0_245:
	ld.local.u64 	%rd1649, [%rd91];
	cvt.u64.u32 	%rd1650, %r2216;
	add.s64 	%rd1651, %rd1649, %rd1650;
	ld.u8 	%rs131, [%rd1651];
	ld.local.u64 	%rd3964, [%rd89+8];
	add.s64 	%rd1652, %rd3964, %rd1650;
	st.u8 	[%rd1652], %rs131;
$L__BB0_246:
	add.s32 	%r1310, %r2216, 1;
	setp.ge.s32 	%p181, %r1310, %r206;
	setp.lt.s32 	%p182, %r2216, %r208;
	and.pred  	%p183, %p181, %p182;
	cvt.u64.u32 	%rd1653, %r2216;
	add.s64 	%rd99, %rd3964, %rd1653;
	@%p183 bra 	$L__BB0_248;
	cvt.u64.u32 	%rd1654, %r2216;
	ld.local.u64 	%rd1655, [%rd90];
	add.s64 	%rd1656, %rd1655, %rd1654;
	ld.u8 	%rs132, [%rd1656+1];
	st.u8 	[%rd99+1], %rs132;
	bra.uni 	$L__BB0_249;
$L__BB0_248:
	cvt.u64.u32 	%rd1657, %r2216;
	ld.local.u64 	%rd1658, [%rd91];
	add.s64 	%rd1659, %rd1658, %rd1657;
	ld.u8 	%rs133, [%rd1659+1];
	st.u8 	[%rd99+1], %rs133;
$L__BB0_249:
	add.s32 	%r1312, %r2216, 2;
	setp.ge.s32 	%p184, %r1312, %r206;
	setp.le.s32 	%p185, %r1312, %r208;
	and.pred  	%p186, %p184, %p185;
	@%p186 bra 	$L__BB0_251;
	cvt.u64.u32 	%rd1660, %r2216;
	ld.local.u64 	%rd1661, [%rd90];
	add.s64 	%rd1662, %rd1661, %rd1660;
	ld.u8 	%rs134, [%rd1662+2];
	st.u8 	[%rd99+2], %rs134;
	bra.uni 	$L__BB0_252;
$L__BB0_251:
	cvt.u64.u32 	%rd1663, %r2216;
	ld.local.u64 	%rd1664, [%rd91];
	add.s64 	%rd1665, %rd1664, %rd1663;
	ld.u8 	%rs135, [%rd1665+2];
	st.u8 	[%rd99+2], %rs135;
$L__BB0_252:
	add.s32 	%r1314, %r2216, 3;
	setp.ge.s32 	%p187, %r1314, %r206;
	setp.le.s32 	%p188, %r1314, %r208;
	and.pred  	%p189, %p187, %p188;
	@%p189 bra 	$L__BB0_254;
	cvt.u64.u32 	%rd1666, %r2216;
	ld.local.u64 	%rd1667, [%rd90];
	add.s64 	%rd1668, %rd1667, %rd1666;
	ld.u8 	%rs136, [%rd1668+3];
	st.u8 	[%rd99+3], %rs136;
	bra.uni 	$L__BB0_255;
$L__BB0_254:
	cvt.u64.u32 	%rd1669, %r2216;
	ld.local.u64 	%rd1670, [%rd91];
	add.s64 	%rd1671, %rd1670, %rd1669;
	ld.u8 	%rs137, [%rd1671+3];
	st.u8 	[%rd99+3], %rs137;
$L__BB0_255:
	add.s32 	%r2216, %r2216, 4;
$L__BB0_256:
	setp.eq.s32 	%p190, %r97, 0;
	@%p190 bra 	$L__BB0_269;
	setp.eq.s32 	%p191, %r97, 1;
	@%p191 bra 	$L__BB0_265;
	setp.ge.s32 	%p192, %r2216, %r206;
	setp.le.s32 	%p193, %r2216, %r208;
	and.pred  	%p194, %p192, %p193;
	@%p194 bra 	$L__BB0_260;
	ld.local.u64 	%rd1672, [%rd90];
	cvt.u64.u32 	%rd1673, %r2216;
	add.s64 	%rd1674, %rd1672, %rd1673;
	ld.u8 	%rs138, [%rd1674];
	ld.local.u64 	%rd3965, [%rd89+8];
	add.s64 	%rd1675, %rd3965, %rd1673;
	st.u8 	[%rd1675], %rs138;
	bra.uni 	$L__BB0_261;
$L__BB0_260:
	ld.local.u64 	%rd1676, [%rd91];
	cvt.u64.u32 	%rd1677, %r2216;
	add.s64 	%rd1678, %rd1676, %rd1677;
	ld.u8 	%rs139, [%rd1678];
	ld.local.u64 	%rd3965, [%rd89+8];
	add.s64 	%rd1679, %rd3965, %rd1677;
	st.u8 	[%rd1679], %rs139;
$L__BB0_261:
	add.s32 	%r1315, %r2216, 1;
	setp.ge.s32 	%p195, %r1315, %r206;
	setp.lt.s32 	%p196, %r2216, %r208;
	and.pred  	%p197, %p195, %p196;
	@%p197 bra 	$L__BB0_263;
	ld.local.u64 	%rd1680, [%rd90];
	cvt.u64.u32 	%rd1681, %r2216;
	add.s64 	%rd1682, %rd1680, %rd1681;
	ld.u8 	%rs140, [%rd1682+1];
	add.s64 	%rd1683, %rd3965, %rd1681;
	st.u8 	[%rd1683+1], %rs140;
	bra.uni 	$L__BB0_264;
$L__BB0_263:
	ld.local.u64 	%rd1684, [%rd91];
	cvt.u64.u32 	%rd1685, %r2216;
	add.s64 	%rd1686, %rd1684, %rd1685;
	ld.u8 	%rs141, [%rd1686+1];
	add.s64 	%rd1687, %rd3965, %rd1685;
	st.u8 	[%rd1687+1], %rs141;
$L__BB0_264:
	add.s32 	%r2216, %r2216, 2;
$L__BB0_265:
	and.b32  	%r1316, %r796, 1;
	setp.eq.b32 	%p198, %r1316, 1;
	not.pred 	%p199, %p198;
	@%p199 bra 	$L__BB0_269;
	setp.ge.s32 	%p200, %r2216, %r206;
	setp.le.s32 	%p201, %r2216, %r208;
	and.pred  	%p202, %p200, %p201;
	@%p202 bra 	$L__BB0_268;
	ld.local.u64 	%rd1688, [%rd90];
	cvt.u64.u32 	%rd1689, %r2216;
	add.s64 	%rd1690, %rd1688, %rd1689;
	ld.u8 	%rs142, [%rd1690];
	ld.local.u64 	%rd1691, [%rd89+8];
	add.s64 	%rd1692, %rd1691, %rd1689;
	st.u8 	[%rd1692], %rs142;
	bra.uni 	$L__BB0_269;
$L__BB0_268:
	ld.local.u64 	%rd1693, [%rd91];
	cvt.u64.u32 	%rd1694, %r2216;
	add.s64 	%rd1695, %rd1693, %rd1694;
	ld.u8 	%rs143, [%rd1695];
	ld.local.u64 	%rd1696, [%rd89+8];
	add.s64 	%rd1697, %rd1696, %rd1694;
	st.u8 	[%rd1697], %rs143;
$L__BB0_269:
	setp.lt.s32 	%p203, %r4, 1;
	@%p203 bra 	$L__BB0_283;
	setp.lt.u32 	%p204, %r4, 16;
	mov.b32 	%r2219, 0;
	@%p204 bra 	$L__BB0_273;
	mov.b32 	%r2221, 0;
$L__BB0_272:
	.pragma "nounroll";
	mul.wide.u32 	%rd1698, %r2221, 8;
	add.s64 	%rd1699, %rd10, %rd1698;
	mov.b64 	%rd1700, 0;
	st.local.v2.u64 	[%rd1699], {%rd1700, %rd1700};
	st.local.v2.u64 	[%rd1699+16], {%rd1700, %rd1700};
	st.local.v2.u64 	[%rd1699+32], {%rd1700, %rd1700};
	st.local.v2.u64 	[%rd1699+48], {%rd1700, %rd1700};
	st.local.v2.u64 	[%rd1699+64], {%rd1700, %rd1700};
	st.local.v2.u64 	[%rd1699+80], {%rd1700, %rd1700};
	st.local.v2.u64 	[%rd1699+96], {%rd1700, %rd1700};
	st.local.v2.u64 	[%rd1699+112], {%rd1700, %rd1700};
	add.s32 	%r2221, %r2221, 16;
	setp.eq.s32 	%p205, %r2221, %r94;
	mov.u32 	%r2219, %r94;
	@%p205 bra 	$L__BB0_273;
	bra.uni 	$L__BB0_272;
$L__BB0_273:
	setp.eq.s32 	%p206, %r82, 0;
	@%p206 bra 	$L__BB0_283;
	setp.lt.u32 	%p207, %r83, 7;
	@%p207 bra 	$L__BB0_276;
	mul.wide.u32 	%rd1701, %r2219, 8;
	add.s64 	%rd1702, %rd10, %rd1701;
	mov.b64 	%rd1703, 0;
	st.local.u64 	[%rd1702], %rd1703;
	st.local.u64 	[%rd1702+8], %rd1703;
	st.local.u64 	[%rd1702+16], %rd1703;
	st.local.u64 	[%rd1702+24], %rd1703;
	st.local.u64 	[%rd1702+32], %rd1703;
	st.local.u64 	[%rd1702+40], %rd1703;
	st.local.u64 	[%rd1702+48], %rd1703;
	st.local.u64 	[%rd1702+56], %rd1703;
	add.s32 	%r2219, %r2219, 8;
$L__BB0_276:
	setp.eq.s32 	%p208, %r84, 0;
	@%p208 bra 	$L__BB0_283;
	setp.lt.u32 	%p209, %r85, 3;
	@%p209 bra 	$L__BB0_279;
	mul.wide.u32 	%rd1704, %r2219, 8;
	add.s64 	%rd1705, %rd10, %rd1704;
	mov.b64 	%rd1706, 0;
	st.local.u64 	[%rd1705], %rd1706;
	st.local.u64 	[%rd1705+8], %rd1706;
	st.local.u64 	[%rd1705+16], %rd1706;
	st.local.u64 	[%rd1705+24], %rd1706;
	add.s32 	%r2219, %r2219, 4;
$L__BB0_279:
	setp.eq.s32 	%p210, %r95, 0;
	@%p210 bra 	$L__BB0_283;
	setp.eq.s32 	%p211, %r95, 1;
	mul.wide.u32 	%rd1707, %r2219, 8;
	add.s64 	%rd103, %rd10, %rd1707;
	mov.b64 	%rd1708, 0;
	st.local.u64 	[%rd103], %rd1708;
	@%p211 bra 	$L__BB0_283;
	setp.eq.s32 	%p212, %r95, 2;
	mov.b64 	%rd1709, 0;
	st.local.u64 	[%rd103+8], %rd1709;
	@%p212 bra 	$L__BB0_283;
	mov.b64 	%rd1710, 0;
	st.local.u64 	[%rd103+16], %rd1710;
$L__BB0_283:
	@%p149 bra 	$L__BB0_297;
	setp.lt.u32 	%p214, %r796, 16;
	ld.local.u64 	%rd104, [%rd89+8];
	mov.b32 	%r2223, 0;
	@%p214 bra 	$L__BB0_287;
	mov.b32 	%r2225, 0;
$L__BB0_286:
	.pragma "nounroll";
	cvt.u64.u32 	%rd1711, %r2225;
	mul.wide.u32 	%rd1712, %r2225, 4;
	mov.u64 	%rd1713, executionTimes;
	add.s64 	%rd1714, %rd1713, %rd1712;
	ld.const.s32 	%rd1715, [%rd1714];
	add.s64 	%rd1716, %rd104, %rd1711;
	ld.u8 	%r1321, [%rd1716];
	mul.wide.u32 	%rd1717, %r1321, 8;
	add.s64 	%rd1718, %rd10, %rd1717;
	ld.local.u64 	%rd1719, [%rd1718];
	add.s64 	%rd1720, %rd1719, %rd1715;
	st.local.u64 	[%rd1718], %rd1720;
	ld.const.s32 	%rd1721, [%rd1714+4];
	ld.u8 	%r1322, [%rd1716+1];
	mul.wide.u32 	%rd1722, %r1322, 8;
	add.s64 	%rd1723, %rd10, %rd1722;
	ld.local.u64 	%rd1724, [%rd1723];
	add.s64 	%rd1725, %rd1724, %rd1721;
	st.local.u64 	[%rd1723], %rd1725;
	ld.const.s32 	%rd1726, [%rd1714+8];
	ld.u8 	%r1323, [%rd1716+2];
	mul.wide.u32 	%rd1727, %r1323, 8;
	add.s64 	%rd1728, %rd10, %rd1727;
	ld.local.u64 	%rd1729, [%rd1728];
	add.s64 	%rd1730, %rd1729, %rd1726;
	st.local.u64 	[%rd1728], %rd1730;
	ld.const.s32 	%rd1731, [%rd1714+12];
	ld.u8 	%r1324, [%rd1716+3];
	mul.wide.u32 	%rd1732, %r1324, 8;
	add.s64 	%rd1733, %rd10, %rd1732;
	ld.local.u64 	%rd1734, [%rd1733];
	add.s64 	%rd1735, %rd1734, %rd1731;
	st.local.u64 	[%rd1733], %rd1735;
	ld.const.s32 	%rd1736, [%rd1714+16];
	ld.u8 	%r1325, [%rd1716+4];
	mul.wide.u32 	%rd1737, %r1325, 8;
	add.s64 	%rd1738, %rd10, %rd1737;
	ld.local.u64 	%rd1739, [%rd1738];
	add.s64 	%rd1740, %rd1739, %rd1736;
	st.local.u64 	[%rd1738], %rd1740;
	ld.const.s32 	%rd1741, [%rd1714+20];
	ld.u8 	%r1326, [%rd1716+5];
	mul.wide.u32 	%rd1742, %r1326, 8;
	add.s64 	%rd1743, %rd10, %rd1742;
	ld.local.u64 	%rd1744, [%rd1743];
	add.s64 	%rd1745, %rd1744, %rd1741;
	st.local.u64 	[%rd1743], %rd1745;
	ld.const.s32 	%rd1746, [%rd1714+24];
	ld.u8 	%r1327, [%rd1716+6];
	mul.wide.u32 	%rd1747, %r1327, 8;
	add.s64 	%rd1748, %rd10, %rd1747;
	ld.local.u64 	%rd1749, [%rd1748];
	add.s64 	%rd1750, %rd1749, %rd1746;
	st.local.u64 	[%rd1748], %rd1750;
	ld.const.s32 	%rd1751, [%rd1714+28];
	ld.u8 	%r1328, [%rd1716+7];
	mul.wide.u32 	%rd1752, %r1328, 8;
	add.s64 	%rd1753, %rd10, %rd1752;
	ld.local.u64 	%rd1754, [%rd1753];
	add.s64 	%rd1755, %rd1754, %rd1751;
	st.local.u64 	[%rd1753], %rd1755;
	ld.const.s32 	%rd1756, [%rd1714+32];
	ld.u8 	%r1329, [%rd1716+8];
	mul.wide.u32 	%rd1757, %r1329, 8;
	add.s64 	%rd1758, %rd10, %rd1757;
	ld.local.u64 	%rd1759, [%rd1758];
	add.s64 	%rd1760, %rd1759, %rd1756;
	st.local.u64 	[%rd1758], %rd1760;
	ld.const.s32 	%rd1761, [%rd1714+36];
	ld.u8 	%r1330, [%rd1716+9];
	mul.wide.u32 	%rd1762, %r1330, 8;
	add.s64 	%rd1763, %rd10, %rd1762;
	ld.local.u64 	%rd1764, [%rd1763];
	add.s64 	%rd1765, %rd1764, %rd1761;
	st.local.u64 	[%rd1763], %rd1765;
	ld.const.s32 	%rd1766, [%rd1714+40];
	ld.u8 	%r1331, [%rd1716+10];
	mul.wide.u32 	%rd1767, %r1331, 8;
	add.s64 	%rd1768, %rd10, %rd1767;
	ld.local.u64 	%rd1769, [%rd1768];
	add.s64 	%rd1770, %rd1769, %rd1766;
	st.local.u64 	[%rd1768], %rd1770;
	ld.const.s32 	%rd1771, [%rd1714+44];
	ld.u8 	%r1332, [%rd1716+11];
	mul.wide.u32 	%rd1772, %r1332, 8;
	add.s64 	%rd1773, %rd10, %rd1772;
	ld.local.u64 	%rd1774, [%rd1773];
	add.s64 	%rd1775, %rd1774, %rd1771;
	st.local.u64 	[%rd1773], %rd1775;
	ld.const.s32 	%rd1776, [%rd1714+48];
	ld.u8 	%r1333, [%rd1716+12];
	mul.wide.u32 	%rd1777, %r1333, 8;
	add.s64 	%rd1778, %rd10, %rd1777;
	ld.local.u64 	%rd1779, [%rd1778];
	add.s64 	%rd1780, %rd1779, %rd1776;
	st.local.u64 	[%rd1778], %rd1780;
	ld.const.s32 	%rd1781, [%rd1714+52];
	ld.u8 	%r1334, [%rd1716+13];
	mul.wide.u32 	%rd1782, %r1334, 8;
	add.s64 	%rd1783, %rd10, %rd1782;
	ld.local.u64 	%rd1784, [%rd1783];
	add.s64 	%rd1785, %rd1784, %rd1781;
	st.local.u64 	[%rd1783], %rd1785;
	ld.const.s32 	%rd1786, [%rd1714+56];
	ld.u8 	%r1335, [%rd1716+14];
	mul.wide.u32 	%rd1787, %r1335, 8;
	add.s64 	%rd1788, %rd10, %rd1787;
	ld.local.u64 	%rd1789, [%rd1788];
	add.s64 	%rd1790, %rd1789, %rd1786;
	st.local.u64 	[%rd1788], %rd1790;
	ld.const.s32 	%rd1791, [%rd1714+60];
	ld.u8 	%r1336, [%rd1716+15];
	mul.wide.u32 	%rd1792, %r1336, 8;
	add.s64 	%rd1793, %rd10, %rd1792;
	ld.local.u64 	%rd1794, [%rd1793];
	add.s64 	%rd1795, %rd1794, %rd1791;
	st.local.u64 	[%rd1793], %rd1795;
	add.s32 	%r2225, %r2225, 16;
	setp.eq.s32 	%p215, %r2225, %r96;
	mov.u32 	%r2223, %r96;
	@%p215 bra 	$L__BB0_287;
	bra.uni 	$L__BB0_286;
$L__BB0_287:
	setp.eq.s32 	%p216, %r87, 0;
	@%p216 bra 	$L__BB0_297;
	setp.lt.u32 	%p217, %r88, 7;
	@%p217 bra 	$L__BB0_290;
	cvt.u64.u32 	%rd1796, %r2223;
	mul.wide.u32 	%rd1797, %r2223, 4;
	mov.u64 	%rd1798, executionTimes;
	add.s64 	%rd1799, %rd1798, %rd1797;
	ld.const.s32 	%rd1800, [%rd1799];
	add.s64 	%rd1801, %rd104, %rd1796;
	ld.u8 	%r1337, [%rd1801];
	mul.wide.u32 	%rd1802, %r1337, 8;
	add.s64 	%rd1803, %rd10, %rd1802;
	ld.local.u64 	%rd1804, [%rd1803];
	add.s64 	%rd1805, %rd1804, %rd1800;
	st.local.u64 	[%rd1803], %rd1805;
	ld.const.s32 	%rd1806, [%rd1799+4];
	ld.u8 	%r1338, [%rd1801+1];
	mul.wide.u32 	%rd1807, %r1338, 8;
	add.s64 	%rd1808, %rd10, %rd1807;
	ld.local.u64 	%rd1809, [%rd1808];
	add.s64 	%rd1810, %rd1809, %rd1806;
	st.local.u64 	[%rd1808], %rd1810;
	ld.const.s32 	%rd1811, [%rd1799+8];
	ld.u8 	%r1339, [%rd1801+2];
	mul.wide.u32 	%rd1812, %r1339, 8;
	add.s64 	%rd1813, %rd10, %rd1812;
	ld.local.u64 	%rd1814, [%rd1813];
	add.s64 	%rd1815, %rd1814, %rd1811;
	st.local.u64 	[%rd1813], %rd1815;
	ld.const.s32 	%rd1816, [%rd1799+12];
	ld.u8 	%r1340, [%rd1801+3];
	mul.wide.u32 	%rd1817, %r1340, 8;
	add.s64 	%rd1818, %rd10, %rd1817;
	ld.local.u64 	%rd1819, [%rd1818];
	add.s64 	%rd1820, %rd1819, %rd1816;
	st.local.u64 	[%rd1818], %rd1820;
	ld.const.s32 	%rd1821, [%rd1799+16];
	ld.u8 	%r1341, [%rd1801+4];
	mul.wide.u32 	%rd1822, %r1341, 8;
	add.s64 	%rd1823, %rd10, %rd1822;
	ld.local.u64 	%rd1824, [%rd1823];
	add.s64 	%rd1825, %rd1824, %rd1821;
	st.local.u64 	[%rd1823], %rd1825;
	ld.const.s32 	%rd1826, [%rd1799+20];
	ld.u8 	%r1342, [%rd1801+5];
	mul.wide.u32 	%rd1827, %r1342, 8;
	add.s64 	%rd1828, %rd10, %rd1827;
	ld.local.u64 	%rd1829, [%rd1828];
	add.s64 	%rd1830, %rd1829, %rd1826;
	st.local.u64 	[%rd1828], %rd1830;
	ld.const.s32 	%rd1831, [%rd1799+24];
	ld.u8 	%r1343, [%rd1801+6];
	mul.wide.u32 	%rd1832, %r1343, 8;
	add.s64 	%rd1833, %rd10, %rd1832;
	ld.local.u64 	%rd1834, [%rd1833];
	add.s64 	%rd1835, %rd1834, %rd1831;
	st.local.u64 	[%rd1833], %rd1835;
	ld.const.s32 	%rd1836, [%rd1799+28];
	ld.u8 	%r1344, [%rd1801+7];
	mul.wide.u32 	%rd1837, %r1344, 8;
	add.s64 	%rd1838, %rd10, %rd1837;
	ld.local.u64 	%rd1839, [%rd1838];
	add.s64 	%rd1840, %rd1839, %rd1836;
	st.local.u64 	[%rd1838], %rd1840;
	add.s32 	%r2223, %r2223, 8;
$L__BB0_290:
	setp.eq.s32 	%p218, %r89, 0;
	@%p218 bra 	$L__BB0_297;
	setp.lt.u32 	%p219, %r90, 3;
	@%p219 bra 	$L__BB0_293;
	cvt.u64.u32 	%rd1841, %r2223;
	mul.wide.u32 	%rd1842, %r2223, 4;
	mov.u64 	%rd1843, executionTimes;
	add.s64 	%rd1844, %rd1843, %rd1842;
	ld.const.s32 	%rd1845, [%rd1844];
	add.s64 	%rd1846, %rd104, %rd1841;
	ld.u8 	%r1345, [%rd1846];
	mul.wide.u32 	%rd1847, %r1345, 8;
	add.s64 	%rd1848, %rd10, %rd1847;
	ld.local.u64 	%rd1849, [%rd1848];
	add.s64 	%rd1850, %rd1849, %rd1845;
	st.local.u64 	[%rd1848], %rd1850;
	ld.const.s32 	%rd1851, [%rd1844+4];
	ld.u8 	%r1346, [%rd1846+1];
	mul.wide.u32 	%rd1852, %r1346, 8;
	add.s64 	%rd1853, %rd10, %rd1852;
	ld.local.u64 	%rd1854, [%rd1853];
	add.s64 	%rd1855, %rd1854, %rd1851;
	st.local.u64 	[%rd1853], %rd1855;
	ld.const.s32 	%rd1856, [%rd1844+8];
	ld.u8 	%r1347, [%rd1846+2];
	mul.wide.u32 	%rd1857, %r1347, 8;
	add.s64 	%rd1858, %rd10, %rd1857;
	ld.local.u64 	%rd1859, [%rd1858];
	add.s64 	%rd1860, %rd1859, %rd1856;
	st.local.u64 	[%rd1858], %rd1860;
	ld.const.s32 	%rd1861, [%rd1844+12];
	ld.u8 	%r1348, [%rd1846+3];
	mul.wide.u32 	%rd1862, %r1348, 8;
	add.s64 	%rd1863, %rd10, %rd1862;
	ld.local.u64 	%rd1864, [%rd1863];
	add.s64 	%rd1865, %rd1864, %rd1861;
	st.local.u64 	[%rd1863], %rd1865;
	add.s32 	%r2223, %r2223, 4;
$L__BB0_293:
	setp.eq.s32 	%p220, %r97, 0;
	@%p220 bra 	$L__BB0_297;
	setp.eq.s32 	%p221, %r97, 1;
	cvt.u64.u32 	%rd1866, %r2223;
	mul.wide.u32 	%rd1867, %r2223, 4;
	mov.u64 	%rd1868, executionTimes;
	add.s64 	%rd105, %rd1868, %rd1867;
	ld.const.s32 	%rd1869, [%rd105];
	add.s64 	%rd106, %rd104, %rd1866;
	ld.u8 	%r1349, [%rd106];
	mul.wide.u32 	%rd1870, %r1349, 8;
	add.s64 	%rd1871, %rd10, %rd1870;
	ld.local.u64 	%rd1872, [%rd1871];
	add.s64 	%rd1873, %rd1872, %rd1869;
	st.local.u64 	[%rd1871], %rd1873;
	@%p221 bra 	$L__BB0_297;
	setp.eq.s32 	%p222, %r97, 2;
	ld.const.s32 	%rd1874, [%rd105+4];
	ld.u8 	%r1350, [%rd106+1];
	mul.wide.u32 	%rd1875, %r1350, 8;
	add.s64 	%rd1876, %rd10, %rd1875;
	ld.local.u64 	%rd1877, [%rd1876];
	add.s64 	%rd1878, %rd1877, %rd1874;
	st.local.u64 	[%rd1876], %rd1878;
	@%p222 bra 	$L__BB0_297;
	ld.const.s32 	%rd1879, [%rd105+8];
	ld.u8 	%r1351, [%rd106+2];
	mul.wide.u32 	%rd1880, %r1351, 8;
	add.s64 	%rd1881, %rd10, %rd1880;
	ld.local.u64 	%rd1882, [%rd1881];
	add.s64 	%rd1883, %rd1882, %rd1879;
	st.local.u64 	[%rd1881], %rd1883;
$L__BB0_297:
	mov.b64 	%rd3973, 0;
	@%p203 bra 	$L__BB0_311;
	setp.lt.u32 	%p224, %r4, 16;
	mov.b64 	%rd3973, 0;
	mov.b32 	%r2228, 0;
	@%p224 bra 	$L__BB0_301;
	mov.b64 	%rd3973, 0;
	mov.b32 	%r2226, 0;
$L__BB0_300:
	.pragma "nounroll";
	mul.wide.u32 	%rd1888, %r2226, 8;
	add.s64 	%rd1889, %rd10, %rd1888;
	ld.local.v2.u64 	{%rd1890, %rd1891}, [%rd1889];
	max.s64 	%rd1892, %rd1890, %rd3973;
	max.s64 	%rd1893, %rd1891, %rd1892;
	ld.local.v2.u64 	{%rd1894, %rd1895}, [%rd1889+16];
	max.s64 	%rd1896, %rd1894, %rd1893;
	max.s64 	%rd1897, %rd1895, %rd1896;
	ld.local.v2.u64 	{%rd1898, %rd1899}, [%rd1889+32];
	max.s64 	%rd1900, %rd1898, %rd1897;
	max.s64 	%rd1901, %rd1899, %rd1900;
	ld.local.v2.u64 	{%rd1902, %rd1903}, [%rd1889+48];
	max.s64 	%rd1904, %rd1902, %rd1901;
	max.s64 	%rd1905, %rd1903, %rd1904;
	ld.local.v2.u64 	{%rd1906, %rd1907}, [%rd1889+64];
	max.s64 	%rd1908, %rd1906, %rd1905;
	max.s64 	%rd1909, %rd1907, %rd1908;
	ld.local.v2.u64 	{%rd1910, %rd1911}, [%rd1889+80];
	max.s64 	%rd1912, %rd1910, %rd1909;
	max.s64 	%rd1913, %rd1911, %rd1912;
	ld.local.v2.u64 	{%rd1914, %rd1915}, [%rd1889+96];
	max.s64 	%rd1916, %rd1914, %rd1913;
	max.s64 	%rd1917, %rd1915, %rd1916;
	ld.local.v2.u64 	{%rd1918, %rd1919}, [%rd1889+112];
	max.s64 	%rd1920, %rd1918, %rd1917;
	max.s64 	%rd3973, %rd1919, %rd1920;
	add.s32 	%r2226, %r2226, 16;
	setp.ne.s32 	%p225, %r2226, %r94;
	mov.u32 	%r2228, %r94;
	@%p225 bra 	$L__BB0_300;
$L__BB0_301:
	setp.eq.s32 	%p226, %r82, 0;
	@%p226 bra 	$L__BB0_311;
	setp.lt.u32 	%p227, %r83, 7;
	@%p227 bra 	$L__BB0_304;
	mul.wide.u32 	%rd1922, %r2228, 8;
	add.s64 	%rd1923, %rd10, %rd1922;
	ld.local.u64 	%rd1924, [%rd1923];
	max.s64 	%rd1925, %rd1924, %rd3973;
	ld.local.u64 	%rd1926, [%rd1923+8];
	max.s64 	%rd1927, %rd1926, %rd1925;
	ld.local.u64 	%rd1928, [%rd1923+16];
	max.s64 	%rd1929, %rd1928, %rd1927;
	ld.local.u64 	%rd1930, [%rd1923+24];
	max.s64 	%rd1931, %rd1930, %rd1929;
	ld.local.u64 	%rd1932, [%rd1923+32];
	max.s64 	%rd1933, %rd1932, %rd1931;
	ld.local.u64 	%rd1934, [%rd1923+40];
	max.s64 	%rd1935, %rd1934, %rd1933;
	ld.local.u64 	%rd1936, [%rd1923+48];
	max.s64 	%rd1937, %rd1936, %rd1935;
	ld.local.u64 	%rd1938, [%rd1923+56];
	max.s64 	%rd3973, %rd1938, %rd1937;
	add.s32 	%r2228, %r2228, 8;
$L__BB0_304:
	setp.eq.s32 	%p228, %r84, 0;
	@%p228 bra 	$L__BB0_311;
	setp.lt.u32 	%p229, %r85, 3;
	@%p229 bra 	$L__BB0_307;
	mul.wide.u32 	%rd1940, %r2228, 8;
	add.s64 	%rd1941, %rd10, %rd1940;
	ld.local.u64 	%rd1942, [%rd1941];
	max.s64 	%rd1943, %rd1942, %rd3973;
	ld.local.u64 	%rd1944, [%rd1941+8];
	max.s64 	%rd1945, %rd1944, %rd1943;
	ld.local.u64 	%rd1946, [%rd1941+16];
	max.s64 	%rd1947, %rd1946, %rd1945;
	ld.local.u64 	%rd1948, [%rd1941+24];
	max.s64 	%rd3973, %rd1948, %rd1947;
	add.s32 	%r2228, %r2228, 4;
$L__BB0_307:
	setp.eq.s32 	%p230, %r95, 0;
	@%p230 bra 	$L__BB0_311;
	setp.eq.s32 	%p231, %r95, 1;
	mul.wide.u32 	%rd1949, %r2228, 8;
	add.s64 	%rd117, %rd10, %rd1949;
	ld.local.u64 	%rd1950, [%rd117];
	max.s64 	%rd3973, %rd1950, %rd3973;
	@%p231 bra 	$L__BB0_311;
	setp.eq.s32 	%p232, %r95, 2;
	ld.local.u64 	%rd1951, [%rd117+8];
	max.s64 	%rd3973, %rd1951, %rd3973;
	@%p232 bra 	$L__BB0_311;
	ld.local.u64 	%rd1952, [%rd117+16];
	max.s64 	%rd3973, %rd1952, %rd3973;
$L__BB0_311:
	st.local.u64 	[%rd89], %rd3973;
	add.s32 	%r2231, %r2231, -1;
$L__BB0_312:
	setp.gt.s32 	%p233, %r2231, 0;
	@%p233 bra 	$L__BB0_209;
	mov.b32 	%r2232, 0;
$L__BB0_314:
	shr.u32 	%r1355, %r2522, 1;
	shr.u32 	%r1356, %r2522, 21;
	xor.b32  	%r1357, %r1355, %r1356;
	shr.u32 	%r1358, %r2522, 31;
	xor.b32  	%r242, %r1357, %r1358;
	xor.b32  	%r1359, %r242, %r2522;
	and.b32  	%r1360, %r1359, 1;
	shl.b32 	%r243, %r2522, 1;
	or.b32  	%r2522, %r1360, %r243;
	cvt.rn.f32.u32 	%f3, %r2522;
	mul.f32 	%f4, %f3, 0f2F800000;
	cvt.f64.f32 	%fd2, %f4;
	setp.ge.f64 	%p234, %fd2, 0d3FA999999999999A;
	@%p234 bra 	$L__BB0_550;
	shr.u32 	%r1361, %r243, 21;
	shr.u32 	%r1362, %r243, 31;
	xor.b32  	%r1363, %r1361, %r1362;
	xor.b32  	%r245, %r1363, %r242;
	and.b32  	%r1364, %r245, 1;
	shl.b32 	%r1365, %r2522, 1;
	or.b32  	%r2522, %r1365, %r1364;
	cvt.rn.f32.u32 	%f5, %r2522;
	mul.f32 	%f6, %f5, 0f2F800000;
	cvt.f64.f32 	%fd3, %f6;
	setp.gtu.f64 	%p235, %fd3, 0d3FD3333333333333;
	@%p235 bra 	$L__BB0_507;
	setp.lt.s32 	%p236, %r4, 1;
	@%p236 bra 	$L__BB0_330;
	setp.lt.u32 	%p237, %r4, 16;
	mov.b32 	%r2235, 0;
	@%p237 bra 	$L__BB0_320;
	mov.b32 	%r2237, 0;
$L__BB0_319:
	.pragma "nounroll";
	mul.wide.u32 	%rd1953, %r2237, 8;
	add.s64 	%rd1954, %rd9, %rd1953;
	mov.b64 	%rd1955, 0;
	st.local.v2.u64 	[%rd1954], {%rd1955, %rd1955};
	st.local.v2.u64 	[%rd1954+16], {%rd1955, %rd1955};
	st.local.v2.u64 	[%rd1954+32], {%rd1955, %rd1955};
	st.local.v2.u64 	[%rd1954+48], {%rd1955, %rd1955};
	st.local.v2.u64 	[%rd1954+64], {%rd1955, %rd1955};
	st.local.v2.u64 	[%rd1954+80], {%rd1955, %rd1955};
	st.local.v2.u64 	[%rd1954+96], {%rd1955, %rd1955};
	st.local.v2.u64 	[%rd1954+112], {%rd1955, %rd1955};
	add.s32 	%r2237, %r2237, 16;
	setp.eq.s32 	%p238, %r2237, %r94;
	mov.u32 	%r2235, %r94;
	@%p238 bra 	$L__BB0_320;
	bra.uni 	$L__BB0_319;
$L__BB0_320:
	setp.eq.s32 	%p239, %r82, 0;
	@%p239 bra 	$L__BB0_330;
	setp.lt.u32 	%p240, %r83, 7;
	@%p240 bra 	$L__BB0_323;
	mul.wide.u32 	%rd1956, %r2235, 8;
	add.s64 	%rd1957, %rd9, %rd1956;
	mov.b64 	%rd1958, 0;
	st.local.u64 	[%rd1957], %rd1958;
	st.local.u64 	[%rd1957+8], %rd1958;
	st.local.u64 	[%rd1957+16], %rd1958;
	st.local.u64 	[%rd1957+24], %rd1958;
	st.local.u64 	[%rd1957+32], %rd1958;
	st.local.u64 	[%rd1957+40], %rd1958;
	st.local.u64 	[%rd1957+48], %rd1958;
	st.local.u64 	[%rd1957+56], %rd1958;
	add.s32 	%r2235, %r2235, 8;
$L__BB0_323:
	setp.eq.s32 	%p241, %r84, 0;
	@%p241 bra 	$L__BB0_330;
	setp.lt.u32 	%p242, %r85, 3;
	@%p242 bra 	$L__BB0_326;
	mul.wide.u32 	%rd1959, %r2235, 8;
	add.s64 	%rd1960, %rd9, %rd1959;
	mov.b64 	%rd1961, 0;
	st.local.u64 	[%rd1960], %rd1961;
	st.local.u64 	[%rd1960+8], %rd1961;
	st.local.u64 	[%rd1960+16], %rd1961;
	st.local.u64 	[%rd1960+24], %rd1961;
	add.s32 	%r2235, %r2235, 4;
$L__BB0_326:
	setp.eq.s32 	%p243, %r95, 0;
	@%p243 bra 	$L__BB0_330;
	setp.eq.s32 	%p244, %r95, 1;
	mul.wide.u32 	%rd1962, %r2235, 8;
	add.s64 	%rd122, %rd9, %rd1962;
	mov.b64 	%rd1963, 0;
	st.local.u64 	[%rd122], %rd1963;
	@%p244 bra 	$L__BB0_330;
	setp.eq.s32 	%p245, %r95, 2;
	mov.b64 	%rd1964, 0;
	st.local.u64 	[%rd122+8], %rd1964;
	@%p245 bra 	$L__BB0_330;
	mov.b64 	%rd1965, 0;
	st.local.u64 	[%rd122+16], %rd1965;
$L__BB0_330:
	mul.wide.u32 	%rd1966, %r2232, 16;
	add.s64 	%rd123, %rd11, %rd1966;
	setp.gt.s32 	%p246, %r796, 0;
	@%p246 bra 	$L__BB0_332;
	ld.local.u64 	%rd3974, [%rd123+8];
	bra.uni 	$L__BB0_345;
$L__BB0_332:
	setp.lt.u32 	%p247, %r796, 16;
	ld.local.u64 	%rd3974, [%rd123+8];
	mov.b32 	%r2239, 0;
	@%p247 bra 	$L__BB0_335;
	mov.b32 	%r2241, 0;
$L__BB0_334:
	.pragma "nounroll";
	cvt.u64.u32 	%rd1967, %r2241;
	mul.wide.u32 	%rd1968, %r2241, 4;
	mov.u64 	%rd1969, executionTimes;
	add.s64 	%rd1970, %rd1969, %rd1968;
	ld.const.s32 	%rd1971, [%rd1970];
	add.s64 	%rd1972, %rd3974, %rd1967;
	ld.u8 	%r1370, [%rd1972];
	mul.wide.u32 	%rd1973, %r1370, 8;
	add.s64 	%rd1974, %rd9, %rd1973;
	ld.local.u64 	%rd1975, [%rd1974];
	add.s64 	%rd1976, %rd1975, %rd1971;
	st.local.u64 	[%rd1974], %rd1976;
	ld.const.s32 	%rd1977, [%rd1970+4];
	ld.u8 	%r1371, [%rd1972+1];
	mul.wide.u32 	%rd1978, %r1371, 8;
	add.s64 	%rd1979, %rd9, %rd1978;
	ld.local.u64 	%rd1980, [%rd1979];
	add.s64 	%rd1981, %rd1980, %rd1977;
	st.local.u64 	[%rd1979], %rd1981;
	ld.const.s32 	%rd1982, [%rd1970+8];
	ld.u8 	%r1372, [%rd1972+2];
	mul.wide.u32 	%rd1983, %r1372, 8;
	add.s64 	%rd1984, %rd9, %rd1983;
	ld.local.u64 	%rd1985, [%rd1984];
	add.s64 	%rd1986, %rd1985, %rd1982;
	st.local.u64 	[%rd1984], %rd1986;
	ld.const.s32 	%rd1987, [%rd1970+12];
	ld.u8 	%r1373, [%rd1972+3];
	mul.wide.u32 	%rd1988, %r1373, 8;
	add.s64 	%rd1989, %rd9, %rd1988;
	ld.local.u64 	%rd1990, [%rd1989];
	add.s64 	%rd1991, %rd1990, %rd1987;
	st.local.u64 	[%rd1989], %rd1991;
	ld.const.s32 	%rd1992, [%rd1970+16];
	ld.u8 	%r1374, [%rd1972+4];
	mul.wide.u32 	%rd1993, %r1374, 8;
	add.s64 	%rd1994, %rd9, %rd1993;
	ld.local.u64 	%rd1995, [%rd1994];
	add.s64 	%rd1996, %rd1995, %rd1992;
	st.local.u64 	[%rd1994], %rd1996;
	ld.const.s32 	%rd1997, [%rd1970+20];
	ld.u8 	%r1375, [%rd1972+5];
	mul.wide.u32 	%rd1998, %r1375, 8;
	add.s64 	%rd1999, %rd9, %rd1998;
	ld.local.u64 	%rd2000, [%rd1999];
	add.s64 	%rd2001, %rd2000, %rd1997;
	st.local.u64 	[%rd1999], %rd2001;
	ld.const.s32 	%rd2002, [%rd1970+24];
	ld.u8 	%r1376, [%rd1972+6];
	mul.wide.u32 	%rd2003, %r1376, 8;
	add.s64 	%rd2004, %rd9, %rd2003;
	ld.local.u64 	%rd2005, [%rd2004];
	add.s64 	%rd2006, %rd2005, %rd2002;
	st.local.u64 	[%rd2004], %rd2006;
	ld.const.s32 	%rd2007, [%rd1970+28];
	ld.u8 	%r1377, [%rd1972+7];
	mul.wide.u32 	%rd2008, %r1377, 8;
	add.s64 	%rd2009, %rd9, %rd2008;
	ld.local.u64 	%rd2010, [%rd2009];
	add.s64 	%rd2011, %rd2010, %rd2007;
	st.local.u64 	[%rd2009], %rd2011;
	ld.const.s32 	%rd2012, [%rd1970+32];
	ld.u8 	%r1378, [%rd1972+8];
	mul.wide.u32 	%rd2013, %r1378, 8;
	add.s64 	%rd2014, %rd9, %rd2013;
	ld.local.u64 	%rd2015, [%rd2014];
	add.s64 	%rd2016, %rd2015, %rd2012;
	st.local.u64 	[%rd2014], %rd2016;
	ld.const.s32 	%rd2017, [%rd1970+36];
	ld.u8 	%r1379, [%rd1972+9];
	mul.wide.u32 	%rd2018, %r1379, 8;
	add.s64 	%rd2019, %rd9, %rd2018;
	ld.local.u64 	%rd2020, [%rd2019];
	add.s64 	%rd2021, %rd2020, %rd2017;
	st.local.u64 	[%rd2019], %rd2021;
	ld.const.s32 	%rd2022, [%rd1970+40];
	ld.u8 	%r1380, [%rd1972+10];
	mul.wide.u32 	%rd2023, %r1380, 8;
	add.s64 	%rd2024, %rd9, %rd2023;
	ld.local.u64 	%rd2025, [%rd2024];
	add.s64 	%rd2026, %rd2025, %rd2022;
	st.local.u64 	[%rd2024], %rd2026;
	ld.const.s32 	%rd2027, [%rd1970+44];
	ld.u8 	%r1381, [%rd1972+11];
	mul.wide.u32 	%rd2028, %r1381, 8;
	add.s64 	%rd2029, %rd9, %rd2028;
	ld.local.u64 	%rd2030, [%rd2029];
	add.s64 	%rd2031, %rd2030, %rd2027;
	st.local.u64 	[%rd2029], %rd2031;
	ld.const.s32 	%rd2032, [%rd1970+48];
	ld.u8 	%r1382, [%rd1972+12];
	mul.wide.u32 	%rd2033, %r1382, 8;
	add.s64 	%rd2034, %rd9, %rd2033;
	ld.local.u64 	%rd2035, [%rd2034];
	add.s64 	%rd2036, %rd2035, %rd2032;
	st.local.u64 	[%rd2034], %rd2036;
	ld.const.s32 	%rd2037, [%rd1970+52];
	ld.u8 	%r1383, [%rd1972+13];
	mul.wide.u32 	%rd2038, %r1383, 8;
	add.s64 	%rd2039, %rd9, %rd2038;
	ld.local.u64 	%rd2040, [%rd2039];
	add.s64 	%rd2041, %rd2040, %rd2037;
	st.local.u64 	[%rd2039], %rd2041;
	ld.const.s32 	%rd2042, [%rd1970+56];
	ld.u8 	%r1384, [%rd1972+14];
	mul.wide.u32 	%rd2043, %r1384, 8;
	add.s64 	%rd2044, %rd9, %rd2043;
	ld.local.u64 	%rd2045, [%rd2044];
	add.s64 	%rd2046, %rd2045, %rd2042;
	st.local.u64 	[%rd2044], %rd2046;
	ld.const.s32 	%rd2047, [%rd1970+60];
	ld.u8 	%r1385, [%rd1972+15];
	mul.wide.u32 	%rd2048, %r1385, 8;
	add.s64 	%rd2049, %rd9, %rd2048;
	ld.local.u64 	%rd2050, [%rd2049];
	add.s64 	%rd2051, %rd2050, %rd2047;
	st.local.u64 	[%rd2049], %rd2051;
	add.s32 	%r2241, %r2241, 16;
	setp.eq.s32 	%p248, %r2241, %r96;
	mov.u32 	%r2239, %r96;
	@%p248 bra 	$L__BB0_335;
	bra.uni 	$L__BB0_334;
$L__BB0_335:
	setp.eq.s32 	%p249, %r87, 0;
	@%p249 bra 	$L__BB0_345;
	setp.lt.u32 	%p250, %r88, 7;
	@%p250 bra 	$L__BB0_338;
	cvt.u64.u32 	%rd2052, %r2239;
	mul.wide.u32 	%rd2053, %r2239, 4;
	mov.u64 	%rd2054, executionTimes;
	add.s64 	%rd2055, %rd2054, %rd2053;
	ld.const.s32 	%rd2056, [%rd2055];
	add.s64 	%rd2057, %rd3974, %rd2052;
	ld.u8 	%r1386, [%rd2057];
	mul.wide.u32 	%rd2058, %r1386, 8;
	add.s64 	%rd2059, %rd9, %rd2058;
	ld.local.u64 	%rd2060, [%rd2059];
	add.s64 	%rd2061, %rd2060, %rd2056;
	st.local.u64 	[%rd2059], %rd2061;
	ld.const.s32 	%rd2062, [%rd2055+4];
	ld.u8 	%r1387, [%rd2057+1];
	mul.wide.u32 	%rd2063, %r1387, 8;
	add.s64 	%rd2064, %rd9, %rd2063;
	ld.local.u64 	%rd2065, [%rd2064];
	add.s64 	%rd2066, %rd2065, %rd2062;
	st.local.u64 	[%rd2064], %rd2066;
	ld.const.s32 	%rd2067, [%rd2055+8];
	ld.u8 	%r1388, [%rd2057+2];
	mul.wide.u32 	%rd2068, %r1388, 8;
	add.s64 	%rd2069, %rd9, %rd2068;
	ld.local.u64 	%rd2070, [%rd2069];
	add.s64 	%rd2071, %rd2070, %rd2067;
	st.local.u64 	[%rd2069], %rd2071;
	ld.const.s32 	%rd2072, [%rd2055+12];
	ld.u8 	%r1389, [%rd2057+3];
	mul.wide.u32 	%rd2073, %r1389, 8;
	add.s64 	%rd2074, %rd9, %rd2073;
	ld.local.u64 	%rd2075, [%rd2074];
	add.s64 	%rd2076, %rd2075, %rd2072;
	st.local.u64 	[%rd2074], %rd2076;
	ld.const.s32 	%rd2077, [%rd2055+16];
	ld.u8 	%r1390, [%rd2057+4];
	mul.wide.u32 	%rd2078, %r1390, 8;
	add.s64 	%rd2079, %rd9, %rd2078;
	ld.local.u64 	%rd2080, [%rd2079];
	add.s64 	%rd2081, %rd2080, %rd2077;
	st.local.u64 	[%rd2079], %rd2081;
	ld.const.s32 	%rd2082, [%rd2055+20];
	ld.u8 	%r1391, [%rd2057+5];
	mul.wide.u32 	%rd2083, %r1391, 8;
	add.s64 	%rd2084, %rd9, %rd2083;
	ld.local.u64 	%rd2085, [%rd2084];
	add.s64 	%rd2086, %rd2085, %rd2082;
	st.local.u64 	[%rd2084], %rd2086;
	ld.const.s32 	%rd2087, [%rd2055+24];
	ld.u8 	%r1392, [%rd2057+6];
	mul.wide.u32 	%rd2088, %r1392, 8;
	add.s64 	%rd2089, %rd9, %rd2088;
	ld.local.u64 	%rd2090, [%rd2089];
	add.s64 	%rd2091, %rd2090, %rd2087;
	st.local.u64 	[%rd2089], %rd2091;
	ld.const.s32 	%rd2092, [%rd2055+28];
	ld.u8 	%r1393, [%rd2057+7];
	mul.wide.u32 	%rd2093, %r1393, 8;
	add.s64 	%rd2094, %rd9, %rd2093;
	ld.local.u64 	%rd2095, [%rd2094];
	add.s64 	%rd2096, %rd2095, %rd2092;
	st.local.u64 	[%rd2094], %rd2096;
	add.s32 	%r2239, %r2239, 8;
$L__BB0_338:
	setp.eq.s32 	%p251, %r89, 0;
	@%p251 bra 	$L__BB0_345;
	setp.lt.u32 	%p252, %r90, 3;
	@%p252 bra 	$L__BB0_341;
	cvt.u64.u32 	%rd2097, %r2239;
	mul.wide.u32 	%rd2098, %r2239, 4;
	mov.u64 	%rd2099, executionTimes;
	add.s64 	%rd2100, %rd2099, %rd2098;
	ld.const.s32 	%rd2101, [%rd2100];
	add.s64 	%rd2102, %rd3974, %rd2097;
	ld.u8 	%r1394, [%rd2102];
	mul.wide.u32 	%rd2103, %r1394, 8;
	add.s64 	%rd2104, %rd9, %rd2103;
	ld.local.u64 	%rd2105, [%rd2104];
	add.s64 	%rd2106, %rd2105, %rd2101;
	st.local.u64 	[%rd2104], %rd2106;
	ld.const.s32 	%rd2107, [%rd2100+4];
	ld.u8 	%r1395, [%rd2102+1];
	mul.wide.u32 	%rd2108, %r1395, 8;
	add.s64 	%rd2109, %rd9, %rd2108;
	ld.local.u64 	%rd2110, [%rd2109];
	add.s64 	%rd2111, %rd2110, %rd2107;
	st.local.u64 	[%rd2109], %rd2111;
	ld.const.s32 	%rd2112, [%rd2100+8];
	ld.u8 	%r1396, [%rd2102+2];
	mul.wide.u32 	%rd2113, %r1396, 8;
	add.s64 	%rd2114, %rd9, %rd2113;
	ld.local.u64 	%rd2115, [%rd2114];
	add.s64 	%rd2116, %rd2115, %rd2112;
	st.local.u64 	[%rd2114], %rd2116;
	ld.const.s32 	%rd2117, [%rd2100+12];
	ld.u8 	%r1397, [%rd2102+3];
	mul.wide.u32 	%rd2118, %r1397, 8;
	add.s64 	%rd2119, %rd9, %rd2118;
	ld.local.u64 	%rd2120, [%rd2119];
	add.s64 	%rd2121, %rd2120, %rd2117;
	st.local.u64 	[%rd2119], %rd2121;
	add.s32 	%r2239, %r2239, 4;
$L__BB0_341:
	setp.eq.s32 	%p253, %r97, 0;
	@%p253 bra 	$L__BB0_345;
	setp.eq.s32 	%p254, %r97, 1;
	cvt.u64.u32 	%rd2122, %r2239;
	mul.wide.u32 	%rd2123, %r2239, 4;
	mov.u64 	%rd2124, executionTimes;
	add.s64 	%rd126, %rd2124, %rd2123;
	ld.const.s32 	%rd2125, [%rd126];
	add.s64 	%rd127, %rd3974, %rd2122;
	ld.u8 	%r1398, [%rd127];
	mul.wide.u32 	%rd2126, %r1398, 8;
	add.s64 	%rd2127, %rd9, %rd2126;
	ld.local.u64 	%rd2128, [%rd2127];
	add.s64 	%rd2129, %rd2128, %rd2125;
	st.local.u64 	[%rd2127], %rd2129;
	@%p254 bra 	$L__BB0_345;
	setp.eq.s32 	%p255, %r97, 2;
	ld.const.s32 	%rd2130, [%rd126+4];
	ld.u8 	%r1399, [%rd127+1];
	mul.wide.u32 	%rd2131, %r1399, 8;
	add.s64 	%rd2132, %rd9, %rd2131;
	ld.local.u64 	%rd2133, [%rd2132];
	add.s64 	%rd2134, %rd2133, %rd2130;
	st.local.u64 	[%rd2132], %rd2134;
	@%p255 bra 	$L__BB0_345;
	ld.const.s32 	%rd2135, [%rd126+8];
	ld.u8 	%r1400, [%rd127+2];
	mul.wide.u32 	%rd2136, %r1400, 8;
	add.s64 	%rd2137, %rd9, %rd2136;
	ld.local.u64 	%rd2138, [%rd2137];
	add.s64 	%rd2139, %rd2138, %rd2135;
	st.local.u64 	[%rd2137], %rd2139;
$L__BB0_345:
	setp.gt.s32 	%p256, %r4, 1;
	mov.b16 	%rs344, 0;
	mov.u16 	%rs343, %rs344;
	@%p256 bra 	$L__BB0_346;
	bra.uni 	$L__BB0_348;
$L__BB0_346:
	ld.local.u64 	%rd3975, [%rd9];
	mov.b16 	%rs345, 1;
	mov.b16 	%rs343, 0;
	mov.u16 	%rs344, %rs343;
	mov.u64 	%rd3976, %rd3975;
$L__BB0_347:
	cvt.u32.u16 	%r1401, %rs345;
	and.b32  	%r1402, %r1401, 255;
	mul.wide.u32 	%rd2140, %r1402, 8;
	add.s64 	%rd2141, %rd9, %rd2140;
	ld.local.u64 	%rd2142, [%rd2141];
	setp.lt.s64 	%p257, %rd2142, %rd3975;
	min.s64 	%rd3975, %rd2142, %rd3975;
	selp.b16 	%rs343, %rs345, %rs343, %p257;
	setp.gt.s64 	%p258, %rd2142, %rd3976;
	max.s64 	%rd3976, %rd2142, %rd3976;
	selp.b16 	%rs344, %rs345, %rs344, %p258;
	add.s16 	%rs345, %rs345, 1;
	cvt.u32.u16 	%r1403, %rs345;
	and.b32  	%r1404, %r1403, 255;
	setp.gt.u32 	%p259, %r4, %r1404;
	@%p259 bra 	$L__BB0_347;
$L__BB0_348:
	setp.lt.s32 	%p260, %r796, 1;
	mov.b64 	%rd3978, 0;
	mov.b64 	%rd3977, 2147483647;
	@%p260 bra 	$L__BB0_370;
	setp.lt.u32 	%p261, %r796, 4;
	mov.b32 	%r2245, 2147483647;
	mov.b32 	%r2255, 0;
	mov.u32 	%r2246, %r2255;
	@%p261 bra 	$L__BB0_360;
	mov.b32 	%r2245, 2147483647;
	mov.b32 	%r2242, 0;
	mov.u32 	%r2246, %r2242;
$L__BB0_351:
	cvt.u64.u32 	%rd2145, %r2242;
	add.s64 	%rd134, %rd3974, %rd2145;
	ld.u8 	%rs147, [%rd134];
	and.b16  	%rs148, %rs344, 255;
	setp.ne.s16 	%p262, %rs147, %rs148;
	mul.wide.u32 	%rd2146, %r2242, 4;
	mov.u64 	%rd2147, executionTimes;
	add.s64 	%rd135, %rd2147, %rd2146;
	@%p262 bra 	$L__BB0_353;
	ld.const.u32 	%r1410, [%rd135];
	setp.lt.s32 	%p263, %r1410, %r2245;
	min.s32 	%r2245, %r1410, %r2245;
	selp.b32 	%r2246, %r2242, %r2246, %p263;
$L__BB0_353:
	ld.u8 	%rs149, [%rd134+1];
	and.b16  	%rs150, %rs344, 255;
	setp.ne.s16 	%p264, %rs149, %rs150;
	@%p264 bra 	$L__BB0_355;
	add.s32 	%r1411, %r2242, 1;
	ld.const.u32 	%r1412, [%rd135+4];
	setp.lt.s32 	%p265, %r1412, %r2245;
	min.s32 	%r2245, %r1412, %r2245;
	selp.b32 	%r2246, %r1411, %r2246, %p265;
$L__BB0_355:
	ld.u8 	%rs151, [%rd134+2];
	and.b16  	%rs152, %rs344, 255;
	setp.ne.s16 	%p266, %rs151, %rs152;
	@%p266 bra 	$L__BB0_357;
	add.s32 	%r1413, %r2242, 2;
	ld.const.u32 	%r1414, [%rd135+8];
	setp.lt.s32 	%p267, %r1414, %r2245;
	min.s32 	%r2245, %r1414, %r2245;
	selp.b32 	%r2246, %r1413, %r2246, %p267;
$L__BB0_357:
	ld.u8 	%rs153, [%rd134+3];
	and.b16  	%rs154, %rs344, 255;
	setp.ne.s16 	%p268, %rs153, %rs154;
	@%p268 bra 	$L__BB0_359;
	add.s32 	%r1415, %r2242, 3;
	ld.const.u32 	%r1416, [%rd135+12];
	setp.lt.s32 	%p269, %r1416, %r2245;
	min.s32 	%r2245, %r1416, %r2245;
	selp.b32 	%r2246, %r1415, %r2246, %p269;
$L__BB0_359:
	add.s32 	%r2242, %r2242, 4;
	setp.ne.s32 	%p270, %r2242, %r184;
	mov.u32 	%r2255, %r184;
	@%p270 bra 	$L__BB0_351;
$L__BB0_360:
	setp.eq.s32 	%p271, %r97, 0;
	@%p271 bra 	$L__BB0_369;
	cvt.u64.u32 	%rd2148, %r2255;
	add.s64 	%rd136, %rd3974, %rd2148;
	ld.u8 	%rs155, [%rd136];
	and.b16  	%rs156, %rs344, 255;
	setp.ne.s16 	%p272, %rs155, %rs156;
	mul.wide.u32 	%rd2149, %r2255, 4;
	mov.u64 	%rd2150, executionTimes;
	add.s64 	%rd137, %rd2150, %rd2149;
	@%p272 bra 	$L__BB0_363;
	ld.const.u32 	%r1417, [%rd137];
	setp.lt.s32 	%p273, %r1417, %r2245;
	min.s32 	%r2245, %r1417, %r2245;
	selp.b32 	%r2246, %r2255, %r2246, %p273;
$L__BB0_363:
	setp.eq.s32 	%p274, %r97, 1;
	@%p274 bra 	$L__BB0_369;
	ld.u8 	%rs157, [%rd136+1];
	and.b16  	%rs158, %rs344, 255;
	setp.ne.s16 	%p275, %rs157, %rs158;
	@%p275 bra 	$L__BB0_366;
	ld.const.u32 	%r1418, [%rd137+4];
	setp.lt.s32 	%p276, %r1418, %r2245;
	min.s32 	%r2245, %r1418, %r2245;
	add.s32 	%r1419, %r2255, 1;
	selp.b32 	%r2246, %r1419, %r2246, %p276;
$L__BB0_366:
	setp.eq.s32 	%p277, %r97, 2;
	@%p277 bra 	$L__BB0_369;
	ld.u8 	%rs159, [%rd136+2];
	and.b16  	%rs160, %rs344, 255;
	setp.ne.s16 	%p278, %rs159, %rs160;
	@%p278 bra 	$L__BB0_369;
	ld.const.u32 	%r1420, [%rd137+8];
	setp.lt.s32 	%p279, %r1420, %r2245;
	min.s32 	%r2245, %r1420, %r2245;
	add.s32 	%r1421, %r2255, 2;
	selp.b32 	%r2246, %r1421, %r2246, %p279;
$L__BB0_369:
	cvt.u64.u32 	%rd3978, %r2246;
	cvt.s64.s32 	%rd3977, %r2245;
$L__BB0_370:
	setp.lt.s32 	%p280, %r4, 2;
	add.s64 	%rd2151, %rd3974, %rd3978;
	st.u8 	[%rd2151], %rs343;
	cvt.u32.u16 	%r1422, %rs343;
	and.b32  	%r1423, %r1422, 255;
	mul.wide.u32 	%rd2152, %r1423, 8;
	add.s64 	%rd2153, %rd9, %rd2152;
	ld.local.u64 	%rd2154, [%rd2153];
	add.s64 	%rd2155, %rd2154, %rd3977;
	st.local.u64 	[%rd2153], %rd2155;
	cvt.u32.u16 	%r1424, %rs344;
	and.b32  	%r1425, %r1424, 255;
	mul.wide.u32 	%rd2156, %r1425, 8;
	add.s64 	%rd2157, %rd9, %rd2156;
	ld.local.u64 	%rd2158, [%rd2157];
	sub.s64 	%rd2159, %rd2158, %rd3977;
	st.local.u64 	[%rd2157], %rd2159;
	mov.b16 	%rs349, 0;
	mov.u16 	%rs350, %rs349;
	@%p280 bra 	$L__BB0_373;
	ld.local.u64 	%rd3979, [%rd9];
	mov.b16 	%rs348, 1;
	mov.b16 	%rs350, 0;
	mov.u16 	%rs349, %rs350;
	mov.u64 	%rd3980, %rd3979;
$L__BB0_372:
	cvt.u32.u16 	%r1426, %rs348;
	and.b32  	%r1427, %r1426, 255;
	mul.wide.u32 	%rd2160, %r1427, 8;
	add.s64 	%rd2161, %rd9, %rd2160;
	ld.local.u64 	%rd2162, [%rd2161];
	setp.lt.s64 	%p281, %rd2162, %rd3979;
	min.s64 	%rd3979, %rd2162, %rd3979;
	selp.b16 	%rs350, %rs348, %rs350, %p281;
	setp.gt.s64 	%p282, %rd2162, %rd3980;
	max.s64 	%rd3980, %rd2162, %rd3980;
	selp.b16 	%rs349, %rs348, %rs349, %p282;
	add.s16 	%rs348, %rs348, 1;
	cvt.u32.u16 	%r1428, %rs348;
	and.b32  	%r1429, %r1428, 255;
	setp.gt.u32 	%p283, %r4, %r1429;
	@%p283 bra 	$L__BB0_372;
$L__BB0_373:
	mov.b64 	%rd3982, 0;
	mov.b64 	%rd3981, 2147483647;
	@%p260 bra 	$L__BB0_395;
	setp.lt.u32 	%p285, %r86, 3;
	mov.b32 	%r2267, 2147483647;
	mov.b32 	%r2277, 0;
	mov.u32 	%r2268, %r2277;
	@%p285 bra 	$L__BB0_385;
	mov.b32 	%r2267, 2147483647;
	mov.b32 	%r2264, 0;
	mov.u32 	%r2268, %r2264;
$L__BB0_376:
	cvt.u64.u32 	%rd2165, %r2264;
	add.s64 	%rd147, %rd3974, %rd2165;
	ld.u8 	%rs164, [%rd147];
	and.b16  	%rs165, %rs349, 255;
	setp.ne.s16 	%p286, %rs164, %rs165;
	mul.wide.u32 	%rd2166, %r2264, 4;
	mov.u64 	%rd2167, executionTimes;
	add.s64 	%rd148, %rd2167, %rd2166;
	@%p286 bra 	$L__BB0_378;
	ld.const.u32 	%r1435, [%rd148];
	setp.lt.s32 	%p287, %r1435, %r2267;
	min.s32 	%r2267, %r1435, %r2267;
	selp.b32 	%r2268, %r2264, %r2268, %p287;
$L__BB0_378:
	ld.u8 	%rs166, [%rd147+1];
	and.b16  	%rs167, %rs349, 255;
	setp.ne.s16 	%p288, %rs166, %rs167;
	@%p288 bra 	$L__BB0_380;
	add.s32 	%r1436, %r2264, 1;
	ld.const.u32 	%r1437, [%rd148+4];
	setp.lt.s32 	%p289, %r1437, %r2267;
	min.s32 	%r2267, %r1437, %r2267;
	selp.b32 	%r2268, %r1436, %r2268, %p289;
$L__BB0_380:
	ld.u8 	%rs168, [%rd147+2];
	and.b16  	%rs169, %rs349, 255;
	setp.ne.s16 	%p290, %rs168, %rs169;
	@%p290 bra 	$L__BB0_382;
	add.s32 	%r1438, %r2264, 2;
	ld.const.u32 	%r1439, [%rd148+8];
	setp.lt.s32 	%p291, %r1439, %r2267;
	min.s32 	%r2267, %r1439, %r2267;
	selp.b32 	%r2268, %r1438, %r2268, %p291;
$L__BB0_382:
	ld.u8 	%rs170, [%rd147+3];
	and.b16  	%rs171, %rs349, 255;
	setp.ne.s16 	%p292, %rs170, %rs171;
	@%p292 bra 	$L__BB0_384;
	add.s32 	%r1440, %r2264, 3;
	ld.const.u32 	%r1441, [%rd148+12];
	setp.lt.s32 	%p293, %r1441, %r2267;
	min.s32 	%r2267, %r1441, %r2267;
	selp.b32 	%r2268, %r1440, %r2268, %p293;
$L__BB0_384:
	add.s32 	%r2264, %r2264, 4;
	setp.ne.s32 	%p294, %r2264, %r184;
	mov.u32 	%r2277, %r184;
	@%p294 bra 	$L__BB0_376;
$L__BB0_385:
	setp.eq.s32 	%p295, %r97, 0;
	@%p295 bra 	$L__BB0_394;
	cvt.u64.u32 	%rd2168, %r2277;
	add.s64 	%rd149, %rd3974, %rd2168;
	ld.u8 	%rs172, [%rd149];
	and.b16  	%rs173, %rs349, 255;
	setp.ne.s16 	%p296, %rs172, %rs173;
	mul.wide.u32 	%rd2169, %r2277, 4;
	mov.u64 	%rd2170, executionTimes;
	add.s64 	%rd150, %rd2170, %rd2169;
	@%p296 bra 	$L__BB0_388;
	ld.const.u32 	%r1442, [%rd150];
	setp.lt.s32 	%p297, %r1442, %r2267;
	min.s32 	%r2267, %r1442, %r2267;
	selp.b32 	%r2268, %r2277, %r2268, %p297;
$L__BB0_388:
	setp.eq.s32 	%p298, %r97, 1;
	@%p298 bra 	$L__BB0_394;
	ld.u8 	%rs174, [%rd149+1];
	and.b16  	%rs175, %rs349, 255;
	setp.ne.s16 	%p299, %rs174, %rs175;
	@%p299 bra 	$L__BB0_391;
	ld.const.u32 	%r1443, [%rd150+4];
	setp.lt.s32 	%p300, %r1443, %r2267;
	min.s32 	%r2267, %r1443, %r2267;
	add.s32 	%r1444, %r2277, 1;
	selp.b32 	%r2268, %r1444, %r2268, %p300;
$L__BB0_391:
	setp.eq.s32 	%p301, %r97, 2;
	@%p301 bra 	$L__BB0_394;
	ld.u8 	%rs176, [%rd149+2];
	and.b16  	%rs177, %rs349, 255;
	setp.ne.s16 	%p302, %rs176, %rs177;
	@%p302 bra 	$L__BB0_394;
	ld.const.u32 	%r1445, [%rd150+8];
	setp.lt.s32 	%p303, %r1445, %r2267;
	min.s32 	%r2267, %r1445, %r2267;
	add.s32 	%r1446, %r2277, 2;
	selp.b32 	%r2268, %r1446, %r2268, %p303;
$L__BB0_394:
	cvt.u64.u32 	%rd3982, %r2268;
	cvt.s64.s32 	%rd3981, %r2267;
$L__BB0_395:
	add.s64 	%rd2171, %rd3974, %rd3982;
	st.u8 	[%rd2171], %rs350;
	cvt.u32.u16 	%r1447, %rs350;
	and.b32  	%r1448, %r1447, 255;
	mul.wide.u32 	%rd2172, %r1448, 8;
	add.s64 	%rd2173, %rd9, %rd2172;
	ld.local.u64 	%rd2174, [%rd2173];
	add.s64 	%rd2175, %rd2174, %rd3981;
	st.local.u64 	[%rd2173], %rd2175;
	cvt.u32.u16 	%r1449, %rs349;
	and.b32  	%r1450, %r1449, 255;
	mul.wide.u32 	%rd2176, %r1450, 8;
	add.s64 	%rd2177, %rd9, %rd2176;
	ld.local.u64 	%rd2178, [%rd2177];
	sub.s64 	%rd2179, %rd2178, %rd3981;
	st.local.u64 	[%rd2177], %rd2179;
	mov.b16 	%rs354, 0;
	mov.u16 	%rs355, %rs354;
	@%p280 bra 	$L__BB0_398;
	ld.local.u64 	%rd3983, [%rd9];
	mov.b16 	%rs353, 1;
	mov.b16 	%rs355, 0;
	mov.u16 	%rs354, %rs355;
	mov.u64 	%rd3984, %rd3983;
$L__BB0_397:
	cvt.u32.u16 	%r1451, %rs353;
	and.b32  	%r1452, %r1451, 255;
	mul.wide.u32 	%rd2180, %r1452, 8;
	add.s64 	%rd2181, %rd9, %rd2180;
	ld.local.u64 	%rd2182, [%rd2181];
	setp.lt.s64 	%p305, %rd2182, %rd3983;
	min.s64 	%rd3983, %rd2182, %rd3983;
	selp.b16 	%rs355, %rs353, %rs355, %p305;
	setp.gt.s64 	%p306, %rd2182, %rd3984;
	max.s64 	%rd3984, %rd2182, %rd3984;
	selp.b16 	%rs354, %rs353, %rs354, %p306;
	add.s16 	%rs353, %rs353, 1;
	cvt.u32.u16 	%r1453, %rs353;
	and.b32  	%r1454, %r1453, 255;
	setp.gt.u32 	%p307, %r4, %r1454;
	@%p307 bra 	$L__BB0_397;
$L__BB0_398:
	mov.b64 	%rd3986, 0;
	mov.b64 	%rd3985, 2147483647;
	@%p260 bra 	$L__BB0_420;
	setp.lt.u32 	%p309, %r86, 3;
	mov.b32 	%r2289, 2147483647;
	mov.b32 	%r2299, 0;
	mov.u32 	%r2290, %r2299;
	@%p309 bra 	$L__BB0_410;
	mov.b32 	%r2289, 2147483647;
	mov.b32 	%r2286, 0;
	mov.u32 	%r2290, %r2286;
$L__BB0_401:
	cvt.u64.u32 	%rd2185, %r2286;
	add.s64 	%rd160, %rd3974, %rd2185;
	ld.u8 	%rs181, [%rd160];
	and.b16  	%rs182, %rs354, 255;
	setp.ne.s16 	%p310, %rs181, %rs182;
	mul.wide.u32 	%rd2186, %r2286, 4;
	mov.u64 	%rd2187, executionTimes;
	add.s64 	%rd161, %rd2187, %rd2186;
	@%p310 bra 	$L__BB0_403;
	ld.const.u32 	%r1460, [%rd161];
	setp.lt.s32 	%p311, %r1460, %r2289;
	min.s32 	%r2289, %r1460, %r2289;
	selp.b32 	%r2290, %r2286, %r2290, %p311;
$L__BB0_403:
	ld.u8 	%rs183, [%rd160+1];
	and.b16  	%rs184, %rs354, 255;
	setp.ne.s16 	%p312, %rs183, %rs184;
	@%p312 bra 	$L__BB0_405;
	add.s32 	%r1461, %r2286, 1;
	ld.const.u32 	%r1462, [%rd161+4];
	setp.lt.s32 	%p313, %r1462, %r2289;
	min.s32 	%r2289, %r1462, %r2289;
	selp.b32 	%r2290, %r1461, %r2290, %p313;
$L__BB0_405:
	ld.u8 	%rs185, [%rd160+2];
	and.b16  	%rs186, %rs354, 255;
	setp.ne.s16 	%p314, %rs185, %rs186;
	@%p314 bra 	$L__BB0_407;
	add.s32 	%r1463, %r2286, 2;
	ld.const.u32 	%r1464, [%rd161+8];
	setp.lt.s32 	%p315, %r1464, %r2289;
	min.s32 	%r2289, %r1464, %r2289;
	selp.b32 	%r2290, %r1463, %r2290, %p315;
$L__BB0_407:
	ld.u8 	%rs187, [%rd160+3];
	and.b16  	%rs188, %rs354, 255;
	setp.ne.s16 	%p316, %rs187, %rs188;
	@%p316 bra 	$L__BB0_409;
	add.s32 	%r1465, %r2286, 3;
	ld.const.u32 	%r1466, [%rd161+12];
	setp.lt.s32 	%p317, %r1466, %r2289;
	min.s32 	%r2289, %r1466, %r2289;
	selp.b32 	%r2290, %r1465, %r2290, %p317;
$L__BB0_409:
	add.s32 	%r2286, %r2286, 4;
	setp.ne.s32 	%p318, %r2286, %r184;
	mov.u32 	%r2299, %r184;
	@%p318 bra 	$L__BB0_401;
$L__BB0_410:
	setp.eq.s32 	%p319, %r97, 0;
	@%p319 bra 	$L__BB0_419;
	cvt.u64.u32 	%rd2188, %r2299;
	add.s64 	%rd162, %rd3974, %rd2188;
	ld.u8 	%rs189, [%rd162];
	and.b16  	%rs190, %rs354, 255;
	setp.ne.s16 	%p320, %rs189, %rs190;
	mul.wide.u32 	%rd2189, %r2299, 4;
	mov.u64 	%rd2190, executionTimes;
	add.s64 	%rd163, %rd2190, %rd2189;
	@%p320 bra 	$L__BB0_413;
	ld.const.u32 	%r1467, [%rd163];
	setp.lt.s32 	%p321, %r1467, %r2289;
	min.s32 	%r2289, %r1467, %r2289;
	selp.b32 	%r2290, %r2299, %r2290, %p321;
$L__BB0_413:
	setp.eq.s32 	%p322, %r97, 1;
	@%p322 bra 	$L__BB0_419;
	ld.u8 	%rs191, [%rd162+1];
	and.b16  	%rs192, %rs354, 255;
	setp.ne.s16 	%p323, %rs191, %rs192;
	@%p323 bra 	$L__BB0_416;
	ld.const.u32 	%r1468, [%rd163+4];
	setp.lt.s32 	%p324, %r1468, %r2289;
	min.s32 	%r2289, %r1468, %r2289;
	add.s32 	%r1469, %r2299, 1;
	selp.b32 	%r2290, %r1469, %r2290, %p324;
$L__BB0_416:
	setp.eq.s32 	%p325, %r97, 2;
	@%p325 bra 	$L__BB0_419;
	ld.u8 	%rs193, [%rd162+2];
	and.b16  	%rs194, %rs354, 255;
	setp.ne.s16 	%p326, %rs193, %rs194;
	@%p326 bra 	$L__BB0_419;
	ld.const.u32 	%r1470, [%rd163+8];
	setp.lt.s32 	%p327, %r1470, %r2289;
	min.s32 	%r2289, %r1470, %r2289;
	add.s32 	%r1471, %r2299, 2;
	selp.b32 	%r2290, %r1471, %r2290, %p327;
$L__BB0_419:
	cvt.u64.u32 	%rd3986, %r2290;
	cvt.s64.s32 	%rd3985, %r2289;
$L__BB0_420:
	add.s64 	%rd2191, %rd3974, %rd3986;
	st.u8 	[%rd2191], %rs355;
	cvt.u32.u16 	%r1472, %rs355;
	and.b32  	%r1473, %r1472, 255;
	mul.wide.u32 	%rd2192, %r1473, 8;
	add.s64 	%rd2193, %rd9, %rd2192;
	ld.local.u64 	%rd2194, [%rd2193];
	add.s64 	%rd2195, %rd2194, %rd3985;
	st.local.u64 	[%rd2193], %rd2195;
	cvt.u32.u16 	%r1474, %rs354;
	and.b32  	%r1475, %r1474, 255;
	mul.wide.u32 	%rd2196, %r1475, 8;
	add.s64 	%rd2197, %rd9, %rd2196;
	ld.local.u64 	%rd2198, [%rd2197];
	sub.s64 	%rd2199, %rd2198, %rd3985;
	st.local.u64 	[%rd2197], %rd2199;
	mov.b16 	%rs359, 0;
	mov.u16 	%rs360, %rs359;
	@%p280 bra 	$L__BB0_423;
	ld.local.u64 	%rd3987, [%rd9];
	mov.b16 	%rs358, 1;
	mov.b16 	%rs360, 0;
	mov.u16 	%rs359, %rs360;
	mov.u64 	%rd3988, %rd3987;
$L__BB0_422:
	cvt.u32.u16 	%r1476, %rs358;
	and.b32  	%r1477, %r1476, 255;
	mul.wide.u32 	%rd2200, %r1477, 8;
	add.s64 	%rd2201, %rd9, %rd2200;
	ld.local.u64 	%rd2202, [%rd2201];
	setp.lt.s64 	%p329, %rd2202, %rd3987;
	min.s64 	%rd3987, %rd2202, %rd3987;
	selp.b16 	%rs360, %rs358, %rs360, %p329;
	setp.gt.s64 	%p330, %rd2202, %rd3988;
	max.s64 	%rd3988, %rd2202, %rd3988;
	selp.b16 	%rs359, %rs358, %rs359, %p330;
	add.s16 	%rs358, %rs358, 1;
	cvt.u32.u16 	%r1478, %rs358;
	and.b32  	%r1479, %r1478, 255;
	setp.gt.u32 	%p331, %r4, %r1479;
	@%p331 bra 	$L__BB0_422;
$L__BB0_423:
	mov.b64 	%rd3990, 0;
	mov.b64 	%rd3989, 2147483647;
	@%p260 bra 	$L__BB0_445;
	setp.lt.u32 	%p333, %r86, 3;
	mov.b32 	%r2311, 2147483647;
	mov.b32 	%r2321, 0;
	mov.u32 	%r2312, %r2321;
	@%p333 bra 	$L__BB0_435;
	mov.b32 	%r2311, 2147483647;
	mov.b32 	%r2308, 0;
	mov.u32 	%r2312, %r2308;
$L__BB0_426:
	cvt.u64.u32 	%rd2205, %r2308;
	add.s64 	%rd173, %rd3974, %rd2205;
	ld.u8 	%rs198, [%rd173];
	and.b16  	%rs199, %rs359, 255;
	setp.ne.s16 	%p334, %rs198, %rs199;
	mul.wide.u32 	%rd2206, %r2308, 4;
	mov.u64 	%rd2207, executionTimes;
	add.s64 	%rd174, %rd2207, %rd2206;
	@%p334 bra 	$L__BB0_428;
	ld.const.u32 	%r1485, [%rd174];
	setp.lt.s32 	%p335, %r1485, %r2311;
	min.s32 	%r2311, %r1485, %r2311;
	selp.b32 	%r2312, %r2308, %r2312, %p335;
$L__BB0_428:
	ld.u8 	%rs200, [%rd173+1];
	and.b16  	%rs201, %rs359, 255;
	setp.ne.s16 	%p336, %rs200, %rs201;
	@%p336 bra 	$L__BB0_430;
	add.s32 	%r1486, %r2308, 1;
	ld.const.u32 	%r1487, [%rd174+4];
	setp.lt.s32 	%p337, %r1487, %r2311;
	min.s32 	%r2311, %r1487, %r2311;
	selp.b32 	%r2312, %r1486, %r2312, %p337;
$L__BB0_430:
	ld.u8 	%rs202, [%rd173+2];
	and.b16  	%rs203, %rs359, 255;
	setp.ne.s16 	%p338, %rs202, %rs203;
	@%p338 bra 	$L__BB0_432;
	add.s32 	%r1488, %r2308, 2;
	ld.const.u32 	%r1489, [%rd174+8];
	setp.lt.s32 	%p339, %r1489, %r2311;
	min.s32 	%r2311, %r1489, %r2311;
	selp.b32 	%r2312, %r1488, %r2312, %p339;
$L__BB0_432:
	ld.u8 	%rs204, [%rd173+3];
	and.b16  	%rs205, %rs359, 255;
	setp.ne.s16 	%p340, %rs204, %rs205;
	@%p340 bra 	$L__BB0_434;
	add.s32 	%r1490, %r2308, 3;
	ld.const.u32 	%r1491, [%rd174+12];
	setp.lt.s32 	%p341, %r1491, %r2311;
	min.s32 	%r2311, %r1491, %r2311;
	selp.b32 	%r2312, %r1490, %r2312, %p341;
$L__BB0_434:
	add.s32 	%r2308, %r2308, 4;
	setp.ne.s32 	%p342, %r2308, %r184;
	mov.u32 	%r2321, %r184;
	@%p342 bra 	$L__BB0_426;
$L__BB0_435:
	setp.eq.s32 	%p343, %r97, 0;
	@%p343 bra 	$L__BB0_444;
	cvt.u64.u32 	%rd2208, %r2321;
	add.s64 	%rd175, %rd3974, %rd2208;
	ld.u8 	%rs206, [%rd175];
	and.b16  	%rs207, %rs359, 255;
	setp.ne.s16 	%p344, %rs206, %rs207;
	mul.wide.u32 	%rd2209, %r2321, 4;
	mov.u64 	%rd2210, executionTimes;
	add.s64 	%rd176, %rd2210, %rd2209;
	@%p344 bra 	$L__BB0_438;
	ld.const.u32 	%r1492, [%rd176];
	setp.lt.s32 	%p345, %r1492, %r2311;
	min.s32 	%r2311, %r1492, %r2311;
	selp.b32 	%r2312, %r2321, %r2312, %p345;
$L__BB0_438:
	setp.eq.s32 	%p346, %r97, 1;
	@%p346 bra 	$L__BB0_444;
	ld.u8 	%rs208, [%rd175+1];
	and.b16  	%rs209, %rs359, 255;
	setp.ne.s16 	%p347, %rs208, %rs209;
	@%p347 bra 	$L__BB0_441;
	ld.const.u32 	%r1493, [%rd176+4];
	setp.lt.s32 	%p348, %r1493, %r2311;
	min.s32 	%r2311, %r1493, %r2311;
	add.s32 	%r1494, %r2321, 1;
	selp.b32 	%r2312, %r1494, %r2312, %p348;
$L__BB0_441:
	setp.eq.s32 	%p349, %r97, 2;
	@%p349 bra 	$L__BB0_444;
	ld.u8 	%rs210, [%rd175+2];
	and.b16  	%rs211, %rs359, 255;
	setp.ne.s16 	%p350, %rs210, %rs211;
	@%p350 bra 	$L__BB0_444;
	ld.const.u32 	%r1495, [%rd176+8];
	setp.lt.s32 	%p351, %r1495, %r2311;
	min.s32 	%r2311, %r1495, %r2311;
	add.s32 	%r1496, %r2321, 2;
	selp.b32 	%r2312, %r1496, %r2312, %p351;
$L__BB0_444:
	cvt.u64.u32 	%rd3990, %r2312;
	cvt.s64.s32 	%rd3989, %r2311;
$L__BB0_445:
	add.s64 	%rd2211, %rd3974, %rd3990;
	st.u8 	[%rd2211], %rs360;
	cvt.u32.u16 	%r1497, %rs360;
	and.b32  	%r1498, %r1497, 255;
	mul.wide.u32 	%rd2212, %r1498, 8;
	add.s64 	%rd2213, %rd9, %rd2212;
	ld.local.u64 	%rd2214, [%rd2213];
	add.s64 	%rd2215, %rd2214, %rd3989;
	st.local.u64 	[%rd2213], %rd2215;
	cvt.u32.u16 	%r1499, %rs359;
	and.b32  	%r1500, %r1499, 255;
	mul.wide.u32 	%rd2216, %r1500, 8;
	add.s64 	%rd2217, %rd9, %rd2216;
	ld.local.u64 	%rd2218, [%rd2217];
	sub.s64 	%rd2219, %rd2218, %rd3989;
	st.local.u64 	[%rd2217], %rd2219;
	mov.b16 	%rs364, 0;
	mov.u16 	%rs365, %rs364;
	@%p280 bra 	$L__BB0_448;
	ld.local.u64 	%rd3991, [%rd9];
	mov.b16 	%rs363, 1;
	mov.b16 	%rs365, 0;
	mov.u16 	%rs364, %rs365;
	mov.u64 	%rd3992, %rd3991;
$L__BB0_447:
	cvt.u32.u16 	%r1501, %rs363;
	and.b32  	%r1502, %r1501, 255;
	mul.wide.u32 	%rd2220, %r1502, 8;
	add.s64 	%rd2221, %rd9, %rd2220;
	ld.local.u64 	%rd2222, [%rd2221];
	setp.lt.s64 	%p353, %rd2222, %rd3991;
	min.s64 	%rd3991, %rd2222, %rd3991;
	selp.b16 	%rs365, %rs363, %rs365, %p353;
	setp.gt.s64 	%p354, %rd2222, %rd3992;
	max.s64 	%rd3992, %rd2222, %rd3992;
	selp.b16 	%rs364, %rs363, %rs364, %p354;
	add.s16 	%rs363, %rs363, 1;
	cvt.u32.u16 	%r1503, %rs363;
	and.b32  	%r1504, %r1503, 255;
	setp.gt.u32 	%p355, %r4, %r1504;
	@%p355 bra 	$L__BB0_447;
$L__BB0_448:
	mov.b64 	%rd3994, 0;
	mov.b64 	%rd3993, 2147483647;
	@%p260 bra 	$L__BB0_470;
	setp.lt.u32 	%p357, %r86, 3;
	mov.b32 	%r2333, 2147483647;
	mov.b32 	%r2343, 0;
	mov.u32 	%r2334, %r2343;
	@%p357 bra 	$L__BB0_460;
	mov.b32 	%r2333, 2147483647;
	mov.b32 	%r2330, 0;
	mov.u32 	%r2334, %r2330;
$L__BB0_451:
	cvt.u64.u32 	%rd2225, %r2330;
	add.s64 	%rd186, %rd3974, %rd2225;
	ld.u8 	%rs215, [%rd186];
	and.b16  	%rs216, %rs364, 255;
	setp.ne.s16 	%p358, %rs215, %rs216;
	mul.wide.u32 	%rd2226, %r2330, 4;
	mov.u64 	%rd2227, executionTimes;
	add.s64 	%rd187, %rd2227, %rd2226;
	@%p358 bra 	$L__BB0_453;
	ld.const.u32 	%r1510, [%rd187];
	setp.lt.s32 	%p359, %r1510, %r2333;
	min.s32 	%r2333, %r1510, %r2333;
	selp.b32 	%r2334, %r2330, %r2334, %p359;
$L__BB0_453:
	ld.u8 	%rs217, [%rd186+1];
	setp.ne.s16 	%p360, %rs217, %rs216;
	@%p360 bra 	$L__BB0_455;
	add.s32 	%r1511, %r2330, 1;
	ld.const.u32 	%r1512, [%rd187+4];
	setp.lt.s32 	%p361, %r1512, %r2333;
	min.s32 	%r2333, %r1512, %r2333;
	selp.b32 	%r2334, %r1511, %r2334, %p361;
$L__BB0_455:
	ld.u8 	%rs219, [%rd186+2];
	setp.ne.s16 	%p362, %rs219, %rs216;
	@%p362 bra 	$L__BB0_457;
	add.s32 	%r1513, %r2330, 2;
	ld.const.u32 	%r1514, [%rd187+8];
	setp.lt.s32 	%p363, %r1514, %r2333;
	min.s32 	%r2333, %r1514, %r2333;
	selp.b32 	%r2334, %r1513, %r2334, %p363;
$L__BB0_457:
	ld.u8 	%rs221, [%rd186+3];
	setp.ne.s16 	%p364, %rs221, %rs216;
	@%p364 bra 	$L__BB0_459;
	add.s32 	%r1515, %r2330, 3;
	ld.const.u32 	%r1516, [%rd187+12];
	setp.lt.s32 	%p365, %r1516, %r2333;
	min.s32 	%r2333, %r1516, %r2333;
	selp.b32 	%r2334, %r1515, %r2334, %p365;
$L__BB0_459:
	add.s32 	%r2330, %r2330, 4;
	setp.ne.s32 	%p366, %r2330, %r184;
	mov.u32 	%r2343, %r184;
	@%p366 bra 	$L__BB0_451;
$L__BB0_460:
	setp.eq.s32 	%p367, %r97, 0;
	@%p367 bra 	$L__BB0_469;
	cvt.u64.u32 	%rd2228, %r2343;
	add.s64 	%rd188, %rd3974, %rd2228;
	ld.u8 	%rs223, [%rd188];
	and.b16  	%rs224, %rs364, 255;
	setp.ne.s16 	%p368, %rs223, %rs224;
	mul.wide.u32 	%rd2229, %r2343, 4;
	mov.u64 	%rd2230, executionTimes;
	add.s64 	%rd189, %rd2230, %rd2229;
	@%p368 bra 	$L__BB0_463;
	ld.const.u32 	%r1517, [%rd189];
	setp.lt.s32 	%p369, %r1517, %r2333;
	min.s32 	%r2333, %r1517, %r2333;
	selp.b32 	%r2334, %r2343, %r2334, %p369;
$L__BB0_463:
	setp.eq.s32 	%p370, %r97, 1;
	@%p370 bra 	$L__BB0_469;
	ld.u8 	%rs225, [%rd188+1];
	setp.ne.s16 	%p371, %rs225, %rs224;
	@%p371 bra 	$L__BB0_466;
	ld.const.u32 	%r1518, [%rd189+4];
	setp.lt.s32 	%p372, %r1518, %r2333;
	min.s32 	%r2333, %r1518, %r2333;
	add.s32 	%r1519, %r2343, 1;
	selp.b32 	%r2334, %r1519, %r2334, %p372;
$L__BB0_466:
	setp.eq.s32 	%p373, %r97, 2;
	@%p373 bra 	$L__BB0_469;
	ld.u8 	%rs227, [%rd188+2];
	setp.ne.s16 	%p374, %rs227, %rs224;
	@%p374 bra 	$L__BB0_469;
	ld.const.u32 	%r1520, [%rd189+8];
	setp.lt.s32 	%p375, %r1520, %r2333;
	min.s32 	%r2333, %r1520, %r2333;
	add.s32 	%r1521, %r2343, 2;
	selp.b32 	%r2334, %r1521, %r2334, %p375;
$L__BB0_469:
	cvt.u64.u32 	%rd3994, %r2334;
	cvt.s64.s32 	%rd3993, %r2333;
$L__BB0_470:
	add.s64 	%rd2231, %rd3974, %rd3994;
	st.u8 	[%rd2231], %rs365;
	cvt.u32.u16 	%r1522, %rs365;
	and.b32  	%r1523, %r1522, 255;
	mul.wide.u32 	%rd2232, %r1523, 8;
	add.s64 	%rd2233, %rd9, %rd2232;
	ld.local.u64 	%rd2234, [%rd2233];
	add.s64 	%rd2235, %rd2234, %rd3993;
	st.local.u64 	[%rd2233], %rd2235;
	@%p236 bra 	$L__BB0_484;
	setp.lt.u32 	%p377, %r4, 16;
	mov.b32 	%r2353, 0;
	@%p377 bra 	$L__BB0_474;
	mov.b32 	%r2355, 0;
$L__BB0_473:
	.pragma "nounroll";
	mul.wide.u32 	%rd2236, %r2355, 8;
	add.s64 	%rd2237, %rd8, %rd2236;
	mov.b64 	%rd2238, 0;
	st.local.v2.u64 	[%rd2237], {%rd2238, %rd2238};
	st.local.v2.u64 	[%rd2237+16], {%rd2238, %rd2238};
	st.local.v2.u64 	[%rd2237+32], {%rd2238, %rd2238};
	st.local.v2.u64 	[%rd2237+48], {%rd2238, %rd2238};
	st.local.v2.u64 	[%rd2237+64], {%rd2238, %rd2238};
	st.local.v2.u64 	[%rd2237+80], {%rd2238, %rd2238};
	st.local.v2.u64 	[%rd2237+96], {%rd2238, %rd2238};
	st.local.v2.u64 	[%rd2237+112], {%rd2238, %rd2238};
	add.s32 	%r2355, %r2355, 16;
	setp.eq.s32 	%p378, %r2355, %r94;
	mov.u32 	%r2353, %r94;
	@%p378 bra 	$L__BB0_474;
	bra.uni 	$L__BB0_473;
$L__BB0_474:
	setp.eq.s32 	%p379, %r82, 0;
	@%p379 bra 	$L__BB0_484;
	setp.lt.u32 	%p380, %r83, 7;
	@%p380 bra 	$L__BB0_477;
	mul.wide.u32 	%rd2239, %r2353, 8;
	add.s64 	%rd2240, %rd8, %rd2239;
	mov.b64 	%rd2241, 0;
	st.local.u64 	[%rd2240], %rd2241;
	st.local.u64 	[%rd2240+8], %rd2241;
	st.local.u64 	[%rd2240+16], %rd2241;
	st.local.u64 	[%rd2240+24], %rd2241;
	st.local.u64 	[%rd2240+32], %rd2241;
	st.local.u64 	[%rd2240+40], %rd2241;
	st.local.u64 	[%rd2240+48], %rd2241;
	st.local.u64 	[%rd2240+56], %rd2241;
	add.s32 	%r2353, %r2353, 8;
$L__BB0_477:
	setp.eq.s32 	%p381, %r84, 0;
	@%p381 bra 	$L__BB0_484;
	setp.lt.u32 	%p382, %r85, 3;
	@%p382 bra 	$L__BB0_480;
	mul.wide.u32 	%rd2242, %r2353, 8;
	add.s64 	%rd2243, %rd8, %rd2242;
	mov.b64 	%rd2244, 0;
	st.local.u64 	[%rd2243], %rd2244;
	st.local.u64 	[%rd2243+8], %rd2244;
	st.local.u64 	[%rd2243+16], %rd2244;
	st.local.u64 	[%rd2243+24], %rd2244;
	add.s32 	%r2353, %r2353, 4;
$L__BB0_480:
	setp.eq.s32 	%p383, %r95, 0;
	@%p383 bra 	$L__BB0_484;
	setp.eq.s32 	%p384, %r95, 1;
	mul.wide.u32 	%rd2245, %r2353, 8;
	add.s64 	%rd194, %rd8, %rd2245;
	mov.b64 	%rd2246, 0;
	st.local.u64 	[%rd194], %rd2246;
	@%p384 bra 	$L__BB0_484;
	setp.eq.s32 	%p385, %r95, 2;
	mov.b64 	%rd2247, 0;
	st.local.u64 	[%rd194+8], %rd2247;
	@%p385 bra 	$L__BB0_484;
	mov.b64 	%rd2248, 0;
	st.local.u64 	[%rd194+16], %rd2248;
$L__BB0_484:
	@%p260 bra 	$L__BB0_492;
	setp.lt.s32 	%p387, %r796, 4;
	mov.b32 	%r2356, 0;
	@%p387 bra 	$L__BB0_488;
	mov.b32 	%r2357, 0;
$L__BB0_487:
	cvt.u64.u32 	%rd2249, %r2357;
	mul.wide.u32 	%rd2250, %r2357, 4;
	mov.u64 	%rd2251, executionTimes;
	add.s64 	%rd2252, %rd2251, %rd2250;
	ld.const.s32 	%rd2253, [%rd2252];
	add.s64 	%rd2254, %rd3974, %rd2249;
	ld.u8 	%r1528, [%rd2254];
	mul.wide.u32 	%rd2255, %r1528, 8;
	add.s64 	%rd2256, %rd8, %rd2255;
	ld.local.u64 	%rd2257, [%rd2256];
	add.s64 	%rd2258, %rd2257, %rd2253;
	st.local.u64 	[%rd2256], %rd2258;
	ld.const.s32 	%rd2259, [%rd2252+4];
	ld.u8 	%r1529, [%rd2254+1];
	mul.wide.u32 	%rd2260, %r1529, 8;
	add.s64 	%rd2261, %rd8, %rd2260;
	ld.local.u64 	%rd2262, [%rd2261];
	add.s64 	%rd2263, %rd2262, %rd2259;
	st.local.u64 	[%rd2261], %rd2263;
	ld.const.s32 	%rd2264, [%rd2252+8];
	ld.u8 	%r1530, [%rd2254+2];
	mul.wide.u32 	%rd2265, %r1530, 8;
	add.s64 	%rd2266, %rd8, %rd2265;
	ld.local.u64 	%rd2267, [%rd2266];
	add.s64 	%rd2268, %rd2267, %rd2264;
	st.local.u64 	[%rd2266], %rd2268;
	ld.const.s32 	%rd2269, [%rd2252+12];
	ld.u8 	%r1531, [%rd2254+3];
	mul.wide.u32 	%rd2270, %r1531, 8;
	add.s64 	%rd2271, %rd8, %rd2270;
	ld.local.u64 	%rd2272, [%rd2271];
	add.s64 	%rd2273, %rd2272, %rd2269;
	st.local.u64 	[%rd2271], %rd2273;
	add.s32 	%r2357, %r2357, 4;
	setp.eq.s32 	%p388, %r2357, %r186;
	mov.u32 	%r2356, %r186;
	@%p388 bra 	$L__BB0_488;
	bra.uni 	$L__BB0_487;
$L__BB0_488:
	setp.eq.s32 	%p389, %r185, 0;
	@%p389 bra 	$L__BB0_492;
	setp.eq.s32 	%p390, %r185, 1;
	cvt.u64.u32 	%rd2274, %r2356;
	mul.wide.u32 	%rd2275, %r2356, 4;
	mov.u64 	%rd2276, executionTimes;
	add.s64 	%rd195, %rd2276, %rd2275;
	ld.const.s32 	%rd2277, [%rd195];
	add.s64 	%rd196, %rd3974, %rd2274;
	ld.u8 	%r1532, [%rd196];
	mul.wide.u32 	%rd2278, %r1532, 8;
	add.s64 	%rd2279, %rd8, %rd2278;
	ld.local.u64 	%rd2280, [%rd2279];
	add.s64 	%rd2281, %rd2280, %rd2277;
	st.local.u64 	[%rd2279], %rd2281;
	@%p390 bra 	$L__BB0_492;
	setp.eq.s32 	%p391, %r185, 2;
	ld.const.s32 	%rd2282, [%rd195+4];
	ld.u8 	%r1533, [%rd196+1];
	mul.wide.u32 	%rd2283, %r1533, 8;
	add.s64 	%rd2284, %rd8, %rd2283;
	ld.local.u64 	%rd2285, [%rd2284];
	add.s64 	%rd2286, %rd2285, %rd2282;
	st.local.u64 	[%rd2284], %rd2286;
	@%p391 bra 	$L__BB0_492;
	ld.const.s32 	%rd2287, [%rd195+8];
	ld.u8 	%r1534, [%rd196+2];
	mul.wide.u32 	%rd2288, %r1534, 8;
	add.s64 	%rd2289, %rd8, %rd2288;
	ld.local.u64 	%rd2290, [%rd2289];
	add.s64 	%rd2291, %rd2290, %rd2287;
	st.local.u64 	[%rd2289], %rd2291;
$L__BB0_492:
	mov.b64 	%rd4002, 0;
	@%p236 bra 	$L__BB0_506;
	setp.lt.s32 	%p393, %r4, 16;
	mov.b64 	%rd4002, 0;
	mov.b32 	%r2360, 0;
	@%p393 bra 	$L__BB0_496;
	mov.b64 	%rd4002, 0;
	mov.b32 	%r2358, 0;
$L__BB0_495:
	.pragma "nounroll";
	mul.wide.u32 	%rd2296, %r2358, 8;
	add.s64 	%rd2297, %rd8, %rd2296;
	ld.local.v2.u64 	{%rd2298, %rd2299}, [%rd2297];
	max.s64 	%rd2300, %rd2298, %rd4002;
	max.s64 	%rd2301, %rd2299, %rd2300;
	ld.local.v2.u64 	{%rd2302, %rd2303}, [%rd2297+16];
	max.s64 	%rd2304, %rd2302, %rd2301;
	max.s64 	%rd2305, %rd2303, %rd2304;
	ld.local.v2.u64 	{%rd2306, %rd2307}, [%rd2297+32];
	max.s64 	%rd2308, %rd2306, %rd2305;
	max.s64 	%rd2309, %rd2307, %rd2308;
	ld.local.v2.u64 	{%rd2310, %rd2311}, [%rd2297+48];
	max.s64 	%rd2312, %rd2310, %rd2309;
	max.s64 	%rd2313, %rd2311, %rd2312;
	ld.local.v2.u64 	{%rd2314, %rd2315}, [%rd2297+64];
	max.s64 	%rd2316, %rd2314, %rd2313;
	max.s64 	%rd2317, %rd2315, %rd2316;
	ld.local.v2.u64 	{%rd2318, %rd2319}, [%rd2297+80];
	max.s64 	%rd2320, %rd2318, %rd2317;
	max.s64 	%rd2321, %rd2319, %rd2320;
	ld.local.v2.u64 	{%rd2322, %rd2323}, [%rd2297+96];
	max.s64 	%rd2324, %rd2322, %rd2321;
	max.s64 	%rd2325, %rd2323, %rd2324;
	ld.local.v2.u64 	{%rd2326, %rd2327}, [%rd2297+112];
	max.s64 	%rd2328, %rd2326, %rd2325;
	max.s64 	%rd4002, %rd2327, %rd2328;
	add.s32 	%r2358, %r2358, 16;
	setp.ne.s32 	%p394, %r2358, %r187;
	mov.u32 	%r2360, %r187;
	@%p394 bra 	$L__BB0_495;
$L__BB0_496:
	setp.eq.s32 	%p395, %r181, 0;
	@%p395 bra 	$L__BB0_506;
	add.s32 	%r1537, %r181, -1;
	setp.lt.u32 	%p396, %r1537, 7;
	@%p396 bra 	$L__BB0_499;
	mul.wide.u32 	%rd2330, %r2360, 8;
	add.s64 	%rd2331, %rd8, %rd2330;
	ld.local.u64 	%rd2332, [%rd2331];
	max.s64 	%rd2333, %rd2332, %rd4002;
	ld.local.u64 	%rd2334, [%rd2331+8];
	max.s64 	%rd2335, %rd2334, %rd2333;
	ld.local.u64 	%rd2336, [%rd2331+16];
	max.s64 	%rd2337, %rd2336, %rd2335;
	ld.local.u64 	%rd2338, [%rd2331+24];
	max.s64 	%rd2339, %rd2338, %rd2337;
	ld.local.u64 	%rd2340, [%rd2331+32];
	max.s64 	%rd2341, %rd2340, %rd2339;
	ld.local.u64 	%rd2342, [%rd2331+40];
	max.s64 	%rd2343, %rd2342, %rd2341;
	ld.local.u64 	%rd2344, [%rd2331+48];
	max.s64 	%rd2345, %rd2344, %rd2343;
	ld.local.u64 	%rd2346, [%rd2331+56];
	max.s64 	%rd4002, %rd2346, %rd2345;
	add.s32 	%r2360, %r2360, 8;
$L__BB0_499:
	setp.eq.s32 	%p397, %r182, 0;
	@%p397 bra 	$L__BB0_506;
	add.s32 	%r1538, %r182, -1;
	setp.lt.u32 	%p398, %r1538, 3;
	@%p398 bra 	$L__BB0_502;
	mul.wide.u32 	%rd2348, %r2360, 8;
	add.s64 	%rd2349, %rd8, %rd2348;
	ld.local.u64 	%rd2350, [%rd2349];
	max.s64 	%rd2351, %rd2350, %rd4002;
	ld.local.u64 	%rd2352, [%rd2349+8];
	max.s64 	%rd2353, %rd2352, %rd2351;
	ld.local.u64 	%rd2354, [%rd2349+16];
	max.s64 	%rd2355, %rd2354, %rd2353;
	ld.local.u64 	%rd2356, [%rd2349+24];
	max.s64 	%rd4002, %rd2356, %rd2355;
	add.s32 	%r2360, %r2360, 4;
$L__BB0_502:
	setp.eq.s32 	%p399, %r188, 0;
	@%p399 bra 	$L__BB0_506;
	setp.eq.s32 	%p400, %r188, 1;
	mul.wide.u32 	%rd2357, %r2360, 8;
	add.s64 	%rd207, %rd8, %rd2357;
	ld.local.u64 	%rd2358, [%rd207];
	max.s64 	%rd4002, %rd2358, %rd4002;
	@%p400 bra 	$L__BB0_506;
	setp.eq.s32 	%p401, %r188, 2;
	ld.local.u64 	%rd2359, [%rd207+8];
	max.s64 	%rd4002, %rd2359, %rd4002;
	@%p401 bra 	$L__BB0_506;
	ld.local.u64 	%rd2360, [%rd207+16];
	max.s64 	%rd4002, %rd2360, %rd4002;
$L__BB0_506:
	st.local.u64 	[%rd123], %rd4002;
	bra.uni 	$L__BB0_550;
$L__BB0_507:
	setp.lt.s32 	%p402, %r4, 1;
	mul.wide.u32 	%rd2361, %r2232, 16;
	add.s64 	%rd212, %rd11, %rd2361;
	ld.local.u64 	%rd213, [%rd212+8];
	shr.u32 	%r1539, %r2522, 1;
	shr.u32 	%r1540, %r2522, 21;
	xor.b32  	%r1541, %r1539, %r1540;
	shr.u32 	%r1542, %r2522, 31;
	xor.b32  	%r1543, %r1541, %r1542;
	xor.b32  	%r1544, %r1543, %r245;
	and.b32  	%r1545, %r1544, 1;
	shl.b32 	%r1546, %r2522, 1;
	or.b32  	%r1547, %r1545, %r1546;
	rem.u32 	%r1548, %r1547, %r796;
	shr.u32 	%r1549, %r1546, 21;
	shr.u32 	%r1550, %r1546, 31;
	xor.b32  	%r1551, %r1549, %r1550;
	xor.b32  	%r1552, %r1551, %r1543;
	and.b32  	%r1553, %r1552, 1;
	shl.b32 	%r1554, %r1547, 1;
	or.b32  	%r1555, %r1554, %r1553;
	rem.u32 	%r1556, %r1555, %r796;
	cvt.s64.s32 	%rd2362, %r1548;
	add.s64 	%rd2363, %rd213, %rd2362;
	ld.u8 	%rs229, [%rd2363];
	cvt.s64.s32 	%rd2364, %r1556;
	add.s64 	%rd2365, %rd213, %rd2364;
	ld.u8 	%rs230, [%rd2365];
	st.u8 	[%rd2363], %rs230;
	st.u8 	[%rd2365], %rs229;
	and.b32  	%r1557, %r1547, 2147483647;
	shr.u32 	%r1558, %r1554, 21;
	xor.b32  	%r1559, %r1557, %r1558;
	shr.u32 	%r1560, %r1554, 31;
	xor.b32  	%r1561, %r1559, %r1560;
	xor.b32  	%r1562, %r1561, %r1552;
	and.b32  	%r1563, %r1562, 1;
	shl.b32 	%r1564, %r1555, 1;
	or.b32  	%r1565, %r1563, %r1564;
	rem.u32 	%r1566, %r1565, %r796;
	shr.u32 	%r1567, %r2522, 18;
	shr.u32 	%r1568, %r2522, 28;
	xor.b32  	%r1569, %r1567, %r1568;
	xor.b32  	%r1570, %r1569, %r1561;
	and.b32  	%r1571, %r1570, 1;
	shl.b32 	%r1572, %r1565, 1;
	or.b32  	%r2522, %r1572, %r1571;
	rem.u32 	%r1573, %r2522, %r796;
	cvt.s64.s32 	%rd2366, %r1566;
	add.s64 	%rd2367, %rd213, %rd2366;
	ld.u8 	%rs231, [%rd2367];
	cvt.s64.s32 	%rd2368, %r1573;
	add.s64 	%rd2369, %rd213, %rd2368;
	ld.u8 	%rs232, [%rd2369];
	st.u8 	[%rd2367], %rs232;
	st.u8 	[%rd2369], %rs231;
	@%p402 bra 	$L__BB0_521;
	setp.lt.u32 	%p403, %r4, 16;
	mov.b32 	%r2363, 0;
	@%p403 bra 	$L__BB0_511;
	mov.b32 	%r2365, 0;
$L__BB0_510:
	.pragma "nounroll";
	mul.wide.u32 	%rd2370, %r2365, 8;
	add.s64 	%rd2371, %rd7, %rd2370;
	mov.b64 	%rd2372, 0;
	st.local.v2.u64 	[%rd2371], {%rd2372, %rd2372};
	st.local.v2.u64 	[%rd2371+16], {%rd2372, %rd2372};
	st.local.v2.u64 	[%rd2371+32], {%rd2372, %rd2372};
	st.local.v2.u64 	[%rd2371+48], {%rd2372, %rd2372};
	st.local.v2.u64 	[%rd2371+64], {%rd2372, %rd2372};
	st.local.v2.u64 	[%rd2371+80], {%rd2372, %rd2372};
	st.local.v2.u64 	[%rd2371+96], {%rd2372, %rd2372};
	st.local.v2.u64 	[%rd2371+112], {%rd2372, %rd2372};
	add.s32 	%r2365, %r2365, 16;
	setp.eq.s32 	%p404, %r2365, %r94;
	mov.u32 	%r2363, %r94;
	@%p404 bra 	$L__BB0_511;
	bra.uni 	$L__BB0_510;
$L__BB0_511:
	setp.eq.s32 	%p405, %r82, 0;
	@%p405 bra 	$L__BB0_521;
	setp.lt.u32 	%p406, %r83, 7;
	@%p406 bra 	$L__BB0_514;
	mul.wide.u32 	%rd2373, %r2363, 8;
	add.s64 	%rd2374, %rd7, %rd2373;
	mov.b64 	%rd2375, 0;
	st.local.u64 	[%rd2374], %rd2375;
	st.local.u64 	[%rd2374+8], %rd2375;
	st.local.u64 	[%rd2374+16], %rd2375;
	st.local.u64 	[%rd2374+24], %rd2375;
	st.local.u64 	[%rd2374+32], %rd2375;
	st.local.u64 	[%rd2374+40], %rd2375;
	st.local.u64 	[%rd2374+48], %rd2375;
	st.local.u64 	[%rd2374+56], %rd2375;
	add.s32 	%r2363, %r2363, 8;
$L__BB0_514:
	setp.eq.s32 	%p407, %r84, 0;
	@%p407 bra 	$L__BB0_521;
	setp.lt.u32 	%p408, %r85, 3;
	@%p408 bra 	$L__BB0_517;
	mul.wide.u32 	%rd2376, %r2363, 8;
	add.s64 	%rd2377, %rd7, %rd2376;
	mov.b64 	%rd2378, 0;
	st.local.u64 	[%rd2377], %rd2378;
	st.local.u64 	[%rd2377+8], %rd2378;
	st.local.u64 	[%rd2377+16], %rd2378;
	st.local.u64 	[%rd2377+24], %rd2378;
	add.s32 	%r2363, %r2363, 4;
$L__BB0_517:
	setp.eq.s32 	%p409, %r95, 0;
	@%p409 bra 	$L__BB0_521;
	setp.eq.s32 	%p410, %r95, 1;
	mul.wide.u32 	%rd2379, %r2363, 8;
	add.s64 	%rd214, %rd7, %rd2379;
	mov.b64 	%rd2380, 0;
	st.local.u64 	[%rd214], %rd2380;
	@%p410 bra 	$L__BB0_521;
	setp.eq.s32 	%p411, %r95, 2;
	mov.b64 	%rd2381, 0;
	st.local.u64 	[%rd214+8], %rd2381;
	@%p411 bra 	$L__BB0_521;
	mov.b64 	%rd2382, 0;
	st.local.u64 	[%rd214+16], %rd2382;
$L__BB0_521:
	setp.lt.s32 	%p412, %r796, 1;
	@%p412 bra 	$L__BB0_535;
	setp.lt.u32 	%p413, %r796, 16;
	mov.b32 	%r2367, 0;
	@%p413 bra 	$L__BB0_525;
	mov.b32 	%r2369, 0;
$L__BB0_524:
	.pragma "nounroll";
	cvt.u64.u32 	%rd2383, %r2369;
	mul.wide.u32 	%rd2384, %r2369, 4;
	mov.u64 	%rd2385, executionTimes;
	add.s64 	%rd2386, %rd2385, %rd2384;
	ld.const.s32 	%rd2387, [%rd2386];
	add.s64 	%rd2388, %rd213, %rd2383;
	ld.u8 	%r1578, [%rd2388];
	mul.wide.u32 	%rd2389, %r1578, 8;
	add.s64 	%rd2390, %rd7, %rd2389;
	ld.local.u64 	%rd2391, [%rd2390];
	add.s64 	%rd2392, %rd2391, %rd2387;
	st.local.u64 	[%rd2390], %rd2392;
	ld.const.s32 	%rd2393, [%rd2386+4];
	ld.u8 	%r1579, [%rd2388+1];
	mul.wide.u32 	%rd2394, %r1579, 8;
	add.s64 	%rd2395, %rd7, %rd2394;
	ld.local.u64 	%rd2396, [%rd2395];
	add.s64 	%rd2397, %rd2396, %rd2393;
	st.local.u64 	[%rd2395], %rd2397;
	ld.const.s32 	%rd2398, [%rd2386+8];
	ld.u8 	%r1580, [%rd2388+2];
	mul.wide.u32 	%rd2399, %r1580, 8;
	add.s64 	%rd2400, %rd7, %rd2399;
	ld.local.u64 	%rd2401, [%rd2400];
	add.s64 	%rd2402, %rd2401, %rd2398;
	st.local.u64 	[%rd2400], %rd2402;
	ld.const.s32 	%rd2403, [%rd2386+12];
	ld.u8 	%r1581, [%rd2388+3];
	mul.wide.u32 	%rd2404, %r1581, 8;
	add.s64 	%rd2405, %rd7, %rd2404;
	ld.local.u64 	%rd2406, [%rd2405];
	add.s64 	%rd2407, %rd2406, %rd2403;
	st.local.u64 	[%rd2405], %rd2407;
	ld.const.s32 	%rd2408, [%rd2386+16];
	ld.u8 	%r1582, [%rd2388+4];
	mul.wide.u32 	%rd2409, %r1582, 8;
	add.s64 	%rd2410, %rd7, %rd2409;
	ld.local.u64 	%rd2411, [%rd2410];
	add.s64 	%rd2412, %rd2411, %rd2408;
	st.local.u64 	[%rd2410], %rd2412;
	ld.const.s32 	%rd2413, [%rd2386+20];
	ld.u8 	%r1583, [%rd2388+5];
	mul.wide.u32 	%rd2414, %r1583, 8;
	add.s64 	%rd2415, %rd7, %rd2414;
	ld.local.u64 	%rd2416, [%rd2415];
	add.s64 	%rd2417, %rd2416, %rd2413;
	st.local.u64 	[%rd2415], %rd2417;
	ld.const.s32 	%rd2418, [%rd2386+24];
	ld.u8 	%r1584, [%rd2388+6];
	mul.wide.u32 	%rd2419, %r1584, 8;
	add.s64 	%rd2420, %rd7, %rd2419;
	ld.local.u64 	%rd2421, [%rd2420];
	add.s64 	%rd2422, %rd2421, %rd2418;
	st.local.u64 	[%rd2420], %rd2422;
	ld.const.s32 	%rd2423, [%rd2386+28];
	ld.u8 	%r1585, [%rd2388+7];
	mul.wide.u32 	%rd2424, %r1585, 8;
	add.s64 	%rd2425, %rd7, %rd2424;
	ld.local.u64 	%rd2426, [%rd2425];
	add.s64 	%rd2427, %rd2426, %rd2423;
	st.local.u64 	[%rd2425], %rd2427;
	ld.const.s32 	%rd2428, [%rd2386+32];
	ld.u8 	%r1586, [%rd2388+8];
	mul.wide.u32 	%rd2429, %r1586, 8;
	add.s64 	%rd2430, %rd7, %rd2429;
	ld.local.u64 	%rd2431, [%rd2430];
	add.s64 	%rd2432, %rd2431, %rd2428;
	st.local.u64 	[%rd2430], %rd2432;
	ld.const.s32 	%rd2433, [%rd2386+36];
	ld.u8 	%r1587, [%rd2388+9];
	mul.wide.u32 	%rd2434, %r1587, 8;
	add.s64 	%rd2435, %rd7, %rd2434;
	ld.local.u64 	%rd2436, [%rd2435];
	add.s64 	%rd2437, %rd2436, %rd2433;
	st.local.u64 	[%rd2435], %rd2437;
	ld.const.s32 	%rd2438, [%rd2386+40];
	ld.u8 	%r1588, [%rd2388+10];
	mul.wide.u32 	%rd2439, %r1588, 8;
	add.s64 	%rd2440, %rd7, %rd2439;
	ld.local.u64 	%rd2441, [%rd2440];
	add.s64 	%rd2442, %rd2441, %rd2438;
	st.local.u64 	[%rd2440], %rd2442;
	ld.const.s32 	%rd2443, [%rd2386+44];
	ld.u8 	%r1589, [%rd2388+11];
	mul.wide.u32 	%rd2444, %r1589, 8;
	add.s64 	%rd2445, %rd7, %rd2444;
	ld.local.u64 	%rd2446, [%rd2445];
	add.s64 	%rd2447, %rd2446, %rd2443;
	st.local.u64 	[%rd2445], %rd2447;
	ld.const.s32 	%rd2448, [%rd2386+48];
	ld.u8 	%r1590, [%rd2388+12];
	mul.wide.u32 	%rd2449, %r1590, 8;
	add.s64 	%rd2450, %rd7, %rd2449;
	ld.local.u64 	%rd2451, [%rd2450];
	add.s64 	%rd2452, %rd2451, %rd2448;
	st.local.u64 	[%rd2450], %rd2452;
	ld.const.s32 	%rd2453, [%rd2386+52];
	ld.u8 	%r1591, [%rd2388+13];
	mul.wide.u32 	%rd2454, %r1591, 8;
	add.s64 	%rd2455, %rd7, %rd2454;
	ld.local.u64 	%rd2456, [%rd2455];
	add.s64 	%rd2457, %rd2456, %rd2453;
	st.local.u64 	[%rd2455], %rd2457;
	ld.const.s32 	%rd2458, [%rd2386+56];
	ld.u8 	%r1592, [%rd2388+14];
	mul.wide.u32 	%rd2459, %r1592, 8;
	add.s64 	%rd2460, %rd7, %rd2459;
	ld.local.u64 	%rd2461, [%rd2460];
	add.s64 	%rd2462, %rd2461, %rd2458;
	st.local.u64 	[%rd2460], %rd2462;
	ld.const.s32 	%rd2463, [%rd2386+60];
	ld.u8 	%r1593, [%rd2388+15];
	mul.wide.u32 	%rd2464, %r1593, 8;
	add.s64 	%rd2465, %rd7, %rd2464;
	ld.local.u64 	%rd2466, [%rd2465];
	add.s64 	%rd2467, %rd2466, %rd2463;
	st.local.u64 	[%rd2465], %rd2467;
	add.s32 	%r2369, %r2369, 16;
	setp.eq.s32 	%p414, %r2369, %r96;
	mov.u32 	%r2367, %r96;
	@%p414 bra 	$L__BB0_525;
	bra.uni 	$L__BB0_524;
$L__BB0_525:
	setp.eq.s32 	%p415, %r87, 0;
	@%p415 bra 	$L__BB0_535;
	setp.lt.u32 	%p416, %r88, 7;
	@%p416 bra 	$L__BB0_528;
	cvt.u64.u32 	%rd2468, %r2367;
	mul.wide.u32 	%rd2469, %r2367, 4;
	mov.u64 	%rd2470, executionTimes;
	add.s64 	%rd2471, %rd2470, %rd2469;
	ld.const.s32 	%rd2472, [%rd2471];
	add.s64 	%rd2473, %rd213, %rd2468;
	ld.u8 	%r1594, [%rd2473];
	mul.wide.u32 	%rd2474, %r1594, 8;
	add.s64 	%rd2475, %rd7, %rd2474;
	ld.local.u64 	%rd2476, [%rd2475];
	add.s64 	%rd2477, %rd2476, %rd2472;
	st.local.u64 	[%rd2475], %rd2477;
	ld.const.s32 	%rd2478, [%rd2471+4];
	ld.u8 	%r1595, [%rd2473+1];
	mul.wide.u32 	%rd2479, %r1595, 8;
	add.s64 	%rd2480, %rd7, %rd2479;
	ld.local.u64 	%rd2481, [%rd2480];
	add.s64 	%rd2482, %rd2481, %rd2478;
	st.local.u64 	[%rd2480], %rd2482;
	ld.const.s32 	%rd2483, [%rd2471+8];
	ld.u8 	%r1596, [%rd2473+2];
	mul.wide.u32 	%rd2484, %r1596, 8;
	add.s64 	%rd2485, %rd7, %rd2484;
	ld.local.u64 	%rd2486, [%rd2485];
	add.s64 	%rd2487, %rd2486, %rd2483;
	st.local.u64 	[%rd2485], %rd2487;
	ld.const.s32 	%rd2488, [%rd2471+12];
	ld.u8 	%r1597, [%rd2473+3];
	mul.wide.u32 	%rd2489, %r1597, 8;
	add.s64 	%rd2490, %rd7, %rd2489;
	ld.local.u64 	%rd2491, [%rd2490];
	add.s64 	%rd2492, %rd2491, %rd2488;
	st.local.u64 	[%rd2490], %rd2492;
	ld.const.s32 	%rd2493, [%rd2471+16];
	ld.u8 	%r1598, [%rd2473+4];
	mul.wide.u32 	%rd2494, %r1598, 8;
	add.s64 	%rd2495, %rd7, %rd2494;
	ld.local.u64 	%rd2496, [%rd2495];
	add.s64 	%rd2497, %rd2496, %rd2493;
	st.local.u64 	[%rd2495], %rd2497;
	ld.const.s32 	%rd2498, [%rd2471+20];
	ld.u8 	%r1599, [%rd2473+5];
	mul.wide.u32 	%rd2499, %r1599, 8;
	add.s64 	%rd2500, %rd7, %rd2499;
	ld.local.u64 	%rd2501, [%rd2500];
	add.s64 	%rd2502, %rd2501, %rd2498;
	st.local.u64 	[%rd2500], %rd2502;
	ld.const.s32 	%rd2503, [%rd2471+24];
	ld.u8 	%r1600, [%rd2473+6];
	mul.wide.u32 	%rd2504, %r1600, 8;
	add.s64 	%rd2505, %rd7, %rd2504;
	ld.local.u64 	%rd2506, [%rd2505];
	add.s64 	%rd2507, %rd2506, %rd2503;
	st.local.u64 	[%rd2505], %rd2507;
	ld.const.s32 	%rd2508, [%rd2471+28];
	ld.u8 	%r1601, [%rd2473+7];
	mul.wide.u32 	%rd2509, %r1601, 8;
	add.s64 	%rd2510, %rd7, %rd2509;
	ld.local.u64 	%rd2511, [%rd2510];
	add.s64 	%rd2512, %rd2511, %rd2508;
	st.local.u64 	[%rd2510], %rd2512;
	add.s32 	%r2367, %r2367, 8;
$L__BB0_528:
	setp.eq.s32 	%p417, %r89, 0;
	@%p417 bra 	$L__BB0_535;
	setp.lt.u32 	%p418, %r90, 3;
	@%p418 bra 	$L__BB0_531;
	cvt.u64.u32 	%rd2513, %r2367;
	mul.wide.u32 	%rd2514, %r2367, 4;
	mov.u64 	%rd2515, executionTimes;
	add.s64 	%rd2516, %rd2515, %rd2514;
	ld.const.s32 	%rd2517, [%rd2516];
	add.s64 	%rd2518, %rd213, %rd2513;
	ld.u8 	%r1602, [%rd2518];
	mul.wide.u32 	%rd2519, %r1602, 8;
	add.s64 	%rd2520, %rd7, %rd2519;
	ld.local.u64 	%rd2521, [%rd2520];
	add.s64 	%rd2522, %rd2521, %rd2517;
	st.local.u64 	[%rd2520], %rd2522;
	ld.const.s32 	%rd2523, [%rd2516+4];
	ld.u8 	%r1603, [%rd2518+1];
	mul.wide.u32 	%rd2524, %r1603, 8;
	add.s64 	%rd2525, %rd7, %rd2524;
	ld.local.u64 	%rd2526, [%rd2525];
	add.s64 	%rd2527, %rd2526, %rd2523;
	st.local.u64 	[%rd2525], %rd2527;
	ld.const.s32 	%rd2528, [%rd2516+8];
	ld.u8 	%r1604, [%rd2518+2];
	mul.wide.u32 	%rd2529, %r1604, 8;
	add.s64 	%rd2530, %rd7, %rd2529;
	ld.local.u64 	%rd2531, [%rd2530];
	add.s64 	%rd2532, %rd2531, %rd2528;
	st.local.u64 	[%rd2530], %rd2532;
	ld.const.s32 	%rd2533, [%rd2516+12];
	ld.u8 	%r1605, [%rd2518+3];
	mul.wide.u32 	%rd2534, %r1605, 8;
	add.s64 	%rd2535, %rd7, %rd2534;
	ld.local.u64 	%rd2536, [%rd2535];
	add.s64 	%rd2537, %rd2536, %rd2533;
	st.local.u64 	[%rd2535], %rd2537;
	add.s32 	%r2367, %r2367, 4;
$L__BB0_531:
	setp.eq.s32 	%p419, %r97, 0;
	@%p419 bra 	$L__BB0_535;
	setp.eq.s32 	%p420, %r97, 1;
	cvt.u64.u32 	%rd2538, %r2367;
	mul.wide.u32 	%rd2539, %r2367, 4;
	mov.u64 	%rd2540, executionTimes;
	add.s64 	%rd215, %rd2540, %rd2539;
	ld.const.s32 	%rd2541, [%rd215];
	add.s64 	%rd216, %rd213, %rd2538;
	ld.u8 	%r1606, [%rd216];
	mul.wide.u32 	%rd2542, %r1606, 8;
	add.s64 	%rd2543, %rd7, %rd2542;
	ld.local.u64 	%rd2544, [%rd2543];
	add.s64 	%rd2545, %rd2544, %rd2541;
	st.local.u64 	[%rd2543], %rd2545;
	@%p420 bra 	$L__BB0_535;
	setp.eq.s32 	%p421, %r97, 2;
	ld.const.s32 	%rd2546, [%rd215+4];
	ld.u8 	%r1607, [%rd216+1];
	mul.wide.u32 	%rd2547, %r1607, 8;
	add.s64 	%rd2548, %rd7, %rd2547;
	ld.local.u64 	%rd2549, [%rd2548];
	add.s64 	%rd2550, %rd2549, %rd2546;
	st.local.u64 	[%rd2548], %rd2550;
	@%p421 bra 	$L__BB0_535;
	ld.const.s32 	%rd2551, [%rd215+8];
	ld.u8 	%r1608, [%rd216+2];
	mul.wide.u32 	%rd2552, %r1608, 8;
	add.s64 	%rd2553, %rd7, %rd2552;
	ld.local.u64 	%rd2554, [%rd2553];
	add.s64 	%rd2555, %rd2554, %rd2551;
	st.local.u64 	[%rd2553], %rd2555;
$L__BB0_535:
	mov.b64 	%rd4010, 0;
	@%p402 bra 	$L__BB0_549;
	setp.lt.u32 	%p423, %r4, 16;
	mov.b64 	%rd4010, 0;
	mov.b32 	%r2372, 0;
	@%p423 bra 	$L__BB0_539;
	mov.b64 	%rd4010, 0;
	mov.b32 	%r2370, 0;
$L__BB0_538:
	.pragma "nounroll";
	mul.wide.u32 	%rd2560, %r2370, 8;
	add.s64 	%rd2561, %rd7, %rd2560;
	ld.local.v2.u64 	{%rd2562, %rd2563}, [%rd2561];
	max.s64 	%rd2564, %rd2562, %rd4010;
	max.s64 	%rd2565, %rd2563, %rd2564;
	ld.local.v2.u64 	{%rd2566, %rd2567}, [%rd2561+16];
	max.s64 	%rd2568, %rd2566, %rd2565;
	max.s64 	%rd2569, %rd2567, %rd2568;
	ld.local.v2.u64 	{%rd2570, %rd2571}, [%rd2561+32];
	max.s64 	%rd2572, %rd2570, %rd2569;
	max.s64 	%rd2573, %rd2571, %rd2572;
	ld.local.v2.u64 	{%rd2574, %rd2575}, [%rd2561+48];
	max.s64 	%rd2576, %rd2574, %rd2573;
	max.s64 	%rd2577, %rd2575, %rd2576;
	ld.local.v2.u64 	{%rd2578, %rd2579}, [%rd2561+64];
	max.s64 	%rd2580, %rd2578, %rd2577;
	max.s64 	%rd2581, %rd2579, %rd2580;
	ld.local.v2.u64 	{%rd2582, %rd2583}, [%rd2561+80];
	max.s64 	%rd2584, %rd2582, %rd2581;
	max.s64 	%rd2585, %rd2583, %rd2584;
	ld.local.v2.u64 	{%rd2586, %rd2587}, [%rd2561+96];
	max.s64 	%rd2588, %rd2586, %rd2585;
	max.s64 	%rd2589, %rd2587, %rd2588;
	ld.local.v2.u64 	{%rd2590, %rd2591}, [%rd2561+112];
	max.s64 	%rd2592, %rd2590, %rd2589;
	max.s64 	%rd4010, %rd2591, %rd2592;
	add.s32 	%r2370, %r2370, 16;
	setp.ne.s32 	%p424, %r2370, %r94;
	mov.u32 	%r2372, %r94;
	@%p424 bra 	$L__BB0_538;
$L__BB0_539:
	setp.eq.s32 	%p425, %r82, 0;
	@%p425 bra 	$L__BB0_549;
	setp.lt.u32 	%p426, %r83, 7;
	@%p426 bra 	$L__BB0_542;
	mul.wide.u32 	%rd2594, %r2372, 8;
	add.s64 	%rd2595, %rd7, %rd2594;
	ld.local.u64 	%rd2596, [%rd2595];
	max.s64 	%rd2597, %rd2596, %rd4010;
	ld.local.u64 	%rd2598, [%rd2595+8];
	max.s64 	%rd2599, %rd2598, %rd2597;
	ld.local.u64 	%rd2600, [%rd2595+16];
	max.s64 	%rd2601, %rd2600, %rd2599;
	ld.local.u64 	%rd2602, [%rd2595+24];
	max.s64 	%rd2603, %rd2602, %rd2601;
	ld.local.u64 	%rd2604, [%rd2595+32];
	max.s64 	%rd2605, %rd2604, %rd2603;
	ld.local.u64 	%rd2606, [%rd2595+40];
	max.s64 	%rd2607, %rd2606, %rd2605;
	ld.local.u64 	%rd2608, [%rd2595+48];
	max.s64 	%rd2609, %rd2608, %rd2607;
	ld.local.u64 	%rd2610, [%rd2595+56];
	max.s64 	%rd4010, %rd2610, %rd2609;
	add.s32 	%r2372, %r2372, 8;
$L__BB0_542:
	setp.eq.s32 	%p427, %r84, 0;
	@%p427 bra 	$L__BB0_549;
	setp.lt.u32 	%p428, %r85, 3;
	@%p428 bra 	$L__BB0_545;
	mul.wide.u32 	%rd2612, %r2372, 8;
	add.s64 	%rd2613, %rd7, %rd2612;
	ld.local.u64 	%rd2614, [%rd2613];
	max.s64 	%rd2615, %rd2614, %rd4010;
	ld.local.u64 	%rd2616, [%rd2613+8];
	max.s64 	%rd2617, %rd2616, %rd2615;
	ld.local.u64 	%rd2618, [%rd2613+16];
	max.s64 	%rd2619, %rd2618, %rd2617;
	ld.local.u64 	%rd2620, [%rd2613+24];
	max.s64 	%rd4010, %rd2620, %rd2619;
	add.s32 	%r2372, %r2372, 4;
$L__BB0_545:
	setp.eq.s32 	%p429, %r95, 0;
	@%p429 bra 	$L__BB0_549;
	setp.eq.s32 	%p430, %r95, 1;
	mul.wide.u32 	%rd2621, %r2372, 8;
	add.s64 	%rd227, %rd7, %rd2621;
	ld.local.u64 	%rd2622, [%rd227];
	max.s64 	%rd4010, %rd2622, %rd4010;
	@%p430 bra 	$L__BB0_549;
	setp.eq.s32 	%p431, %r95, 2;
	ld.local.u64 	%rd2623, [%rd227+8];
	max.s64 	%rd4010, %rd2623, %rd4010;
	@%p431 bra 	$L__BB0_549;
	ld.local.u64 	%rd2624, [%rd227+16];
	max.s64 	%rd4010, %rd2624, %rd4010;
$L__BB0_549:
	st.local.u64 	[%rd212], %rd4010;
$L__BB0_550:
	add.s32 	%r2232, %r2232, 1;
	setp.ne.s32 	%p432, %r2232, 100;
	@%p432 bra 	$L__BB0_314;
	shr.u32 	%r1611, %r2522, 1;
	shr.u32 	%r1612, %r2522, 21;
	shr.u32 	%r1613, %r2522, 31;
	xor.b32  	%r1614, %r1612, %r1611;
	xor.b32  	%r1615, %r1614, %r1613;
	xor.b32  	%r1616, %r1615, %r2522;
	and.b32  	%r1617, %r1616, 1;
	shl.b32 	%r1618, %r2522, 1;
	or.b32  	%r2522, %r1617, %r1618;
	cvt.rn.f32.u32 	%f7, %r2522;
	mul.f32 	%f8, %f7, 0f2F800000;
	cvt.f64.f32 	%fd4, %f8;
	setp.ge.f64 	%p433, %fd4, 0d3F60624DD2F1A9FC;
	@%p433 bra 	$L__BB0_840;
	ld.local.u64 	%rd2625, [%rd11];
	ld.local.u64 	%rd2626, [%rd11+16];
	min.s64 	%rd2627, %rd2626, %rd2625;
	ld.local.u64 	%rd2628, [%rd11+32];
	min.s64 	%rd2629, %rd2628, %rd2627;
	ld.local.u64 	%rd2630, [%rd11+48];
	min.s64 	%rd2631, %rd2630, %rd2629;
	ld.local.u64 	%rd2632, [%rd11+64];
	min.s64 	%rd2633, %rd2632, %rd2631;
	ld.local.u64 	%rd2634, [%rd11+80];
	min.s64 	%rd2635, %rd2634, %rd2633;
	ld.local.u64 	%rd2636, [%rd11+96];
	min.s64 	%rd2637, %rd2636, %rd2635;
	ld.local.u64 	%rd2638, [%rd11+112];
	min.s64 	%rd2639, %rd2638, %rd2637;
	ld.local.u64 	%rd2640, [%rd11+128];
	min.s64 	%rd2641, %rd2640, %rd2639;
	ld.local.u64 	%rd2642, [%rd11+144];
	min.s64 	%rd2643, %rd2642, %rd2641;
	ld.local.u64 	%rd2644, [%rd11+160];
	min.s64 	%rd2645, %rd2644, %rd2643;
	ld.local.u64 	%rd2646, [%rd11+176];
	min.s64 	%rd2647, %rd2646, %rd2645;
	ld.local.u64 	%rd2648, [%rd11+192];
	min.s64 	%rd2649, %rd2648, %rd2647;
	ld.local.u64 	%rd2650, [%rd11+208];
	min.s64 	%rd2651, %rd2650, %rd2649;
	ld.local.u64 	%rd2652, [%rd11+224];
	min.s64 	%rd2653, %rd2652, %rd2651;
	ld.local.u64 	%rd2654, [%rd11+240];
	min.s64 	%rd2655, %rd2654, %rd2653;
	ld.local.u64 	%rd2656, [%rd11+256];
	min.s64 	%rd2657, %rd2656, %rd2655;
	ld.local.u64 	%rd2658, [%rd11+272];
	min.s64 	%rd2659, %rd2658, %rd2657;
	ld.local.u64 	%rd2660, [%rd11+288];
	min.s64 	%rd2661, %rd2660, %rd2659;
	ld.local.u64 	%rd2662, [%rd11+304];
	min.s64 	%rd2663, %rd2662, %rd2661;
	ld.local.u64 	%rd2664, [%rd11+320];
	min.s64 	%rd2665, %rd2664, %rd2663;
	ld.local.u64 	%rd2666, [%rd11+336];
	min.s64 	%rd2667, %rd2666, %rd2665;
	ld.local.u64 	%rd2668, [%rd11+352];
	min.s64 	%rd2669, %rd2668, %rd2667;
	ld.local.u64 	%rd2670, [%rd11+368];
	min.s64 	%rd2671, %rd2670, %rd2669;
	ld.local.u64 	%rd2672, [%rd11+384];
	min.s64 	%rd2673, %rd2672, %rd2671;
	ld.local.u64 	%rd2674, [%rd11+400];
	min.s64 	%rd2675, %rd2674, %rd2673;
	ld.local.u64 	%rd2676, [%rd11+416];
	min.s64 	%rd2677, %rd2676, %rd2675;
	ld.local.u64 	%rd2678, [%rd11+432];
	min.s64 	%rd2679, %rd2678, %rd2677;
	ld.local.u64 	%rd2680, [%rd11+448];
	min.s64 	%rd2681, %rd2680, %rd2679;
	ld.local.u64 	%rd2682, [%rd11+464];
	min.s64 	%rd2683, %rd2682, %rd2681;
	ld.local.u64 	%rd2684, [%rd11+480];
	min.s64 	%rd2685, %rd2684, %rd2683;
	ld.local.u64 	%rd2686, [%rd11+496];
	min.s64 	%rd2687, %rd2686, %rd2685;
	ld.local.u64 	%rd2688, [%rd11+512];
	min.s64 	%rd2689, %rd2688, %rd2687;
	ld.local.u64 	%rd2690, [%rd11+528];
	min.s64 	%rd2691, %rd2690, %rd2689;
	ld.local.u64 	%rd2692, [%rd11+544];
	min.s64 	%rd2693, %rd2692, %rd2691;
	ld.local.u64 	%rd2694, [%rd11+560];
	min.s64 	%rd2695, %rd2694, %rd2693;
	ld.local.u64 	%rd2696, [%rd11+576];
	min.s64 	%rd2697, %rd2696, %rd2695;
	ld.local.u64 	%rd2698, [%rd11+592];
	min.s64 	%rd2699, %rd2698, %rd2697;
	ld.local.u64 	%rd2700, [%rd11+608];
	min.s64 	%rd2701, %rd2700, %rd2699;
	ld.local.u64 	%rd2702, [%rd11+624];
	min.s64 	%rd2703, %rd2702, %rd2701;
	ld.local.u64 	%rd2704, [%rd11+640];
	min.s64 	%rd2705, %rd2704, %rd2703;
	ld.local.u64 	%rd2706, [%rd11+656];
	min.s64 	%rd2707, %rd2706, %rd2705;
	ld.local.u64 	%rd2708, [%rd11+672];
	min.s64 	%rd2709, %rd2708, %rd2707;
	ld.local.u64 	%rd2710, [%rd11+688];
	min.s64 	%rd2711, %rd2710, %rd2709;
	ld.local.u64 	%rd2712, [%rd11+704];
	min.s64 	%rd2713, %rd2712, %rd2711;
	ld.local.u64 	%rd2714, [%rd11+720];
	min.s64 	%rd2715, %rd2714, %rd2713;
	ld.local.u64 	%rd2716, [%rd11+736];
	min.s64 	%rd2717, %rd2716, %rd2715;
	ld.local.u64 	%rd2718, [%rd11+752];
	min.s64 	%rd2719, %rd2718, %rd2717;
	ld.local.u64 	%rd2720, [%rd11+768];
	min.s64 	%rd2721, %rd2720, %rd2719;
	ld.local.u64 	%rd2722, [%rd11+784];
	min.s64 	%rd2723, %rd2722, %rd2721;
	ld.local.u64 	%rd2724, [%rd11+800];
	min.s64 	%rd2725, %rd2724, %rd2723;
	ld.local.u64 	%rd2726, [%rd11+816];
	min.s64 	%rd2727, %rd2726, %rd2725;
	ld.local.u64 	%rd2728, [%rd11+832];
	min.s64 	%rd2729, %rd2728, %rd2727;
	ld.local.u64 	%rd2730, [%rd11+848];
	min.s64 	%rd2731, %rd2730, %rd2729;
	ld.local.u64 	%rd2732, [%rd11+864];
	min.s64 	%rd2733, %rd2732, %rd2731;
	ld.local.u64 	%rd2734, [%rd11+880];
	min.s64 	%rd2735, %rd2734, %rd2733;
	ld.local.u64 	%rd2736, [%rd11+896];
	min.s64 	%rd2737, %rd2736, %rd2735;
	ld.local.u64 	%rd2738, [%rd11+912];
	min.s64 	%rd2739, %rd2738, %rd2737;
	ld.local.u64 	%rd2740, [%rd11+928];
	min.s64 	%rd2741, %rd2740, %rd2739;
	ld.local.u64 	%rd2742, [%rd11+944];
	min.s64 	%rd2743, %rd2742, %rd2741;
	ld.local.u64 	%rd2744, [%rd11+960];
	min.s64 	%rd2745, %rd2744, %rd2743;
	ld.local.u64 	%rd2746, [%rd11+976];
	min.s64 	%rd2747, %rd2746, %rd2745;
	ld.local.u64 	%rd2748, [%rd11+992];
	min.s64 	%rd2749, %rd2748, %rd2747;
	ld.local.u64 	%rd2750, [%rd11+1008];
	min.s64 	%rd2751, %rd2750, %rd2749;
	ld.local.u64 	%rd2752, [%rd11+1024];
	min.s64 	%rd2753, %rd2752, %rd2751;
	ld.local.u64 	%rd2754, [%rd11+1040];
	min.s64 	%rd2755, %rd2754, %rd2753;
	ld.local.u64 	%rd2756, [%rd11+1056];
	min.s64 	%rd2757, %rd2756, %rd2755;
	ld.local.u64 	%rd2758, [%rd11+1072];
	min.s64 	%rd2759, %rd2758, %rd2757;
	ld.local.u64 	%rd2760, [%rd11+1088];
	min.s64 	%rd2761, %rd2760, %rd2759;
	ld.local.u64 	%rd2762, [%rd11+1104];
	min.s64 	%rd2763, %rd2762, %rd2761;
	ld.local.u64 	%rd2764, [%rd11+1120];
	min.s64 	%rd2765, %rd2764, %rd2763;
	ld.local.u64 	%rd2766, [%rd11+1136];
	min.s64 	%rd2767, %rd2766, %rd2765;
	ld.local.u64 	%rd2768, [%rd11+1152];
	min.s64 	%rd2769, %rd2768, %rd2767;
	ld.local.u64 	%rd2770, [%rd11+1168];
	min.s64 	%rd2771, %rd2770, %rd2769;
	ld.local.u64 	%rd2772, [%rd11+1184];
	min.s64 	%rd2773, %rd2772, %rd2771;
	ld.local.u64 	%rd2774, [%rd11+1200];
	min.s64 	%rd2775, %rd2774, %rd2773;
	ld.local.u64 	%rd2776, [%rd11+1216];
	min.s64 	%rd2777, %rd2776, %rd2775;
	ld.local.u64 	%rd2778, [%rd11+1232];
	min.s64 	%rd2779, %rd2778, %rd2777;
	ld.local.u64 	%rd2780, [%rd11+1248];
	min.s64 	%rd2781, %rd2780, %rd2779;
	ld.local.u64 	%rd2782, [%rd11+1264];
	min.s64 	%rd2783, %rd2782, %rd2781;
	ld.local.u64 	%rd2784, [%rd11+1280];
	min.s64 	%rd2785, %rd2784, %rd2783;
	ld.local.u64 	%rd2786, [%rd11+1296];
	min.s64 	%rd2787, %rd2786, %rd2785;
	ld.local.u64 	%rd2788, [%rd11+1312];
	min.s64 	%rd2789, %rd2788, %rd2787;
	ld.local.u64 	%rd2790, [%rd11+1328];
	min.s64 	%rd2791, %rd2790, %rd2789;
	ld.local.u64 	%rd2792, [%rd11+1344];
	min.s64 	%rd2793, %rd2792, %rd2791;
	ld.local.u64 	%rd2794, [%rd11+1360];
	min.s64 	%rd2795, %rd2794, %rd2793;
	ld.local.u64 	%rd2796, [%rd11+1376];
	min.s64 	%rd2797, %rd2796, %rd2795;
	ld.local.u64 	%rd2798, [%rd11+1392];
	min.s64 	%rd2799, %rd2798, %rd2797;
	ld.local.u64 	%rd2800, [%rd11+1408];
	min.s64 	%rd2801, %rd2800, %rd2799;
	ld.local.u64 	%rd2802, [%rd11+1424];
	min.s64 	%rd2803, %rd2802, %rd2801;
	ld.local.u64 	%rd2804, [%rd11+1440];
	min.s64 	%rd2805, %rd2804, %rd2803;
	ld.local.u64 	%rd2806, [%rd11+1456];
	min.s64 	%rd2807, %rd2806, %rd2805;
	ld.local.u64 	%rd2808, [%rd11+1472];
	min.s64 	%rd2809, %rd2808, %rd2807;
	ld.local.u64 	%rd2810, [%rd11+1488];
	min.s64 	%rd2811, %rd2810, %rd2809;
	ld.local.u64 	%rd2812, [%rd11+1504];
	min.s64 	%rd2813, %rd2812, %rd2811;
	ld.local.u64 	%rd2814, [%rd11+1520];
	min.s64 	%rd2815, %rd2814, %rd2813;
	ld.local.u64 	%rd2816, [%rd11+1536];
	min.s64 	%rd2817, %rd2816, %rd2815;
	ld.local.u64 	%rd2818, [%rd11+1552];
	min.s64 	%rd2819, %rd2818, %rd2817;
	ld.local.u64 	%rd2820, [%rd11+1568];
	min.s64 	%rd2821, %rd2820, %rd2819;
	ld.local.u64 	%rd2822, [%rd11+1584];
	min.s64 	%rd2823, %rd2822, %rd2821;
	setp.le.s64 	%p434, %rd2823, %rd4049;
	@%p434 bra 	$L__BB0_556;
	st.local.u64 	[%rd11+1584], %rd4049;
	setp.eq.s32 	%p667, %r796, 0;
	@%p667 bra 	$L__BB0_840;
	mov.b64 	%rd4011, 0;
$L__BB0_555:
	add.s64 	%rd3719, %rd12, %rd4011;
	ld.local.u8 	%rs321, [%rd3719];
	add.s64 	%rd3720, %rd87, %rd4011;
	st.local.u8 	[%rd3720], %rs321;
	add.s64 	%rd4011, %rd4011, 1;
	cvt.s64.s32 	%rd3721, %r796;
	setp.lt.u64 	%p668, %rd4011, %rd3721;
	@%p668 bra 	$L__BB0_555;
	bra.uni 	$L__BB0_840;
$L__BB0_556:
	setp.lt.s32 	%p435, %r4, 1;
	@%p435 bra 	$L__BB0_570;
	setp.lt.u32 	%p436, %r4, 16;
	mov.b32 	%r2376, 0;
	@%p436 bra 	$L__BB0_560;
	mov.b32 	%r2378, 0;
$L__BB0_559:
	.pragma "nounroll";
	mul.wide.u32 	%rd2824, %r2378, 8;
	add.s64 	%rd2825, %rd6, %rd2824;
	mov.b64 	%rd2826, 0;
	st.local.v2.u64 	[%rd2825], {%rd2826, %rd2826};
	st.local.v2.u64 	[%rd2825+16], {%rd2826, %rd2826};
	st.local.v2.u64 	[%rd2825+32], {%rd2826, %rd2826};
	st.local.v2.u64 	[%rd2825+48], {%rd2826, %rd2826};
	st.local.v2.u64 	[%rd2825+64], {%rd2826, %rd2826};
	st.local.v2.u64 	[%rd2825+80], {%rd2826, %rd2826};
	st.local.v2.u64 	[%rd2825+96], {%rd2826, %rd2826};
	st.local.v2.u64 	[%rd2825+112], {%rd2826, %rd2826};
	add.s32 	%r2378, %r2378, 16;
	setp.eq.s32 	%p437, %r2378, %r94;
	mov.u32 	%r2376, %r94;
	@%p437 bra 	$L__BB0_560;
	bra.uni 	$L__BB0_559;
$L__BB0_560:
	setp.eq.s32 	%p438, %r82, 0;
	@%p438 bra 	$L__BB0_570;
	setp.lt.u32 	%p439, %r83, 7;
	@%p439 bra 	$L__BB0_563;
	mul.wide.u32 	%rd2827, %r2376, 8;
	add.s64 	%rd2828, %rd6, %rd2827;
	mov.b64 	%rd2829, 0;
	st.local.u64 	[%rd2828], %rd2829;
	st.local.u64 	[%rd2828+8], %rd2829;
	st.local.u64 	[%rd2828+16], %rd2829;
	st.local.u64 	[%rd2828+24], %rd2829;
	st.local.u64 	[%rd2828+32], %rd2829;
	st.local.u64 	[%rd2828+40], %rd2829;
	st.local.u64 	[%rd2828+48], %rd2829;
	st.local.u64 	[%rd2828+56], %rd2829;
	add.s32 	%r2376, %r2376, 8;
$L__BB0_563:
	setp.eq.s32 	%p440, %r84, 0;
	@%p440 bra 	$L__BB0_570;
	setp.lt.u32 	%p441, %r85, 3;
	@%p441 bra 	$L__BB0_566;
	mul.wide.u32 	%rd2830, %r2376, 8;
	add.s64 	%rd2831, %rd6, %rd2830;
	mov.b64 	%rd2832, 0;
	st.local.u64 	[%rd2831], %rd2832;
	st.local.u64 	[%rd2831+8], %rd2832;
	st.local.u64 	[%rd2831+16], %rd2832;
	st.local.u64 	[%rd2831+24], %rd2832;
	add.s32 	%r2376, %r2376, 4;
$L__BB0_566:
	setp.eq.s32 	%p442, %r95, 0;
	@%p442 bra 	$L__BB0_570;
	setp.eq.s32 	%p443, %r95, 1;
	mul.wide.u32 	%rd2833, %r2376, 8;
	add.s64 	%rd234, %rd6, %rd2833;
	mov.b64 	%rd2834, 0;
	st.local.u64 	[%rd234], %rd2834;
	@%p443 bra 	$L__BB0_570;
	setp.eq.s32 	%p444, %r95, 2;
	mov.b64 	%rd2835, 0;
	st.local.u64 	[%rd234+8], %rd2835;
	@%p444 bra 	$L__BB0_570;
	mov.b64 	%rd2836, 0;
	st.local.u64 	[%rd234+16], %rd2836;
$L__BB0_570:
	setp.lt.s32 	%p445, %r796, 1;
	@%p445 bra 	$L__BB0_584;
	setp.lt.u32 	%p446, %r796, 16;
	mov.b32 	%r2380, 0;
	@%p446 bra 	$L__BB0_574;
	mov.b32 	%r2382, 0;
$L__BB0_573:
	.pragma "nounroll";
	cvt.u64.u32 	%rd2837, %r2382;
	mul.wide.u32 	%rd2838, %r2382, 4;
	mov.u64 	%rd2839, executionTimes;
	add.s64 	%rd2840, %rd2839, %rd2838;
	ld.const.s32 	%rd2841, [%rd2840];
	add.s64 	%rd2842, %rd87, %rd2837;
	ld.local.u8 	%r1623, [%rd2842];
	mul.wide.u32 	%rd2843, %r1623, 8;
	add.s64 	%rd2844, %rd6, %rd2843;
	ld.local.u64 	%rd2845, [%rd2844];
	add.s64 	%rd2846, %rd2845, %rd2841;
	st.local.u64 	[%rd2844], %rd2846;
	ld.const.s32 	%rd2847, [%rd2840+4];
	ld.local.u8 	%r1624, [%rd2842+1];
	mul.wide.u32 	%rd2848, %r1624, 8;
	add.s64 	%rd2849, %rd6, %rd2848;
	ld.local.u64 	%rd2850, [%rd2849];
	add.s64 	%rd2851, %rd2850, %rd2847;
	st.local.u64 	[%rd2849], %rd2851;
	ld.const.s32 	%rd2852, [%rd2840+8];
	ld.local.u8 	%r1625, [%rd2842+2];
	mul.wide.u32 	%rd2853, %r1625, 8;
	add.s64 	%rd2854, %rd6, %rd2853;
	ld.local.u64 	%rd2855, [%rd2854];
	add.s64 	%rd2856, %rd2855, %rd2852;
	st.local.u64 	[%rd2854], %rd2856;
	ld.const.s32 	%rd2857, [%rd2840+12];
	ld.local.u8 	%r1626, [%rd2842+3];
	mul.wide.u32 	%rd2858, %r1626, 8;
	add.s64 	%rd2859, %rd6, %rd2858;
	ld.local.u64 	%rd2860, [%rd2859];
	add.s64 	%rd2861, %rd2860, %rd2857;
	st.local.u64 	[%rd2859], %rd2861;
	ld.const.s32 	%rd2862, [%rd2840+16];
	ld.local.u8 	%r1627, [%rd2842+4];
	mul.wide.u32 	%rd2863, %r1627, 8;
	add.s64 	%rd2864, %rd6, %rd2863;
	ld.local.u64 	%rd2865, [%rd2864];
	add.s64 	%rd2866, %rd2865, %rd2862;
	st.local.u64 	[%rd2864], %rd2866;
	ld.const.s32 	%rd2867, [%rd2840+20];
	ld.local.u8 	%r1628, [%rd2842+5];
	mul.wide.u32 	%rd2868, %r1628, 8;
	add.s64 	%rd2869, %rd6, %rd2868;
	ld.local.u64 	%rd2870, [%rd2869];
	add.s64 	%rd2871, %rd2870, %rd2867;
	st.local.u64 	[%rd2869], %rd2871;
	ld.const.s32 	%rd2872, [%rd2840+24];
	ld.local.u8 	%r1629, [%rd2842+6];
	mul.wide.u32 	%rd2873, %r1629, 8;
	add.s64 	%rd2874, %rd6, %rd2873;
	ld.local.u64 	%rd2875, [%rd2874];
	add.s64 	%rd2876, %rd2875, %rd2872;
	st.local.u64 	[%rd2874], %rd2876;
	ld.const.s32 	%rd2877, [%rd2840+28];
	ld.local.u8 	%r1630, [%rd2842+7];
	mul.wide.u32 	%rd2878, %r1630, 8;
	add.s64 	%rd2879, %rd6, %rd2878;
	ld.local.u64 	%rd2880, [%rd2879];
	add.s64 	%rd2881, %rd2880, %rd2877;
	st.local.u64 	[%rd2879], %rd2881;
	ld.const.s32 	%rd2882, [%rd2840+32];
	ld.local.u8 	%r1631, [%rd2842+8];
	mul.wide.u32 	%rd2883, %r1631, 8;
	add.s64 	%rd2884, %rd6, %rd2883;
	ld.local.u64 	%rd2885, [%rd2884];
	add.s64 	%rd2886, %rd2885, %rd2882;
	st.local.u64 	[%rd2884], %rd2886;
	ld.const.s32 	%rd2887, [%rd2840+36];
	ld.local.u8 	%r1632, [%rd2842+9];
	mul.wide.u32 	%rd2888, %r1632, 8;
	add.s64 	%rd2889, %rd6, %rd2888;
	ld.local.u64 	%rd2890, [%rd2889];
	add.s64 	%rd2891, %rd2890, %rd2887;
	st.local.u64 	[%rd2889], %rd2891;
	ld.const.s32 	%rd2892, [%rd2840+40];
	ld.local.u8 	%r1633, [%rd2842+10];
	mul.wide.u32 	%rd2893, %r1633, 8;
	add.s64 	%rd2894, %rd6, %rd2893;
	ld.local.u64 	%rd2895, [%rd2894];
	add.s64 	%rd2896, %rd2895, %rd2892;
	st.local.u64 	[%rd2894], %rd2896;
	ld.const.s32 	%rd2897, [%rd2840+44];
	ld.local.u8 	%r1634, [%rd2842+11];
	mul.wide.u32 	%rd2898, %r1634, 8;
	add.s64 	%rd2899, %rd6, %rd2898;
	ld.local.u64 	%rd2900, [%rd2899];
	add.s64 	%rd2901, %rd2900, %rd2897;
	st.local.u64 	[%rd2899], %rd2901;
	ld.const.s32 	%rd2902, [%rd2840+48];
	ld.local.u8 	%r1635, [%rd2842+12];
	mul.wide.u32 	%rd2903, %r1635, 8;
	add.s64 	%rd2904, %rd6, %rd2903;
	ld.local.u64 	%rd2905, [%rd2904];
	add.s64 	%rd2906, %rd2905, %rd2902;
	st.local.u64 	[%rd2904], %rd2906;
	ld.const.s32 	%rd2907, [%rd2840+52];
	ld.local.u8 	%r1636, [%rd2842+13];
	mul.wide.u32 	%rd2908, %r1636, 8;
	add.s64 	%rd2909, %rd6, %rd2908;
	ld.local.u64 	%rd2910, [%rd2909];
	add.s64 	%rd2911, %rd2910, %rd2907;
	st.local.u64 	[%rd2909], %rd2911;
	ld.const.s32 	%rd2912, [%rd2840+56];
	ld.local.u8 	%r1637, [%rd2842+14];
	mul.wide.u32 	%rd2913, %r1637, 8;
	add.s64 	%rd2914, %rd6, %rd2913;
	ld.local.u64 	%rd2915, [%rd2914];
	add.s64 	%rd2916, %rd2915, %rd2912;
	st.local.u64 	[%rd2914], %rd2916;
	ld.const.s32 	%rd2917, [%rd2840+60];
	ld.local.u8 	%r1638, [%rd2842+15];
	mul.wide.u32 	%rd2918, %r1638, 8;
	add.s64 	%rd2919, %rd6, %rd2918;
	ld.local.u64 	%rd2920, [%rd2919];
	add.s64 	%rd2921, %rd2920, %rd2917;
	st.local.u64 	[%rd2919], %rd2921;
	add.s32 	%r2382, %r2382, 16;
	setp.eq.s32 	%p447, %r2382, %r96;
	mov.u32 	%r2380, %r96;
	@%p447 bra 	$L__BB0_574;
	bra.uni 	$L__BB0_573;
$L__BB0_574:
	setp.eq.s32 	%p448, %r87, 0;
	@%p448 bra 	$L__BB0_584;
	setp.lt.u32 	%p449, %r88, 7;
	@%p449 bra 	$L__BB0_577;
	cvt.u64.u32 	%rd2922, %r2380;
	mul.wide.u32 	%rd2923, %r2380, 4;
	mov.u64 	%rd2924, executionTimes;
	add.s64 	%rd2925, %rd2924, %rd2923;
	ld.const.s32 	%rd2926, [%rd2925];
	add.s64 	%rd2927, %rd87, %rd2922;
	ld.local.u8 	%r1639, [%rd2927];
	mul.wide.u32 	%rd2928, %r1639, 8;
	add.s64 	%rd2929, %rd6, %rd2928;
	ld.local.u64 	%rd2930, [%rd2929];
	add.s64 	%rd2931, %rd2930, %rd2926;
	st.local.u64 	[%rd2929], %rd2931;
	ld.const.s32 	%rd2932, [%rd2925+4];
	ld.local.u8 	%r1640, [%rd2927+1];
	mul.wide.u32 	%rd2933, %r1640, 8;
	add.s64 	%rd2934, %rd6, %rd2933;
	ld.local.u64 	%rd2935, [%rd2934];
	add.s64 	%rd2936, %rd2935, %rd2932;
	st.local.u64 	[%rd2934], %rd2936;
	ld.const.s32 	%rd2937, [%rd2925+8];
	ld.local.u8 	%r1641, [%rd2927+2];
	mul.wide.u32 	%rd2938, %r1641, 8;
	add.s64 	%rd2939, %rd6, %rd2938;
	ld.local.u64 	%rd2940, [%rd2939];
	add.s64 	%rd2941, %rd2940, %rd2937;
	st.local.u64 	[%rd2939], %rd2941;
	ld.const.s32 	%rd2942, [%rd2925+12];
	ld.local.u8 	%r1642, [%rd2927+3];
	mul.wide.u32 	%rd2943, %r1642, 8;
	add.s64 	%rd2944, %rd6, %rd2943;
	ld.local.u64 	%rd2945, [%rd2944];
	add.s64 	%rd2946, %rd2945, %rd2942;
	st.local.u64 	[%rd2944], %rd2946;
	ld.const.s32 	%rd2947, [%rd2925+16];
	ld.local.u8 	%r1643, [%rd2927+4];
	mul.wide.u32 	%rd2948, %r1643, 8;
	add.s64 	%rd2949, %rd6, %rd2948;
	ld.local.u64 	%rd2950, [%rd2949];
	add.s64 	%rd2951, %rd2950, %rd2947;
	st.local.u64 	[%rd2949], %rd2951;
	ld.const.s32 	%rd2952, [%rd2925+20];
	ld.local.u8 	%r1644, [%rd2927+5];
	mul.wide.u32 	%rd2953, %r1644, 8;
	add.s64 	%rd2954, %rd6, %rd2953;
	ld.local.u64 	%rd2955, [%rd2954];
	add.s64 	%rd2956, %rd2955, %rd2952;
	st.local.u64 	[%rd2954], %rd2956;
	ld.const.s32 	%rd2957, [%rd2925+24];
	ld.local.u8 	%r1645, [%rd2927+6];
	mul.wide.u32 	%rd2958, %r1645, 8;
	add.s64 	%rd2959, %rd6, %rd2958;
	ld.local.u64 	%rd2960, [%rd2959];
	add.s64 	%rd2961, %rd2960, %rd2957;
	st.local.u64 	[%rd2959], %rd2961;
	ld.const.s32 	%rd2962, [%rd2925+28];
	ld.local.u8 	%r1646, [%rd2927+7];
	mul.wide.u32 	%rd2963, %r1646, 8;
	add.s64 	%rd2964, %rd6, %rd2963;
	ld.local.u64 	%rd2965, [%rd2964];
	add.s64 	%rd2966, %rd2965, %rd2962;
	st.local.u64 	[%rd2964], %rd2966;
	add.s32 	%r2380, %r2380, 8;
$L__BB0_577:
	setp.eq.s32 	%p450, %r89, 0;
	@%p450 bra 	$L__BB0_584;
	setp.lt.u32 	%p451, %r90, 3;
	@%p451 bra 	$L__BB0_580;
	cvt.u64.u32 	%rd2967, %r2380;
	mul.wide.u32 	%rd2968, %r2380, 4;
	mov.u64 	%rd2969, executionTimes;
	add.s64 	%rd2970, %rd2969, %rd2968;
	ld.const.s32 	%rd2971, [%rd2970];
	add.s64 	%rd2972, %rd87, %rd2967;
	ld.local.u8 	%r1647, [%rd2972];
	mul.wide.u32 	%rd2973, %r1647, 8;
	add.s64 	%rd2974, %rd6, %rd2973;
	ld.local.u64 	%rd2975, [%rd2974];
	add.s64 	%rd2976, %rd2975, %rd2971;
	st.local.u64 	[%rd2974], %rd2976;
	ld.const.s32 	%rd2977, [%rd2970+4];
	ld.local.u8 	%r1648, [%rd2972+1];
	mul.wide.u32 	%rd2978, %r1648, 8;
	add.s64 	%rd2979, %rd6, %rd2978;
	ld.local.u64 	%rd2980, [%rd2979];
	add.s64 	%rd2981, %rd2980, %rd2977;
	st.local.u64 	[%rd2979], %rd2981;
	ld.const.s32 	%rd2982, [%rd2970+8];
	ld.local.u8 	%r1649, [%rd2972+2];
	mul.wide.u32 	%rd2983, %r1649, 8;
	add.s64 	%rd2984, %rd6, %rd2983;
	ld.local.u64 	%rd2985, [%rd2984];
	add.s64 	%rd2986, %rd2985, %rd2982;
	st.local.u64 	[%rd2984], %rd2986;
	ld.const.s32 	%rd2987, [%rd2970+12];
	ld.local.u8 	%r1650, [%rd2972+3];
	mul.wide.u32 	%rd2988, %r1650, 8;
	add.s64 	%rd2989, %rd6, %rd2988;
	ld.local.u64 	%rd2990, [%rd2989];
	add.s64 	%rd2991, %rd2990, %rd2987;
	st.local.u64 	[%rd2989], %rd2991;
	add.s32 	%r2380, %r2380, 4;
$L__BB0_580:
	setp.eq.s32 	%p452, %r97, 0;
	@%p452 bra 	$L__BB0_584;
	setp.eq.s32 	%p453, %r97, 1;
	cvt.u64.u32 	%rd2992, %r2380;
	mul.wide.u32 	%rd2993, %r2380, 4;
	mov.u64 	%rd2994, executionTimes;
	add.s64 	%rd235, %rd2994, %rd2993;
	ld.const.s32 	%rd2995, [%rd235];
	add.s64 	%rd236, %rd87, %rd2992;
	ld.local.u8 	%r1651, [%rd236];
	mul.wide.u32 	%rd2996, %r1651, 8;
	add.s64 	%rd2997, %rd6, %rd2996;
	ld.local.u64 	%rd2998, [%rd2997];
	add.s64 	%rd2999, %rd2998, %rd2995;
	st.local.u64 	[%rd2997], %rd2999;
	@%p453 bra 	$L__BB0_584;
	setp.eq.s32 	%p454, %r97, 2;
	ld.const.s32 	%rd3000, [%rd235+4];
	ld.local.u8 	%r1652, [%rd236+1];
	mul.wide.u32 	%rd3001, %r1652, 8;
	add.s64 	%rd3002, %rd6, %rd3001;
	ld.local.u64 	%rd3003, [%rd3002];
	add.s64 	%rd3004, %rd3003, %rd3000;
	st.local.u64 	[%rd3002], %rd3004;
	@%p454 bra 	$L__BB0_584;
	ld.const.s32 	%rd3005, [%rd235+8];
	ld.local.u8 	%r1653, [%rd236+2];
	mul.wide.u32 	%rd3006, %r1653, 8;
	add.s64 	%rd3007, %rd6, %rd3006;
	ld.local.u64 	%rd3008, [%rd3007];
	add.s64 	%rd3009, %rd3008, %rd3005;
	st.local.u64 	[%rd3007], %rd3009;
$L__BB0_584:
	setp.lt.s32 	%p455, %r4, 2;
	mov.b16 	%rs369, 0;
	mov.u16 	%rs368, %rs369;
	@%p455 bra 	$L__BB0_587;
	ld.local.u64 	%rd4012, [%rd6];
	mov.b16 	%rs370, 1;
	mov.b16 	%rs368, 0;
	mov.u16 	%rs369, %rs368;
	mov.u64 	%rd4013, %rd4012;
$L__BB0_586:
	cvt.u32.u16 	%r1654, %rs370;
	and.b32  	%r1655, %r1654, 255;
	mul.wide.u32 	%rd3010, %r1655, 8;
	add.s64 	%rd3011, %rd6, %rd3010;
	ld.local.u64 	%rd3012, [%rd3011];
	setp.lt.s64 	%p456, %rd3012, %rd4012;
	min.s64 	%rd4012, %rd3012, %rd4012;
	selp.b16 	%rs368, %rs370, %rs368, %p456;
	setp.gt.s64 	%p457, %rd3012, %rd4013;
	max.s64 	%rd4013, %rd3012, %rd4013;
	selp.b16 	%rs369, %rs370, %rs369, %p457;
	add.s16 	%rs370, %rs370, 1;
	cvt.u32.u16 	%r1656, %rs370;
	and.b32  	%r1657, %r1656, 255;
	setp.gt.u32 	%p458, %r4, %r1657;
	@%p458 bra 	$L__BB0_586;
$L__BB0_587:
	mov.b64 	%rd4015, 0;
	mov.b64 	%rd4014, 2147483647;
	@%p445 bra 	$L__BB0_609;
	setp.lt.s32 	%p460, %r796, 4;
	mov.b32 	%r2386, 2147483647;
	mov.b32 	%r2396, 0;
	mov.u32 	%r2387, %r2396;
	@%p460 bra 	$L__BB0_599;
	mov.b32 	%r2386, 2147483647;
	mov.b32 	%r2383, 0;
	mov.u32 	%r2387, %r2383;
$L__BB0_590:
	cvt.u64.u32 	%rd3015, %r2383;
	add.s64 	%rd242, %rd87, %rd3015;
	ld.local.u8 	%rs236, [%rd242];
	and.b16  	%rs237, %rs369, 255;
	setp.ne.s16 	%p461, %rs236, %rs237;
	mul.wide.u32 	%rd3016, %r2383, 4;
	mov.u64 	%rd3017, executionTimes;
	add.s64 	%rd243, %rd3017, %rd3016;
	@%p461 bra 	$L__BB0_592;
	ld.const.u32 	%r1663, [%rd243];
	setp.lt.s32 	%p462, %r1663, %r2386;
	min.s32 	%r2386, %r1663, %r2386;
	selp.b32 	%r2387, %r2383, %r2387, %p462;
$L__BB0_592:
	ld.local.u8 	%rs238, [%rd242+1];
	and.b16  	%rs239, %rs369, 255;
	setp.ne.s16 	%p463, %rs238, %rs239;
	@%p463 bra 	$L__BB0_594;
	add.s32 	%r1664, %r2383, 1;
	ld.const.u32 	%r1665, [%rd243+4];
	setp.lt.s32 	%p464, %r1665, %r2386;
	min.s32 	%r2386, %r1665, %r2386;
	selp.b32 	%r2387, %r1664, %r2387, %p464;
$L__BB0_594:
	ld.local.u8 	%rs240, [%rd242+2];
	and.b16  	%rs241, %rs369, 255;
	setp.ne.s16 	%p465, %rs240, %rs241;
	@%p465 bra 	$L__BB0_596;
	add.s32 	%r1666, %r2383, 2;
	ld.const.u32 	%r1667, [%rd243+8];
	setp.lt.s32 	%p466, %r1667, %r2386;
	min.s32 	%r2386, %r1667, %r2386;
	selp.b32 	%r2387, %r1666, %r2387, %p466;
$L__BB0_596:
	ld.local.u8 	%rs242, [%rd242+3];
	and.b16  	%rs243, %rs369, 255;
	setp.ne.s16 	%p467, %rs242, %rs243;
	@%p467 bra 	$L__BB0_598;
	add.s32 	%r1668, %r2383, 3;
	ld.const.u32 	%r1669, [%rd243+12];
	setp.lt.s32 	%p468, %r1669, %r2386;
	min.s32 	%r2386, %r1669, %r2386;
	selp.b32 	%r2387, %r1668, %r2387, %p468;
$L__BB0_598:
	add.s32 	%r2383, %r2383, 4;
	setp.ne.s32 	%p469, %r2383, %r186;
	mov.u32 	%r2396, %r186;
	@%p469 bra 	$L__BB0_590;
$L__BB0_599:
	setp.eq.s32 	%p470, %r185, 0;
	@%p470 bra 	$L__BB0_608;
	cvt.u64.u32 	%rd3018, %r2396;
	add.s64 	%rd244, %rd87, %rd3018;
	ld.local.u8 	%rs244, [%rd244];
	and.b16  	%rs245, %rs369, 255;
	setp.ne.s16 	%p471, %rs244, %rs245;
	mul.wide.u32 	%rd3019, %r2396, 4;
	mov.u64 	%rd3020, executionTimes;
	add.s64 	%rd245, %rd3020, %rd3019;
	@%p471 bra 	$L__BB0_602;
	ld.const.u32 	%r1670, [%rd245];
	setp.lt.s32 	%p472, %r1670, %r2386;
	min.s32 	%r2386, %r1670, %r2386;
	selp.b32 	%r2387, %r2396, %r2387, %p472;
$L__BB0_602:
	setp.eq.s32 	%p473, %r185, 1;
	@%p473 bra 	$L__BB0_608;
	ld.local.u8 	%rs246, [%rd244+1];
	and.b16  	%rs247, %rs369, 255;
	setp.ne.s16 	%p474, %rs246, %rs247;
	@%p474 bra 	$L__BB0_605;
	ld.const.u32 	%r1671, [%rd245+4];
	setp.lt.s32 	%p475, %r1671, %r2386;
	min.s32 	%r2386, %r1671, %r2386;
	add.s32 	%r1672, %r2396, 1;
	selp.b32 	%r2387, %r1672, %r2387, %p475;
$L__BB0_605:
	setp.eq.s32 	%p476, %r185, 2;
	@%p476 bra 	$L__BB0_608;
	ld.local.u8 	%rs248, [%rd244+2];
	and.b16  	%rs249, %rs369, 255;
	setp.ne.s16 	%p477, %rs248, %rs249;
	@%p477 bra 	$L__BB0_608;
	ld.const.u32 	%r1673, [%rd245+8];
	setp.lt.s32 	%p478, %r1673, %r2386;
	min.s32 	%r2386, %r1673, %r2386;
	add.s32 	%r1674, %r2396, 2;
	selp.b32 	%r2387, %r1674, %r2387, %p478;
$L__BB0_608:
	cvt.u64.u32 	%rd4015, %r2387;
	cvt.s64.s32 	%rd4014, %r2386;
$L__BB0_609:
	add.s64 	%rd3021, %rd87, %rd4015;
	st.local.u8 	[%rd3021], %rs368;
	cvt.u32.u16 	%r1675, %rs368;
	and.b32  	%r1676, %r1675, 255;
	mul.wide.u32 	%rd3022, %r1676, 8;
	add.s64 	%rd3023, %rd6, %rd3022;
	ld.local.u64 	%rd3024, [%rd3023];
	add.s64 	%rd3025, %rd3024, %rd4014;
	st.local.u64 	[%rd3023], %rd3025;
	cvt.u32.u16 	%r1677, %rs369;
	and.b32  	%r1678, %r1677, 255;
	mul.wide.u32 	%rd3026, %r1678, 8;
	add.s64 	%rd3027, %rd6, %rd3026;
	ld.local.u64 	%rd3028, [%rd3027];
	sub.s64 	%rd3029, %rd3028, %rd4014;
	st.local.u64 	[%rd3027], %rd3029;
	mov.b16 	%rs374, 0;
	mov.u16 	%rs375, %rs374;
	@%p455 bra 	$L__BB0_612;
	ld.local.u64 	%rd4016, [%rd6];
	mov.b16 	%rs373, 1;
	mov.b16 	%rs375, 0;
	mov.u16 	%rs374, %rs375;
	mov.u64 	%rd4017, %rd4016;
$L__BB0_611:
	cvt.u32.u16 	%r1679, %rs373;
	and.b32  	%r1680, %r1679, 255;
	mul.wide.u32 	%rd3030, %r1680, 8;
	add.s64 	%rd3031, %rd6, %rd3030;
	ld.local.u64 	%rd3032, [%rd3031];
	setp.lt.s64 	%p480, %rd3032, %rd4016;
	min.s64 	%rd4016, %rd3032, %rd4016;
	selp.b16 	%rs375, %rs373, %rs375, %p480;
	setp.gt.s64 	%p481, %rd3032, %rd4017;
	max.s64 	%rd4017, %rd3032, %rd4017;
	selp.b16 	%rs374, %rs373, %rs374, %p481;
	add.s16 	%rs373, %rs373, 1;
	cvt.u32.u16 	%r1681, %rs373;
	and.b32  	%r1682, %r1681, 255;
	setp.gt.u32 	%p482, %r4, %r1682;
	@%p482 bra 	$L__BB0_611;
$L__BB0_612:
	mov.b64 	%rd4019, 0;
	mov.b64 	%rd4018, 2147483647;
	@%p445 bra 	$L__BB0_634;
	setp.lt.s32 	%p484, %r796, 4;
	mov.b32 	%r2408, 2147483647;
	mov.b32 	%r2418, 0;
	mov.u32 	%r2409, %r2418;
	@%p484 bra 	$L__BB0_624;
	mov.b32 	%r2408, 2147483647;
	mov.b32 	%r2405, 0;
	mov.u32 	%r2409, %r2405;
$L__BB0_615:
	cvt.u64.u32 	%rd3035, %r2405;
	add.s64 	%rd255, %rd87, %rd3035;
	ld.local.u8 	%rs253, [%rd255];
	and.b16  	%rs254, %rs374, 255;
	setp.ne.s16 	%p485, %rs253, %rs254;
	mul.wide.u32 	%rd3036, %r2405, 4;
	mov.u64 	%rd3037, executionTimes;
	add.s64 	%rd256, %rd3037, %rd3036;
	@%p485 bra 	$L__BB0_617;
	ld.const.u32 	%r1688, [%rd256];
	setp.lt.s32 	%p486, %r1688, %r2408;
	min.s32 	%r2408, %r1688, %r2408;
	selp.b32 	%r2409, %r2405, %r2409, %p486;
$L__BB0_617:
	ld.local.u8 	%rs255, [%rd255+1];
	and.b16  	%rs256, %rs374, 255;
	setp.ne.s16 	%p487, %rs255, %rs256;
	@%p487 bra 	$L__BB0_619;
	add.s32 	%r1689, %r2405, 1;
	ld.const.u32 	%r1690, [%rd256+4];
	setp.lt.s32 	%p488, %r1690, %r2408;
	min.s32 	%r2408, %r1690, %r2408;
	selp.b32 	%r2409, %r1689, %r2409, %p488;
$L__BB0_619:
	ld.local.u8 	%rs257, [%rd255+2];
	and.b16  	%rs258, %rs374, 255;
	setp.ne.s16 	%p489, %rs257, %rs258;
	@%p489 bra 	$L__BB0_621;
	add.s32 	%r1691, %r2405, 2;
	ld.const.u32 	%r1692, [%rd256+8];
	setp.lt.s32 	%p490, %r1692, %r2408;
	min.s32 	%r2408, %r1692, %r2408;
	selp.b32 	%r2409, %r1691, %r2409, %p490;
$L__BB0_621:
	ld.local.u8 	%rs259, [%rd255+3];
	and.b16  	%rs260, %rs374, 255;
	setp.ne.s16 	%p491, %rs259, %rs260;
	@%p491 bra 	$L__BB0_623;
	add.s32 	%r1693, %r2405, 3;
	ld.const.u32 	%r1694, [%rd256+12];
	setp.lt.s32 	%p492, %r1694, %r2408;
	min.s32 	%r2408, %r1694, %r2408;
	selp.b32 	%r2409, %r1693, %r2409, %p492;
$L__BB0_623:
	add.s32 	%r2405, %r2405, 4;
	setp.ne.s32 	%p493, %r2405, %r186;
	mov.u32 	%r2418, %r186;
	@%p493 bra 	$L__BB0_615;
$L__BB0_624:
	setp.eq.s32 	%p494, %r185, 0;
	@%p494 bra 	$L__BB0_633;
	cvt.u64.u32 	%rd3038, %r2418;
	add.s64 	%rd257, %rd87, %rd3038;
	ld.local.u8 	%rs261, [%rd257];
	and.b16  	%rs262, %rs374, 255;
	setp.ne.s16 	%p495, %rs261, %rs262;
	mul.wide.u32 	%rd3039, %r2418, 4;
	mov.u64 	%rd3040, executionTimes;
	add.s64 	%rd258, %rd3040, %rd3039;
	@%p495 bra 	$L__BB0_627;
	ld.const.u32 	%r1695, [%rd258];
	setp.lt.s32 	%p496, %r1695, %r2408;
	min.s32 	%r2408, %r1695, %r2408;
	selp.b32 	%r2409, %r2418, %r2409, %p496;
$L__BB0_627:
	setp.eq.s32 	%p497, %r185, 1;
	@%p497 bra 	$L__BB0_633;
	ld.local.u8 	%rs263, [%rd257+1];
	and.b16  	%rs264, %rs374, 255;
	setp.ne.s16 	%p498, %rs263, %rs264;
	@%p498 bra 	$L__BB0_630;
	ld.const.u32 	%r1696, [%rd258+4];
	setp.lt.s32 	%p499, %r1696, %r2408;
	min.s32 	%r2408, %r1696, %r2408;
	add.s32 	%r1697, %r2418, 1;
	selp.b32 	%r2409, %r1697, %r2409, %p499;
$L__BB0_630:
	setp.eq.s32 	%p500, %r185, 2;
	@%p500 bra 	$L__BB0_633;
	ld.local.u8 	%rs265, [%rd257+2];
	and.b16  	%rs266, %rs374, 255;
	setp.ne.s16 	%p501, %rs265, %rs266;
	@%p501 bra 	$L__BB0_633;
	ld.const.u32 	%r1698, [%rd258+8];
	setp.lt.s32 	%p502, %r1698, %r2408;
	min.s32 	%r2408, %r1698, %r2408;
	add.s32 	%r1699, %r2418, 2;
	selp.b32 	%r2409, %r1699, %r2409, %p502;
$L__BB0_633:
	cvt.u64.u32 	%rd4019, %r2409;
	cvt.s64.s32 	%rd4018, %r2408;
$L__BB0_634:
	add.s64 	%rd3041, %rd87, %rd4019;
	st.local.u8 	[%rd3041], %rs375;
	cvt.u32.u16 	%r1700, %rs375;
	and.b32  	%r1701, %r1700, 255;
	mul.wide.u32 	%rd3042, %r1701, 8;
	add.s64 	%rd3043, %rd6, %rd3042;
	ld.local.u64 	%rd3044, [%rd3043];
	add.s64 	%rd3045, %rd3044, %rd4018;
	st.local.u64 	[%rd3043], %rd3045;
	cvt.u32.u16 	%r1702, %rs374;
	and.b32  	%r1703, %r1702, 255;
	mul.wide.u32 	%rd3046, %r1703, 8;
	add.s64 	%rd3047, %rd6, %rd3046;
	ld.local.u64 	%rd3048, [%rd3047];
	sub.s64 	%rd3049, %rd3048, %rd4018;
	st.local.u64 	[%rd3047], %rd3049;
	mov.b16 	%rs379, 0;
	mov.u16 	%rs380, %rs379;
	@%p455 bra 	$L__BB0_637;
	ld.local.u64 	%rd4020, [%rd6];
	mov.b16 	%rs378, 1;
	mov.b16 	%rs380, 0;
	mov.u16 	%rs379, %rs380;
	mov.u64 	%rd4021, %rd4020;
$L__BB0_636:
	cvt.u32.u16 	%r1704, %rs378;
	and.b32  	%r1705, %r1704, 255;
	mul.wide.u32 	%rd3050, %r1705, 8;
	add.s64 	%rd3051, %rd6, %rd3050;
	ld.local.u64 	%rd3052, [%rd3051];
	setp.lt.s64 	%p504, %rd3052, %rd4020;
	min.s64 	%rd4020, %rd3052, %rd4020;
	selp.b16 	%rs380, %rs378, %rs380, %p504;
	setp.gt.s64 	%p505, %rd3052, %rd4021;
	max.s64 	%rd4021, %rd3052, %rd4021;
	selp.b16 	%rs379, %rs378, %rs379, %p505;
	add.s16 	%rs378, %rs378, 1;
	cvt.u32.u16 	%r1706, %rs378;
	and.b32  	%r1707, %r1706, 255;
	setp.gt.u32 	%p506, %r4, %r1707;
	@%p506 bra 	$L__BB0_636;
$L__BB0_637:
	mov.b64 	%rd4023, 0;
	mov.b64 	%rd4022, 2147483647;
	@%p445 bra 	$L__BB0_659;
	setp.lt.s32 	%p508, %r796, 4;
	mov.b32 	%r2430, 2147483647;
	mov.b32 	%r2440, 0;
	mov.u32 	%r2431, %r2440;
	@%p508 bra 	$L__BB0_649;
	mov.b32 	%r2430, 2147483647;
	mov.b32 	%r2427, 0;
	mov.u32 	%r2431, %r2427;
$L__BB0_640:
	cvt.u64.u32 	%rd3055, %r2427;
	add.s64 	%rd268, %rd87, %rd3055;
	ld.local.u8 	%rs270, [%rd268];
	and.b16  	%rs271, %rs379, 255;
	setp.ne.s16 	%p509, %rs270, %rs271;
	mul.wide.u32 	%rd3056, %r2427, 4;
	mov.u64 	%rd3057, executionTimes;
	add.s64 	%rd269, %rd3057, %rd3056;
	@%p509 bra 	$L__BB0_642;
	ld.const.u32 	%r1713, [%rd269];
	setp.lt.s32 	%p510, %r1713, %r2430;
	min.s32 	%r2430, %r1713, %r2430;
	selp.b32 	%r2431, %r2427, %r2431, %p510;
$L__BB0_642:
	ld.local.u8 	%rs272, [%rd268+1];
	and.b16  	%rs273, %rs379, 255;
	setp.ne.s16 	%p511, %rs272, %rs273;
	@%p511 bra 	$L__BB0_644;
	add.s32 	%r1714, %r2427, 1;
	ld.const.u32 	%r1715, [%rd269+4];
	setp.lt.s32 	%p512, %r1715, %r2430;
	min.s32 	%r2430, %r1715, %r2430;
	selp.b32 	%r2431, %r1714, %r2431, %p512;
$L__BB0_644:
	ld.local.u8 	%rs274, [%rd268+2];
	and.b16  	%rs275, %rs379, 255;
	setp.ne.s16 	%p513, %rs274, %rs275;
	@%p513 bra 	$L__BB0_646;
	add.s32 	%r1716, %r2427, 2;
	ld.const.u32 	%r1717, [%rd269+8];
	setp.lt.s32 	%p514, %r1717, %r2430;
	min.s32 	%r2430, %r1717, %r2430;
	selp.b32 	%r2431, %r1716, %r2431, %p514;
$L__BB0_646:
	ld.local.u8 	%rs276, [%rd268+3];
	and.b16  	%rs277, %rs379, 255;
	setp.ne.s16 	%p515, %rs276, %rs277;
	@%p515 bra 	$L__BB0_648;
	add.s32 	%r1718, %r2427, 3;
	ld.const.u32 	%r1719, [%rd269+12];
	setp.lt.s32 	%p516, %r1719, %r2430;
	min.s32 	%r2430, %r1719, %r2430;
	selp.b32 	%r2431, %r1718, %r2431, %p516;
$L__BB0_648:
	add.s32 	%r2427, %r2427, 4;
	setp.ne.s32 	%p517, %r2427, %r186;
	mov.u32 	%r2440, %r186;
	@%p517 bra 	$L__BB0_640;
$L__BB0_649:
	setp.eq.s32 	%p518, %r185, 0;
	@%p518 bra 	$L__BB0_658;
	cvt.u64.u32 	%rd3058, %r2440;
	add.s64 	%rd270, %rd87, %rd3058;
	ld.local.u8 	%rs278, [%rd270];
	and.b16  	%rs279, %rs379, 255;
	setp.ne.s16 	%p519, %rs278, %rs279;
	mul.wide.u32 	%rd3059, %r2440, 4;
	mov.u64 	%rd3060, executionTimes;
	add.s64 	%rd271, %rd3060, %rd3059;
	@%p519 bra 	$L__BB0_652;
	ld.const.u32 	%r1720, [%rd271];
	setp.lt.s32 	%p520, %r1720, %r2430;
	min.s32 	%r2430, %r1720, %r2430;
	selp.b32 	%r2431, %r2440, %r2431, %p520;
$L__BB0_652:
	setp.eq.s32 	%p521, %r185, 1;
	@%p521 bra 	$L__BB0_658;
	ld.local.u8 	%rs280, [%rd270+1];
	and.b16  	%rs281, %rs379, 255;
	setp.ne.s16 	%p522, %rs280, %rs281;
	@%p522 bra 	$L__BB0_655;
	ld.const.u32 	%r1721, [%rd271+4];
	setp.lt.s32 	%p523, %r1721, %r2430;
	min.s32 	%r2430, %r1721, %r2430;
	add.s32 	%r1722, %r2440, 1;
	selp.b32 	%r2431, %r1722, %r2431, %p523;
$L__BB0_655:
	setp.eq.s32 	%p524, %r185, 2;
	@%p524 bra 	$L__BB0_658;
	ld.local.u8 	%rs282, [%rd270+2];
	and.b16  	%rs283, %rs379, 255;
	setp.ne.s16 	%p525, %rs282, %rs283;
	@%p525 bra 	$L__BB0_658;
	ld.const.u32 	%r1723, [%rd271+8];
	setp.lt.s32 	%p526, %r1723, %r2430;
	min.s32 	%r2430, %r1723, %r2430;
	add.s32 	%r1724, %r2440, 2;
	selp.b32 	%r2431, %r1724, %r2431, %p526;
$L__BB0_658:
	cvt.u64.u32 	%rd4023, %r2431;
	cvt.s64.s32 	%rd4022, %r2430;
$L__BB0_659:
	add.s64 	%rd3061, %rd87, %rd4023;
	st.local.u8 	[%rd3061], %rs380;
	cvt.u32.u16 	%r1725, %rs380;
	and.b32  	%r1726, %r1725, 255;
	mul.wide.u32 	%rd3062, %r1726, 8;
	add.s64 	%rd3063, %rd6, %rd3062;
	ld.local.u64 	%rd3064, [%rd3063];
	add.s64 	%rd3065, %rd3064, %rd4022;
	st.local.u64 	[%rd3063], %rd3065;
	cvt.u32.u16 	%r1727, %rs379;
	and.b32  	%r1728, %r1727, 255;
	mul.wide.u32 	%rd3066, %r1728, 8;
	add.s64 	%rd3067, %rd6, %rd3066;
	ld.local.u64 	%rd3068, [%rd3067];
	sub.s64 	%rd3069, %rd3068, %rd4022;
	st.local.u64 	[%rd3067], %rd3069;
	mov.b16 	%rs384, 0;
	mov.u16 	%rs385, %rs384;
	@%p455 bra 	$L__BB0_662;
	ld.local.u64 	%rd4024, [%rd6];
	mov.b16 	%rs383, 1;
	mov.b16 	%rs385, 0;
	mov.u16 	%rs384, %rs385;
	mov.u64 	%rd4025, %rd4024;
$L__BB0_661:
	cvt.u32.u16 	%r1729, %rs383;
	and.b32  	%r1730, %r1729, 255;
	mul.wide.u32 	%rd3070, %r1730, 8;
	add.s64 	%rd3071, %rd6, %rd3070;
	ld.local.u64 	%rd3072, [%rd3071];
	setp.lt.s64 	%p528, %rd3072, %rd4024;
	min.s64 	%rd4024, %rd3072, %rd4024;
	selp.b16 	%rs385, %rs383, %rs385, %p528;
	setp.gt.s64 	%p529, %rd3072, %rd4025;
	max.s64 	%rd4025, %rd3072, %rd4025;
	selp.b16 	%rs384, %rs383, %rs384, %p529;
	add.s16 	%rs383, %rs383, 1;
	cvt.u32.u16 	%r1731, %rs383;
	and.b32  	%r1732, %r1731, 255;
	setp.gt.u32 	%p530, %r4, %r1732;
	@%p530 bra 	$L__BB0_661;
$L__BB0_662:
	mov.b64 	%rd4027, 0;
	mov.b64 	%rd4026, 2147483647;
	@%p445 bra 	$L__BB0_684;
	setp.lt.s32 	%p532, %r796, 4;
	mov.b32 	%r2452, 2147483647;
	mov.b32 	%r2462, 0;
	mov.u32 	%r2453, %r2462;
	@%p532 bra 	$L__BB0_674;
	mov.b32 	%r2452, 2147483647;
	mov.b32 	%r2449, 0;
	mov.u32 	%r2453, %r2449;
$L__BB0_665:
	cvt.u64.u32 	%rd3075, %r2449;
	add.s64 	%rd281, %rd87, %rd3075;
	ld.local.u8 	%rs287, [%rd281];
	and.b16  	%rs288, %rs384, 255;
	setp.ne.s16 	%p533, %rs287, %rs288;
	mul.wide.u32 	%rd3076, %r2449, 4;
	mov.u64 	%rd3077, executionTimes;
	add.s64 	%rd282, %rd3077, %rd3076;
	@%p533 bra 	$L__BB0_667;
	ld.const.u32 	%r1738, [%rd282];
	setp.lt.s32 	%p534, %r1738, %r2452;
	min.s32 	%r2452, %r1738, %r2452;
	selp.b32 	%r2453, %r2449, %r2453, %p534;
$L__BB0_667:
	ld.local.u8 	%rs289, [%rd281+1];
	and.b16  	%rs290, %rs384, 255;
	setp.ne.s16 	%p535, %rs289, %rs290;
	@%p535 bra 	$L__BB0_669;
	add.s32 	%r1739, %r2449, 1;
	ld.const.u32 	%r1740, [%rd282+4];
	setp.lt.s32 	%p536, %r1740, %r2452;
	min.s32 	%r2452, %r1740, %r2452;
	selp.b32 	%r2453, %r1739, %r2453, %p536;
$L__BB0_669:
	ld.local.u8 	%rs291, [%rd281+2];
	and.b16  	%rs292, %rs384, 255;
	setp.ne.s16 	%p537, %rs291, %rs292;
	@%p537 bra 	$L__BB0_671;
	add.s32 	%r1741, %r2449, 2;
	ld.const.u32 	%r1742, [%rd282+8];
	setp.lt.s32 	%p538, %r1742, %r2452;
	min.s32 	%r2452, %r1742, %r2452;
	selp.b32 	%r2453, %r1741, %r2453, %p538;
$L__BB0_671:
	ld.local.u8 	%rs293, [%rd281+3];
	and.b16  	%rs294, %rs384, 255;
	setp.ne.s16 	%p539, %rs293, %rs294;
	@%p539 bra 	$L__BB0_673;
	add.s32 	%r1743, %r2449, 3;
	ld.const.u32 	%r1744, [%rd282+12];
	setp.lt.s32 	%p540, %r1744, %r2452;
	min.s32 	%r2452, %r1744, %r2452;
	selp.b32 	%r2453, %r1743, %r2453, %p540;
$L__BB0_673:
	add.s32 	%r2449, %r2449, 4;
	setp.ne.s32 	%p541, %r2449, %r186;
	mov.u32 	%r2462, %r186;
	@%p541 bra 	$L__BB0_665;
$L__BB0_674:
	setp.eq.s32 	%p542, %r185, 0;
	@%p542 bra 	$L__BB0_683;
	cvt.u64.u32 	%rd3078, %r2462;
	add.s64 	%rd283, %rd87, %rd3078;
	ld.local.u8 	%rs295, [%rd283];
	and.b16  	%rs296, %rs384, 255;
	setp.ne.s16 	%p543, %rs295, %rs296;
	mul.wide.u32 	%rd3079, %r2462, 4;
	mov.u64 	%rd3080, executionTimes;
	add.s64 	%rd284, %rd3080, %rd3079;
	@%p543 bra 	$L__BB0_677;
	ld.const.u32 	%r1745, [%rd284];
	setp.lt.s32 	%p544, %r1745, %r2452;
	min.s32 	%r2452, %r1745, %r2452;
	selp.b32 	%r2453, %r2462, %r2453, %p544;
$L__BB0_677:
	setp.eq.s32 	%p545, %r185, 1;
	@%p545 bra 	$L__BB0_683;
	ld.local.u8 	%rs297, [%rd283+1];
	and.b16  	%rs298, %rs384, 255;
	setp.ne.s16 	%p546, %rs297, %rs298;
	@%p546 bra 	$L__BB0_680;
	ld.const.u32 	%r1746, [%rd284+4];
	setp.lt.s32 	%p547, %r1746, %r2452;
	min.s32 	%r2452, %r1746, %r2452;
	add.s32 	%r1747, %r2462, 1;
	selp.b32 	%r2453, %r1747, %r2453, %p547;
$L__BB0_680:
	setp.eq.s32 	%p548, %r185, 2;
	@%p548 bra 	$L__BB0_683;
	ld.local.u8 	%rs299, [%rd283+2];
	and.b16  	%rs300, %rs384, 255;
	setp.ne.s16 	%p549, %rs299, %rs300;
	@%p549 bra 	$L__BB0_683;
	ld.const.u32 	%r1748, [%rd284+8];
	setp.lt.s32 	%p550, %r1748, %r2452;
	min.s32 	%r2452, %r1748, %r2452;
	add.s32 	%r1749, %r2462, 2;
	selp.b32 	%r2453, %r1749, %r2453, %p550;
$L__BB0_683:
	cvt.u64.u32 	%rd4027, %r2453;
	cvt.s64.s32 	%rd4026, %r2452;
$L__BB0_684:
	add.s64 	%rd3081, %rd87, %rd4027;
	st.local.u8 	[%rd3081], %rs385;
	cvt.u32.u16 	%r1750, %rs385;
	and.b32  	%r1751, %r1750, 255;
	mul.wide.u32 	%rd3082, %r1751, 8;
	add.s64 	%rd3083, %rd6, %rd3082;
	ld.local.u64 	%rd3084, [%rd3083];
	add.s64 	%rd3085, %rd3084, %rd4026;
	st.local.u64 	[%rd3083], %rd3085;
	cvt.u32.u16 	%r1752, %rs384;
	and.b32  	%r1753, %r1752, 255;
	mul.wide.u32 	%rd3086, %r1753, 8;
	add.s64 	%rd3087, %rd6, %rd3086;
	ld.local.u64 	%rd3088, [%rd3087];
	sub.s64 	%rd3089, %rd3088, %rd4026;
	st.local.u64 	[%rd3087], %rd3089;
	mov.b16 	%rs389, 0;
	mov.u16 	%rs390, %rs389;
	@%p455 bra 	$L__BB0_687;
	ld.local.u64 	%rd4028, [%rd6];
	mov.b16 	%rs388, 1;
	mov.b16 	%rs390, 0;
	mov.u16 	%rs389, %rs390;
	mov.u64 	%rd4029, %rd4028;
$L__BB0_686:
	cvt.u32.u16 	%r1754, %rs388;
	and.b32  	%r1755, %r1754, 255;
	mul.wide.u32 	%rd3090, %r1755, 8;
	add.s64 	%rd3091, %rd6, %rd3090;
	ld.local.u64 	%rd3092, [%rd3091];
	setp.lt.s64 	%p552, %rd3092, %rd4028;
	min.s64 	%rd4028, %rd3092, %rd4028;
	selp.b16 	%rs390, %rs388, %rs390, %p552;
	setp.gt.s64 	%p553, %rd3092, %rd4029;
	max.s64 	%rd4029, %rd3092, %rd4029;
	selp.b16 	%rs389, %rs388, %rs389, %p553;
	add.s16 	%rs388, %rs388, 1;
	cvt.u32.u16 	%r1756, %rs388;
	and.b32  	%r1757, %r1756, 255;
	setp.gt.u32 	%p554, %r4, %r1757;
	@%p554 bra 	$L__BB0_686;
$L__BB0_687:
	mov.b64 	%rd4031, 0;
	mov.b64 	%rd4030, 2147483647;
	@%p445 bra 	$L__BB0_709;
	setp.lt.s32 	%p556, %r796, 4;
	mov.b32 	%r2474, 2147483647;
	mov.b32 	%r2484, 0;
	mov.u32 	%r2475, %r2484;
	@%p556 bra 	$L__BB0_699;
	mov.b32 	%r2474, 2147483647;
	mov.b32 	%r2471, 0;
	mov.u32 	%r2475, %r2471;
$L__BB0_690:
	cvt.u64.u32 	%rd3095, %r2471;
	add.s64 	%rd294, %rd87, %rd3095;
	ld.local.u8 	%rs304, [%rd294];
	and.b16  	%rs305, %rs389, 255;
	setp.ne.s16 	%p557, %rs304, %rs305;
	mul.wide.u32 	%rd3096, %r2471, 4;
	mov.u64 	%rd3097, executionTimes;
	add.s64 	%rd295, %rd3097, %rd3096;
	@%p557 bra 	$L__BB0_692;
	ld.const.u32 	%r1763, [%rd295];
	setp.lt.s32 	%p558, %r1763, %r2474;
	min.s32 	%r2474, %r1763, %r2474;
	selp.b32 	%r2475, %r2471, %r2475, %p558;
$L__BB0_692:
	ld.local.u8 	%rs306, [%rd294+1];
	and.b16  	%rs307, %rs389, 255;
	setp.ne.s16 	%p559, %rs306, %rs307;
	@%p559 bra 	$L__BB0_694;
	add.s32 	%r1764, %r2471, 1;
	ld.const.u32 	%r1765, [%rd295+4];
	setp.lt.s32 	%p560, %r1765, %r2474;
	min.s32 	%r2474, %r1765, %r2474;
	selp.b32 	%r2475, %r1764, %r2475, %p560;
$L__BB0_694:
	ld.local.u8 	%rs308, [%rd294+2];
	and.b16  	%rs309, %rs389, 255;
	setp.ne.s16 	%p561, %rs308, %rs309;
	@%p561 bra 	$L__BB0_696;
	add.s32 	%r1766, %r2471, 2;
	ld.const.u32 	%r1767, [%rd295+8];
	setp.lt.s32 	%p562, %r1767, %r2474;
	min.s32 	%r2474, %r1767, %r2474;
	selp.b32 	%r2475, %r1766, %r2475, %p562;
$L__BB0_696:
	ld.local.u8 	%rs310, [%rd294+3];
	and.b16  	%rs311, %rs389, 255;
	setp.ne.s16 	%p563, %rs310, %rs311;
	@%p563 bra 	$L__BB0_698;
	add.s32 	%r1768, %r2471, 3;
	ld.const.u32 	%r1769, [%rd295+12];
	setp.lt.s32 	%p564, %r1769, %r2474;
	min.s32 	%r2474, %r1769, %r2474;
	selp.b32 	%r2475, %r1768, %r2475, %p564;
$L__BB0_698:
	add.s32 	%r2471, %r2471, 4;
	setp.ne.s32 	%p565, %r2471, %r186;
	mov.u32 	%r2484, %r186;
	@%p565 bra 	$L__BB0_690;
$L__BB0_699:
	setp.eq.s32 	%p566, %r185, 0;
	@%p566 bra 	$L__BB0_708;
	cvt.u64.u32 	%rd3098, %r2484;
	add.s64 	%rd296, %rd87, %rd3098;
	ld.local.u8 	%rs312, [%rd296];
	and.b16  	%rs313, %rs389, 255;
	setp.ne.s16 	%p567, %rs312, %rs313;
	mul.wide.u32 	%rd3099, %r2484, 4;
	mov.u64 	%rd3100, executionTimes;
	add.s64 	%rd297, %rd3100, %rd3099;
	@%p567 bra 	$L__BB0_702;
	ld.const.u32 	%r1770, [%rd297];
	setp.lt.s32 	%p568, %r1770, %r2474;
	min.s32 	%r2474, %r1770, %r2474;
	selp.b32 	%r2475, %r2484, %r2475, %p568;
$L__BB0_702:
	setp.eq.s32 	%p569, %r185, 1;
	@%p569 bra 	$L__BB0_708;
	ld.local.u8 	%rs314, [%rd296+1];
	and.b16  	%rs315, %rs389, 255;
	setp.ne.s16 	%p570, %rs314, %rs315;
	@%p570 bra 	$L__BB0_705;
	ld.const.u32 	%r1771, [%rd297+4];
	setp.lt.s32 	%p571, %r1771, %r2474;
	min.s32 	%r2474, %r1771, %r2474;
	add.s32 	%r1772, %r2484, 1;
	selp.b32 	%r2475, %r1772, %r2475, %p571;
$L__BB0_705:
	setp.eq.s32 	%p572, %r185, 2;
	@%p572 bra 	$L__BB0_708;
	ld.local.u8 	%rs316, [%rd296+2];
	and.b16  	%rs317, %rs389, 255;
	setp.ne.s16 	%p573, %rs316, %rs317;
	@%p573 bra 	$L__BB0_708;
	ld.const.u32 	%r1773, [%rd297+8];
	setp.lt.s32 	%p574, %r1773, %r2474;
	min.s32 	%r2474, %r1773, %r2474;
	add.s32 	%r1774, %r2484, 2;
	selp.b32 	%r2475, %r1774, %r2475, %p574;
$L__BB0_708:
	cvt.u64.u32 	%rd4031, %r2475;
	cvt.s64.s32 	%rd4030, %r2474;
$L__BB0_709:
	add.s64 	%rd3101, %rd87, %rd4031;
	st.local.u8 	[%rd3101], %rs390;
	cvt.u32.u16 	%r1775, %rs390;
	and.b32  	%r1776, %r1775, 255;
	mul.wide.u32 	%rd3102, %r1776, 8;
	add.s64 	%rd3103, %rd6, %rd3102;
	ld.local.u64 	%rd3104, [%rd3103];
	add.s64 	%rd3105, %rd3104, %rd4030;
	st.local.u64 	[%rd3103], %rd3105;
	cvt.u32.u16 	%r1777, %rs389;
	and.b32  	%r1778, %r1777, 255;
	mul.wide.u32 	%rd3106, %r1778, 8;
	add.s64 	%rd3107, %rd6, %rd3106;
	ld.local.u64 	%rd3108, [%rd3107];
	sub.s64 	%rd3109, %rd3108, %rd4030;
	st.local.u64 	[%rd3107], %rd3109;
	@%p435 bra 	$L__BB0_723;
	setp.lt.u32 	%p576, %r4, 16;
	mov.b32 	%r2494, 0;
	@%p576 bra 	$L__BB0_713;
	mov.b32 	%r2496, 0;
$L__BB0_712:
	.pragma "nounroll";
	mul.wide.u32 	%rd3110, %r2496, 8;
	add.s64 	%rd3111, %rd5, %rd3110;
	mov.b64 	%rd3112, 0;
	st.local.v2.u64 	[%rd3111], {%rd3112, %rd3112};
	st.local.v2.u64 	[%rd3111+16], {%rd3112, %rd3112};
	st.local.v2.u64 	[%rd3111+32], {%rd3112, %rd3112};
	st.local.v2.u64 	[%rd3111+48], {%rd3112, %rd3112};
	st.local.v2.u64 	[%rd3111+64], {%rd3112, %rd3112};
	st.local.v2.u64 	[%rd3111+80], {%rd3112, %rd3112};
	st.local.v2.u64 	[%rd3111+96], {%rd3112, %rd3112};
	st.local.v2.u64 	[%rd3111+112], {%rd3112, %rd3112};
	add.s32 	%r2496, %r2496, 16;
	setp.eq.s32 	%p577, %r2496, %r94;
	mov.u32 	%r2494, %r94;
	@%p577 bra 	$L__BB0_713;
	bra.uni 	$L__BB0_712;
$L__BB0_713:
	setp.eq.s32 	%p578, %r82, 0;
	@%p578 bra 	$L__BB0_723;
	setp.lt.u32 	%p579, %r83, 7;
	@%p579 bra 	$L__BB0_716;
	mul.wide.u32 	%rd3113, %r2494, 8;
	add.s64 	%rd3114, %rd5, %rd3113;
	mov.b64 	%rd3115, 0;
	st.local.u64 	[%rd3114], %rd3115;
	st.local.u64 	[%rd3114+8], %rd3115;
	st.local.u64 	[%rd3114+16], %rd3115;
	st.local.u64 	[%rd3114+24], %rd3115;
	st.local.u64 	[%rd3114+32], %rd3115;
	st.local.u64 	[%rd3114+40], %rd3115;
	st.local.u64 	[%rd3114+48], %rd3115;
	st.local.u64 	[%rd3114+56], %rd3115;
	add.s32 	%r2494, %r2494, 8;
$L__BB0_716:
	setp.eq.s32 	%p580, %r84, 0;
	@%p580 bra 	$L__BB0_723;
	setp.lt.u32 	%p581, %r85, 3;
	@%p581 bra 	$L__BB0_719;
	mul.wide.u32 	%rd3116, %r2494, 8;
	add.s64 	%rd3117, %rd5, %rd3116;
	mov.b64 	%rd3118, 0;
	st.local.u64 	[%rd3117], %rd3118;
	st.local.u64 	[%rd3117+8], %rd3118;
	st.local.u64 	[%rd3117+16], %rd3118;
	st.local.u64 	[%rd3117+24], %rd3118;
	add.s32 	%r2494, %r2494, 4;
$L__BB0_719:
	setp.eq.s32 	%p582, %r95, 0;
	@%p582 bra 	$L__BB0_723;
	setp.eq.s32 	%p583, %r95, 1;
	mul.wide.u32 	%rd3119, %r2494, 8;
	add.s64 	%rd302, %rd5, %rd3119;
	mov.b64 	%rd3120, 0;
	st.local.u64 	[%rd302], %rd3120;
	@%p583 bra 	$L__BB0_723;
	setp.eq.s32 	%p584, %r95, 2;
	mov.b64 	%rd3121, 0;
	st.local.u64 	[%rd302+8], %rd3121;
	@%p584 bra 	$L__BB0_723;
	mov.b64 	%rd3122, 0;
	st.local.u64 	[%rd302+16], %rd3122;
$L__BB0_723:
	@%p445 bra 	$L__BB0_737;
	setp.lt.u32 	%p586, %r796, 16;
	mov.b32 	%r2498, 0;
	@%p586 bra 	$L__BB0_727;
	mov.b32 	%r2500, 0;
$L__BB0_726:
	.pragma "nounroll";
	cvt.u64.u32 	%rd3123, %r2500;
	mul.wide.u32 	%rd3124, %r2500, 4;
	mov.u64 	%rd3125, executionTimes;
	add.s64 	%rd3126, %rd3125, %rd3124;
	ld.const.s32 	%rd3127, [%rd3126];
	add.s64 	%rd3128, %rd87, %rd3123;
	ld.local.u8 	%r1783, [%rd3128];
	mul.wide.u32 	%rd3129, %r1783, 8;
	add.s64 	%rd3130, %rd5, %rd3129;
	ld.local.u64 	%rd3131, [%rd3130];
	add.s64 	%rd3132, %rd3131, %rd3127;
	st.local.u64 	[%rd3130], %rd3132;
	ld.const.s32 	%rd3133, [%rd3126+4];
	ld.local.u8 	%r1784, [%rd3128+1];
	mul.wide.u32 	%rd3134, %r1784, 8;
	add.s64 	%rd3135, %rd5, %rd3134;
	ld.local.u64 	%rd3136, [%rd3135];
	add.s64 	%rd3137, %rd3136, %rd3133;
	st.local.u64 	[%rd3135], %rd3137;
	ld.const.s32 	%rd3138, [%rd3126+8];
	ld.local.u8 	%r1785, [%rd3128+2];
	mul.wide.u32 	%rd3139, %r1785, 8;
	add.s64 	%rd3140, %rd5, %rd3139;
	ld.local.u64 	%rd3141, [%rd3140];
	add.s64 	%rd3142, %rd3141, %rd3138;
	st.local.u64 	[%rd3140], %rd3142;
	ld.const.s32 	%rd3143, [%rd3126+12];
	ld.local.u8 	%r1786, [%rd3128+3];
	mul.wide.u32 	%rd3144, %r1786, 8;
	add.s64 	%rd3145, %rd5, %rd3144;
	ld.local.u64 	%rd3146, [%rd3145];
	add.s64 	%rd3147, %rd3146, %rd3143;
	st.local.u64 	[%rd3145], %rd3147;
	ld.const.s32 	%rd3148, [%rd3126+16];
	ld.local.u8 	%r1787, [%rd3128+4];
	mul.wide.u32 	%rd3149, %r1787, 8;
	add.s64 	%rd3150, %rd5, %rd3149;
	ld.local.u64 	%rd3151, [%rd3150];
	add.s64 	%rd3152, %rd3151, %rd3148;
	st.local.u64 	[%rd3150], %rd3152;
	ld.const.s32 	%rd3153, [%rd3126+20];
	ld.local.u8 	%r1788, [%rd3128+5];
	mul.wide.u32 	%rd3154, %r1788, 8;
	add.s64 	%rd3155, %rd5, %rd3154;
	ld.local.u64 	%rd3156, [%rd3155];
	add.s64 	%rd3157, %rd3156, %rd3153;
	st.local.u64 	[%rd3155], %rd3157;
	ld.const.s32 	%rd3158, [%rd3126+24];
	ld.local.u8 	%r1789, [%rd3128+6];
	mul.wide.u32 	%rd3159, %r1789, 8;
	add.s64 	%rd3160, %rd5, %rd3159;
	ld.local.u64 	%rd3161, [%rd3160];
	add.s64 	%rd3162, %rd3161, %rd3158;
	st.local.u64 	[%rd3160], %rd3162;
	ld.const.s32 	%rd3163, [%rd3126+28];
	ld.local.u8 	%r1790, [%rd3128+7];
	mul.wide.u32 	%rd3164, %r1790, 8;
	add.s64 	%rd3165, %rd5, %rd3164;
	ld.local.u64 	%rd3166, [%rd3165];
	add.s64 	%rd3167, %rd3166, %rd3163;
	st.local.u64 	[%rd3165], %rd3167;
	ld.const.s32 	%rd3168, [%rd3126+32];
	ld.local.u8 	%r1791, [%rd3128+8];
	mul.wide.u32 	%rd3169, %r1791, 8;
	add.s64 	%rd3170, %rd5, %rd3169;
	ld.local.u64 	%rd3171, [%rd3170];
	add.s64 	%rd3172, %rd3171, %rd3168;
	st.local.u64 	[%rd3170], %rd3172;
	ld.const.s32 	%rd3173, [%rd3126+36];
	ld.local.u8 	%r1792, [%rd3128+9];
	mul.wide.u32 	%rd3174, %r1792, 8;
	add.s64 	%rd3175, %rd5, %rd3174;
	ld.local.u64 	%rd3176, [%rd3175];
	add.s64 	%rd3177, %rd3176, %rd3173;
	st.local.u64 	[%rd3175], %rd3177;
	ld.const.s32 	%rd3178, [%rd3126+40];
	ld.local.u8 	%r1793, [%rd3128+10];
	mul.wide.u32 	%rd3179, %r1793, 8;
	add.s64 	%rd3180, %rd5, %rd3179;
	ld.local.u64 	%rd3181, [%rd3180];
	add.s64 	%rd3182, %rd3181, %rd3178;
	st.local.u64 	[%rd3180], %rd3182;
	ld.const.s32 	%rd3183, [%rd3126+44];
	ld.local.u8 	%r1794, [%rd3128+11];
	mul.wide.u32 	%rd3184, %r1794, 8;
	add.s64 	%rd3185, %rd5, %rd3184;
	ld.local.u64 	%rd3186, [%rd3185];
	add.s64 	%rd3187, %rd3186, %rd3183;
	st.local.u64 	[%rd3185], %rd3187;
	ld.const.s32 	%rd3188, [%rd3126+48];
	ld.local.u8 	%r1795, [%rd3128+12];
	mul.wide.u32 	%rd3189, %r1795, 8;
	add.s64 	%rd3190, %rd5, %rd3189;
	ld.local.u64 	%rd3191, [%rd3190];
	add.s64 	%rd3192, %rd3191, %rd3188;
	st.local.u64 	[%rd3190], %rd3192;
	ld.const.s32 	%rd3193, [%rd3126+52];
	ld.local.u8 	%r1796, [%rd3128+13];
	mul.wide.u32 	%rd3194, %r1796, 8;
	add.s64 	%rd3195, %rd5, %rd3194;
	ld.local.u64 	%rd3196, [%rd3195];
	add.s64 	%rd3197, %rd3196, %rd3193;
	st.local.u64 	[%rd3195], %rd3197;
	ld.const.s32 	%rd3198, [%rd3126+56];
	ld.local.u8 	%r1797, [%rd3128+14];
	mul.wide.u32 	%rd3199, %r1797, 8;
	add.s64 	%rd3200, %rd5, %rd3199;
	ld.local.u64 	%rd3201, [%rd3200];
	add.s64 	%rd3202, %rd3201, %rd3198;
	st.local.u64 	[%rd3200], %rd3202;
	ld.const.s32 	%rd3203, [%rd3126+60];
	ld.local.u8 	%r1798, [%rd3128+15];
	mul.wide.u32 	%rd3204, %r1798, 8;
	add.s64 	%rd3205, %rd5, %rd3204;
	ld.local.u64 	%rd3206, [%rd3205];
	add.s64 	%rd3207, %rd3206, %rd3203;
	st.local.u64 	[%rd3205], %rd3207;
	add.s32 	%r2500, %r2500, 16;
	setp.eq.s32 	%p587, %r2500, %r96;
	mov.u32 	%r2498, %r96;
	@%p587 bra 	$L__BB0_727;
	bra.uni 	$L__BB0_726;
$L__BB0_727:
	setp.eq.s32 	%p588, %r87, 0;
	@%p588 bra 	$L__BB0_737;
	setp.lt.u32 	%p589, %r88, 7;
	@%p589 bra 	$L__BB0_730;
	cvt.u64.u32 	%rd3208, %r2498;
	mul.wide.u32 	%rd3209, %r2498, 4;
	mov.u64 	%rd3210, executionTimes;
	add.s64 	%rd3211, %rd3210, %rd3209;
	ld.const.s32 	%rd3212, [%rd3211];
	add.s64 	%rd3213, %rd87, %rd3208;
	ld.local.u8 	%r1799, [%rd3213];
	mul.wide.u32 	%rd3214, %r1799, 8;
	add.s64 	%rd3215, %rd5, %rd3214;
	ld.local.u64 	%rd3216, [%rd3215];
	add.s64 	%rd3217, %rd3216, %rd3212;
	st.local.u64 	[%rd3215], %rd3217;
	ld.const.s32 	%rd3218, [%rd3211+4];
	ld.local.u8 	%r1800, [%rd3213+1];
	mul.wide.u32 	%rd3219, %r1800, 8;
	add.s64 	%rd3220, %rd5, %rd3219;
	ld.local.u64 	%rd3221, [%rd3220];
	add.s64 	%rd3222, %rd3221, %rd3218;
	st.local.u64 	[%rd3220], %rd3222;
	ld.const.s32 	%rd3223, [%rd3211+8];
	ld.local.u8 	%r1801, [%rd3213+2];
	mul.wide.u32 	%rd3224, %r1801, 8;
	add.s64 	%rd3225, %rd5, %rd3224;
	ld.local.u64 	%rd3226, [%rd3225];
	add.s64 	%rd3227, %rd3226, %rd3223;
	st.local.u64 	[%rd3225], %rd3227;
	ld.const.s32 	%rd3228, [%rd3211+12];
	ld.local.u8 	%r1802, [%rd3213+3];
	mul.wide.u32 	%rd3229, %r1802, 8;
	add.s64 	%rd3230, %rd5, %rd3229;
	ld.local.u64 	%rd3231, [%rd3230];
	add.s64 	%rd3232, %rd3231, %rd3228;
	st.local.u64 	[%rd3230], %rd3232;
	ld.const.s32 	%rd3233, [%rd3211+16];
	ld.local.u8 	%r1803, [%rd3213+4];
	mul.wide.u32 	%rd3234, %r1803, 8;
	add.s64 	%rd3235, %rd5, %rd3234;
	ld.local.u64 	%rd3236, [%rd3235];
	add.s64 	%rd3237, %rd3236, %rd3233;
	st.local.u64 	[%rd3235], %rd3237;
	ld.const.s32 	%rd3238, [%rd3211+20];
	ld.local.u8 	%r1804, [%rd3213+5];
	mul.wide.u32 	%rd3239, %r1804, 8;
	add.s64 	%rd3240, %rd5, %rd3239;
	ld.local.u64 	%rd3241, [%rd3240];
	add.s64 	%rd3242, %rd3241, %rd3238;
	st.local.u64 	[%rd3240], %rd3242;
	ld.const.s32 	%rd3243, [%rd3211+24];
	ld.local.u8 	%r1805, [%rd3213+6];
	mul.wide.u32 	%rd3244, %r1805, 8;
	add.s64 	%rd3245, %rd5, %rd3244;
	ld.local.u64 	%rd3246, [%rd3245];
	add.s64 	%rd3247, %rd3246, %rd3243;
	st.local.u64 	[%rd3245], %rd3247;
	ld.const.s32 	%rd3248, [%rd3211+28];
	ld.local.u8 	%r1806, [%rd3213+7];
	mul.wide.u32 	%rd3249, %r1806, 8;
	add.s64 	%rd3250, %rd5, %rd3249;
	ld.local.u64 	%rd3251, [%rd3250];
	add.s64 	%rd3252, %rd3251, %rd3248;
	st.local.u64 	[%rd3250], %rd3252;
	add.s32 	%r2498, %r2498, 8;
$L__BB0_730:
	setp.eq.s32 	%p590, %r89, 0;
	@%p590 bra 	$L__BB0_737;
	setp.lt.u32 	%p591, %r90, 3;
	@%p591 bra 	$L__BB0_733;
	cvt.u64.u32 	%rd3253, %r2498;
	mul.wide.u32 	%rd3254, %r2498, 4;
	mov.u64 	%rd3255, executionTimes;
	add.s64 	%rd3256, %rd3255, %rd3254;
	ld.const.s32 	%rd3257, [%rd3256];
	add.s64 	%rd3258, %rd87, %rd3253;
	ld.local.u8 	%r1807, [%rd3258];
	mul.wide.u32 	%rd3259, %r1807, 8;
	add.s64 	%rd3260, %rd5, %rd3259;
	ld.local.u64 	%rd3261, [%rd3260];
	add.s64 	%rd3262, %rd3261, %rd3257;
	st.local.u64 	[%rd3260], %rd3262;
	ld.const.s32 	%rd3263, [%rd3256+4];
	ld.local.u8 	%r1808, [%rd3258+1];
	mul.wide.u32 	%rd3264, %r1808, 8;
	add.s64 	%rd3265, %rd5, %rd3264;
	ld.local.u64 	%rd3266, [%rd3265];
	add.s64 	%rd3267, %rd3266, %rd3263;
	st.local.u64 	[%rd3265], %rd3267;
	ld.const.s32 	%rd3268, [%rd3256+8];
	ld.local.u8 	%r1809, [%rd3258+2];
	mul.wide.u32 	%rd3269, %r1809, 8;
	add.s64 	%rd3270, %rd5, %rd3269;
	ld.local.u64 	%rd3271, [%rd3270];
	add.s64 	%rd3272, %rd3271, %rd3268;
	st.local.u64 	[%rd3270], %rd3272;
	ld.const.s32 	%rd3273, [%rd3256+12];
	ld.local.u8 	%r1810, [%rd3258+3];
	mul.wide.u32 	%rd3274, %r1810, 8;
	add.s64 	%rd3275, %rd5, %rd3274;
	ld.local.u64 	%rd3276, [%rd3275];
	add.s64 	%rd3277, %rd3276, %rd3273;
	st.local.u64 	[%rd3275], %rd3277;
	add.s32 	%r2498, %r2498, 4;
$L__BB0_733:
	setp.eq.s32 	%p592, %r97, 0;
	@%p592 bra 	$L__BB0_737;
	setp.eq.s32 	%p593, %r97, 1;
	cvt.u64.u32 	%rd3278, %r2498;
	mul.wide.u32 	%rd3279, %r2498, 4;
	mov.u64 	%rd3280, executionTimes;
	add.s64 	%rd303, %rd3280, %rd3279;
	ld.const.s32 	%rd3281, [%rd303];
	add.s64 	%rd304, %rd87, %rd3278;
	ld.local.u8 	%r1811, [%rd304];
	mul.wide.u32 	%rd3282, %r1811, 8;
	add.s64 	%rd3283, %rd5, %rd3282;
	ld.local.u64 	%rd3284, [%rd3283];
	add.s64 	%rd3285, %rd3284, %rd3281;
	st.local.u64 	[%rd3283], %rd3285;
	@%p593 bra 	$L__BB0_737;
	setp.eq.s32 	%p594, %r97, 2;
	ld.const.s32 	%rd3286, [%rd303+4];
	ld.local.u8 	%r1812, [%rd304+1];
	mul.wide.u32 	%rd3287, %r1812, 8;
	add.s64 	%rd3288, %rd5, %rd3287;
	ld.local.u64 	%rd3289, [%rd3288];
	add.s64 	%rd3290, %rd3289, %rd3286;
	st.local.u64 	[%rd3288], %rd3290;
	@%p594 bra 	$L__BB0_737;
	ld.const.s32 	%rd3291, [%rd303+8];
	ld.local.u8 	%r1813, [%rd304+2];
	mul.wide.u32 	%rd3292, %r1813, 8;
	add.s64 	%rd3293, %rd5, %rd3292;
	ld.local.u64 	%rd3294, [%rd3293];
	add.s64 	%rd3295, %rd3294, %rd3291;
	st.local.u64 	[%rd3293], %rd3295;
$L__BB0_737:
	@%p435 bra 	$L__BB0_764;
	setp.lt.u32 	%p596, %r4, 16;
	mov.b64 	%rd4039, 0;
	mov.b32 	%r2503, 0;
	@%p596 bra 	$L__BB0_741;
	mov.b64 	%rd4039, 0;
	mov.b32 	%r2501, 0;
$L__BB0_740:
	.pragma "nounroll";
	mul.wide.u32 	%rd3300, %r2501, 8;
	add.s64 	%rd3301, %rd5, %rd3300;
	ld.local.v2.u64 	{%rd3302, %rd3303}, [%rd3301];
	max.s64 	%rd3304, %rd3302, %rd4039;
	max.s64 	%rd3305, %rd3303, %rd3304;
	ld.local.v2.u64 	{%rd3306, %rd3307}, [%rd3301+16];
	max.s64 	%rd3308, %rd3306, %rd3305;
	max.s64 	%rd3309, %rd3307, %rd3308;
	ld.local.v2.u64 	{%rd3310, %rd3311}, [%rd3301+32];
	max.s64 	%rd3312, %rd3310, %rd3309;
	max.s64 	%rd3313, %rd3311, %rd3312;
	ld.local.v2.u64 	{%rd3314, %rd3315}, [%rd3301+48];
	max.s64 	%rd3316, %rd3314, %rd3313;
	max.s64 	%rd3317, %rd3315, %rd3316;
	ld.local.v2.u64 	{%rd3318, %rd3319}, [%rd3301+64];
	max.s64 	%rd3320, %rd3318, %rd3317;
	max.s64 	%rd3321, %rd3319, %rd3320;
	ld.local.v2.u64 	{%rd3322, %rd3323}, [%rd3301+80];
	max.s64 	%rd3324, %rd3322, %rd3321;
	max.s64 	%rd3325, %rd3323, %rd3324;
	ld.local.v2.u64 	{%rd3326, %rd3327}, [%rd3301+96];
	max.s64 	%rd3328, %rd3326, %rd3325;
	max.s64 	%rd3329, %rd3327, %rd3328;
	ld.local.v2.u64 	{%rd3330, %rd3331}, [%rd3301+112];
	max.s64 	%rd3332, %rd3330, %rd3329;
	max.s64 	%rd4039, %rd3331, %rd3332;
	add.s32 	%r2501, %r2501, 16;
	setp.ne.s32 	%p597, %r2501, %r94;
	mov.u32 	%r2503, %r94;
	@%p597 bra 	$L__BB0_740;
$L__BB0_741:
	setp.eq.s32 	%p598, %r82, 0;
	@%p598 bra 	$L__BB0_751;
	setp.lt.u32 	%p599, %r83, 7;
	@%p599 bra 	$L__BB0_744;
	mul.wide.u32 	%rd3334, %r2503, 8;
	add.s64 	%rd3335, %rd5, %rd3334;
	ld.local.u64 	%rd3336, [%rd3335];
	max.s64 	%rd3337, %rd3336, %rd4039;
	ld.local.u64 	%rd3338, [%rd3335+8];
	max.s64 	%rd3339, %rd3338, %rd3337;
	ld.local.u64 	%rd3340, [%rd3335+16];
	max.s64 	%rd3341, %rd3340, %rd3339;
	ld.local.u64 	%rd3342, [%rd3335+24];
	max.s64 	%rd3343, %rd3342, %rd3341;
	ld.local.u64 	%rd3344, [%rd3335+32];
	max.s64 	%rd3345, %rd3344, %rd3343;
	ld.local.u64 	%rd3346, [%rd3335+40];
	max.s64 	%rd3347, %rd3346, %rd3345;
	ld.local.u64 	%rd3348, [%rd3335+48];
	max.s64 	%rd3349, %rd3348, %rd3347;
	ld.local.u64 	%rd3350, [%rd3335+56];
	max.s64 	%rd4039, %rd3350, %rd3349;
	add.s32 	%r2503, %r2503, 8;
$L__BB0_744:
	setp.eq.s32 	%p600, %r84, 0;
	@%p600 bra 	$L__BB0_751;
	setp.lt.u32 	%p601, %r85, 3;
	@%p601 bra 	$L__BB0_747;
	mul.wide.u32 	%rd3352, %r2503, 8;
	add.s64 	%rd3353, %rd5, %rd3352;
	ld.local.u64 	%rd3354, [%rd3353];
	max.s64 	%rd3355, %rd3354, %rd4039;
	ld.local.u64 	%rd3356, [%rd3353+8];
	max.s64 	%rd3357, %rd3356, %rd3355;
	ld.local.u64 	%rd3358, [%rd3353+16];
	max.s64 	%rd3359, %rd3358, %rd3357;
	ld.local.u64 	%rd3360, [%rd3353+24];
	max.s64 	%rd4039, %rd3360, %rd3359;
	add.s32 	%r2503, %r2503, 4;
$L__BB0_747:
	setp.eq.s32 	%p602, %r95, 0;
	@%p602 bra 	$L__BB0_751;
	setp.eq.s32 	%p603, %r95, 1;
	mul.wide.u32 	%rd3361, %r2503, 8;
	add.s64 	%rd315, %rd5, %rd3361;
	ld.local.u64 	%rd3362, [%rd315];
	max.s64 	%rd4039, %rd3362, %rd4039;
	@%p603 bra 	$L__BB0_751;
	setp.eq.s32 	%p604, %r95, 2;
	ld.local.u64 	%rd3363, [%rd315+8];
	max.s64 	%rd4039, %rd3363, %rd4039;
	@%p604 bra 	$L__BB0_751;
	ld.local.u64 	%rd3364, [%rd315+16];
	max.s64 	%rd4039, %rd3364, %rd4039;
$L__BB0_751:
	st.local.u64 	[%rd11+1584], %rd4039;
	mov.b32 	%r2506, 0;
	@%p596 bra 	$L__BB0_754;
	mov.b32 	%r2508, 0;
$L__BB0_753:
	.pragma "nounroll";
	mul.wide.u32 	%rd3365, %r2508, 8;
	add.s64 	%rd3366, %rd3, %rd3365;
	mov.b64 	%rd3367, 0;
	st.local.v2.u64 	[%rd3366], {%rd3367, %rd3367};
	st.local.v2.u64 	[%rd3366+16], {%rd3367, %rd3367};
	st.local.v2.u64 	[%rd3366+32], {%rd3367, %rd3367};
	st.local.v2.u64 	[%rd3366+48], {%rd3367, %rd3367};
	st.local.v2.u64 	[%rd3366+64], {%rd3367, %rd3367};
	st.local.v2.u64 	[%rd3366+80], {%rd3367, %rd3367};
	st.local.v2.u64 	[%rd3366+96], {%rd3367, %rd3367};
	st.local.v2.u64 	[%rd3366+112], {%rd3367, %rd3367};
	add.s32 	%r2508, %r2508, 16;
	setp.eq.s32 	%p606, %r2508, %r94;
	mov.u32 	%r2506, %r94;
	@%p606 bra 	$L__BB0_754;
	bra.uni 	$L__BB0_753;
$L__BB0_754:
	@%p598 bra 	$L__BB0_765;
	setp.lt.u32 	%p608, %r83, 7;
	@%p608 bra 	$L__BB0_757;
	mul.wide.u32 	%rd3368, %r2506, 8;
	add.s64 	%rd3369, %rd3, %rd3368;
	mov.b64 	%rd3370, 0;
	st.local.u64 	[%rd3369], %rd3370;
	st.local.u64 	[%rd3369+8], %rd3370;
	st.local.u64 	[%rd3369+16], %rd3370;
	st.local.u64 	[%rd3369+24], %rd3370;
	st.local.u64 	[%rd3369+32], %rd3370;
	st.local.u64 	[%rd3369+40], %rd3370;
	st.local.u64 	[%rd3369+48], %rd3370;
	st.local.u64 	[%rd3369+56], %rd3370;
	add.s32 	%r2506, %r2506, 8;
$L__BB0_757:
	setp.eq.s32 	%p609, %r84, 0;
	@%p609 bra 	$L__BB0_765;
	setp.lt.u32 	%p610, %r85, 3;
	@%p610 bra 	$L__BB0_760;
	mul.wide.u32 	%rd3371, %r2506, 8;
	add.s64 	%rd3372, %rd3, %rd3371;
	mov.b64 	%rd3373, 0;
	st.local.u64 	[%rd3372], %rd3373;
	st.local.u64 	[%rd3372+8], %rd3373;
	st.local.u64 	[%rd3372+16], %rd3373;
	st.local.u64 	[%rd3372+24], %rd3373;
	add.s32 	%r2506, %r2506, 4;
$L__BB0_760:
	setp.eq.s32 	%p611, %r95, 0;
	@%p611 bra 	$L__BB0_765;
	setp.eq.s32 	%p612, %r95, 1;
	mul.wide.u32 	%rd3374, %r2506, 8;
	add.s64 	%rd320, %rd3, %rd3374;
	mov.b64 	%rd3375, 0;
	st.local.u64 	[%rd320], %rd3375;
	@%p612 bra 	$L__BB0_765;
	setp.eq.s32 	%p613, %r95, 2;
	mov.b64 	%rd3376, 0;
	st.local.u64 	[%rd320+8], %rd3376;
	@%p613 bra 	$L__BB0_765;
	mov.b64 	%rd3377, 0;
	st.local.u64 	[%rd320+16], %rd3377;
	bra.uni 	$L__BB0_765;
$L__BB0_764:
	mov.b64 	%rd3296, 0;
	st.local.u64 	[%rd11+1584], %rd3296;
$L__BB0_765:
	@%p445 bra 	$L__BB0_779;
	setp.lt.u32 	%p615, %r796, 16;
	mov.b32 	%r2511, 0;
	@%p615 bra 	$L__BB0_769;
	mov.b32 	%r2509, 0;
$L__BB0_768:
	.pragma "nounroll";
	mul.wide.u32 	%rd3378, %r2509, 4;
	add.s64 	%rd3379, %rd4, %rd3378;
	add.s32 	%r1820, %r2509, 1;
	add.s32 	%r1821, %r2509, 2;
	add.s32 	%r1822, %r2509, 3;
	st.local.v4.u32 	[%rd3379], {%r2509, %r1820, %r1821, %r1822};
	add.s32 	%r1823, %r2509, 4;
	add.s32 	%r1824, %r2509, 5;
	add.s32 	%r1825, %r2509, 6;
	add.s32 	%r1826, %r2509, 7;
	st.local.v4.u32 	[%rd3379+16], {%r1823, %r1824, %r1825, %r1826};
	add.s32 	%r1827, %r2509, 8;
	add.s32 	%r1828, %r2509, 9;
	add.s32 	%r1829, %r2509, 10;
	add.s32 	%r1830, %r2509, 11;
	st.local.v4.u32 	[%rd3379+32], {%r1827, %r1828, %r1829, %r1830};
	add.s32 	%r1831, %r2509, 12;
	add.s32 	%r1832, %r2509, 13;
	add.s32 	%r1833, %r2509, 14;
	add.s32 	%r1834, %r2509, 15;
	st.local.v4.u32 	[%rd3379+48], {%r1831, %r1832, %r1833, %r1834};
	add.s32 	%r2509, %r2509, 16;
	setp.ne.s32 	%p616, %r2509, %r96;
	mov.u32 	%r2511, %r96;
	@%p616 bra 	$L__BB0_768;
$L__BB0_769:
	setp.eq.s32 	%p617, %r87, 0;
	@%p617 bra 	$L__BB0_779;
	setp.lt.u32 	%p618, %r88, 7;
	@%p618 bra 	$L__BB0_772;
	mul.wide.u32 	%rd3380, %r2511, 4;
	add.s64 	%rd3381, %rd4, %rd3380;
	st.local.u32 	[%rd3381], %r2511;
	add.s32 	%r1835, %r2511, 1;
	st.local.u32 	[%rd3381+4], %r1835;
	add.s32 	%r1836, %r2511, 2;
	st.local.u32 	[%rd3381+8], %r1836;
	add.s32 	%r1837, %r2511, 3;
	st.local.u32 	[%rd3381+12], %r1837;
	add.s32 	%r1838, %r2511, 4;
	st.local.u32 	[%rd3381+16], %r1838;
	add.s32 	%r1839, %r2511, 5;
	st.local.u32 	[%rd3381+20], %r1839;
	add.s32 	%r1840, %r2511, 6;
	st.local.u32 	[%rd3381+24], %r1840;
	add.s32 	%r1841, %r2511, 7;
	st.local.u32 	[%rd3381+28], %r1841;
	add.s32 	%r2511, %r2511, 8;
$L__BB0_772:
	setp.eq.s32 	%p619, %r89, 0;
	@%p619 bra 	$L__BB0_779;
	setp.lt.u32 	%p620, %r90, 3;
	@%p620 bra 	$L__BB0_775;
	mul.wide.u32 	%rd3382, %r2511, 4;
	add.s64 	%rd3383, %rd4, %rd3382;
	st.local.u32 	[%rd3383], %r2511;
	add.s32 	%r1842, %r2511, 1;
	st.local.u32 	[%rd3383+4], %r1842;
	add.s32 	%r1843, %r2511, 2;
	st.local.u32 	[%rd3383+8], %r1843;
	add.s32 	%r1844, %r2511, 3;
	st.local.u32 	[%rd3383+12], %r1844;
	add.s32 	%r2511, %r2511, 4;
$L__BB0_775:
	setp.eq.s32 	%p621, %r97, 0;
	@%p621 bra 	$L__BB0_779;
	setp.eq.s32 	%p622, %r97, 1;
	mul.wide.u32 	%rd3384, %r2511, 4;
	add.s64 	%rd321, %rd4, %rd3384;
	st.local.u32 	[%rd321], %r2511;
	@%p622 bra 	$L__BB0_779;
	setp.eq.s32 	%p623, %r97, 2;
	add.s32 	%r1845, %r2511, 1;
	st.local.u32 	[%rd321+4], %r1845;
	@%p623 bra 	$L__BB0_779;
	add.s32 	%r1846, %r2511, 2;
	st.local.u32 	[%rd321+8], %r1846;
$L__BB0_779:
	setp.lt.s32 	%p624, %r796, 2;
	@%p624 bra 	$L__BB0_791;
	add.s32 	%r1848, %r796, -2;
	setp.lt.u32 	%p625, %r1848, 7;
	mov.u32 	%r2523, %r796;
	@%p625 bra 	$L__BB0_783;
	mov.b32 	%r2525, 0;
	mov.u32 	%r2523, %r796;
$L__BB0_782:
	.pragma "nounroll";
	add.s32 	%r1850, %r2523, -1;
	shr.u32 	%r1851, %r2522, 1;
	shr.u32 	%r1852, %r2522, 21;
	shr.u32 	%r1853, %r2522, 31;
	xor.b32  	%r1854, %r1852, %r1851;
	xor.b32  	%r1855, %r1854, %r1853;
	xor.b32  	%r1856, %r1855, %r2522;
	and.b32  	%r1857, %r1856, 1;
	shl.b32 	%r1858, %r2522, 1;
	or.b32  	%r1859, %r1857, %r1858;
	rem.u32 	%r1860, %r1859, %r1850;
	mul.wide.u32 	%rd3385, %r1850, 4;
	add.s64 	%rd3386, %rd4, %rd3385;
	ld.local.u32 	%r1861, [%rd3386];
	mul.wide.u32 	%rd3387, %r1860, 4;
	add.s64 	%rd3388, %rd4, %rd3387;
	ld.local.u32 	%r1862, [%rd3388];
	st.local.u32 	[%rd3386], %r1862;
	st.local.u32 	[%rd3388], %r1861;
	add.s32 	%r1863, %r2523, -2;
	and.b32  	%r1864, %r2522, 2147483647;
	shr.u32 	%r1865, %r1858, 21;
	shr.u32 	%r1866, %r1858, 31;
	xor.b32  	%r1867, %r1865, %r1864;
	xor.b32  	%r1868, %r1867, %r1866;
	xor.b32  	%r1869, %r1868, %r1856;
	and.b32  	%r1870, %r1869, 1;
	shl.b32 	%r1871, %r1859, 1;
	or.b32  	%r1872, %r1870, %r1871;
	rem.u32 	%r1873, %r1872, %r1863;
	mul.wide.u32 	%rd3389, %r1863, 4;
	add.s64 	%rd3390, %rd4, %rd3389;
	ld.local.u32 	%r1874, [%rd3390];
	mul.wide.u32 	%rd3391, %r1873, 4;
	add.s64 	%rd3392, %rd4, %rd3391;
	ld.local.u32 	%r1875, [%rd3392];
	st.local.u32 	[%rd3390], %r1875;
	st.local.u32 	[%rd3392], %r1874;
	add.s32 	%r1876, %r2523, -3;
	and.b32  	%r1877, %r1859, 2147483647;
	shr.u32 	%r1878, %r1871, 21;
	shr.u32 	%r1879, %r1871, 31;
	xor.b32  	%r1880, %r1878, %r1877;
	xor.b32  	%r1881, %r1880, %r1879;
	xor.b32  	%r1882, %r1881, %r1869;
	and.b32  	%r1883, %r1882, 1;
	shl.b32 	%r1884, %r1872, 1;
	or.b32  	%r1885, %r1883, %r1884;
	rem.u32 	%r1886, %r1885, %r1876;
	mul.wide.u32 	%rd3393, %r1876, 4;
	add.s64 	%rd3394, %rd4, %rd3393;
	ld.local.u32 	%r1887, [%rd3394];
	mul.wide.u32 	%rd3395, %r1886, 4;
	add.s64 	%rd3396, %rd4, %rd3395;
	ld.local.u32 	%r1888, [%rd3396];
	st.local.u32 	[%rd3394], %r1888;
	st.local.u32 	[%rd3396], %r1887;
	add.s32 	%r1889, %r2523, -4;
	and.b32  	%r1890, %r1872, 2147483647;
	shr.u32 	%r1891, %r1884, 21;
	shr.u32 	%r1892, %r1884, 31;
	xor.b32  	%r1893, %r1891, %r1890;
	xor.b32  	%r1894, %r1893, %r1892;
	xor.b32  	%r1895, %r1894, %r1882;
	and.b32  	%r1896, %r1895, 1;
	shl.b32 	%r1897, %r1885, 1;
	or.b32  	%r1898, %r1896, %r1897;
	rem.u32 	%r1899, %r1898, %r1889;
	mul.wide.u32 	%rd3397, %r1889, 4;
	add.s64 	%rd3398, %rd4, %rd3397;
	ld.local.u32 	%r1900, [%rd3398];
	mul.wide.u32 	%rd3399, %r1899, 4;
	add.s64 	%rd3400, %rd4, %rd3399;
	ld.local.u32 	%r1901, [%rd3400];
	st.local.u32 	[%rd3398], %r1901;
	st.local.u32 	[%rd3400], %r1900;
	add.s32 	%r1902, %r2523, -5;
	and.b32  	%r1903, %r1885, 2147483647;
	shr.u32 	%r1904, %r1897, 21;
	shr.u32 	%r1905, %r1897, 31;
	xor.b32  	%r1906, %r1904, %r1903;
	xor.b32  	%r1907, %r1906, %r1905;
	xor.b32  	%r1908, %r1907, %r1895;
	and.b32  	%r1909, %r1908, 1;
	shl.b32 	%r1910, %r1898, 1;
	or.b32  	%r1911, %r1909, %r1910;
	rem.u32 	%r1912, %r1911, %r1902;
	mul.wide.u32 	%rd3401, %r1902, 4;
	add.s64 	%rd3402, %rd4, %rd3401;
	ld.local.u32 	%r1913, [%rd3402];
	mul.wide.u32 	%rd3403, %r1912, 4;
	add.s64 	%rd3404, %rd4, %rd3403;
	ld.local.u32 	%r1914, [%rd3404];
	st.local.u32 	[%rd3402], %r1914;
	st.local.u32 	[%rd3404], %r1913;
	add.s32 	%r1915, %r2523, -6;
	and.b32  	%r1916, %r1898, 2147483647;
	shr.u32 	%r1917, %r1910, 21;
	shr.u32 	%r1918, %r1910, 31;
	xor.b32  	%r1919, %r1917, %r1916;
	xor.b32  	%r1920, %r1919, %r1918;
	xor.b32  	%r1921, %r1920, %r1908;
	and.b32  	%r1922, %r1921, 1;
	shl.b32 	%r1923, %r1911, 1;
	or.b32  	%r1924, %r1922, %r1923;
	rem.u32 	%r1925, %r1924, %r1915;
	mul.wide.u32 	%rd3405, %r1915, 4;
	add.s64 	%rd3406, %rd4, %rd3405;
	ld.local.u32 	%r1926, [%rd3406];
	mul.wide.u32 	%rd3407, %r1925, 4;
	add.s64 	%rd3408, %rd4, %rd3407;
	ld.local.u32 	%r1927, [%rd3408];
	st.local.u32 	[%rd3406], %r1927;
	st.local.u32 	[%rd3408], %r1926;
	add.s32 	%r1928, %r2523, -7;
	and.b32  	%r1929, %r1911, 2147483647;
	shr.u32 	%r1930, %r1923, 21;
	shr.u32 	%r1931, %r1923, 31;
	xor.b32  	%r1932, %r1930, %r1929;
	xor.b32  	%r1933, %r1932, %r1931;
	xor.b32  	%r1934, %r1933, %r1921;
	and.b32  	%r1935, %r1934, 1;
	shl.b32 	%r1936, %r1924, 1;
	or.b32  	%r1937, %r1935, %r1936;
	rem.u32 	%r1938, %r1937, %r1928;
	mul.wide.u32 	%rd3409, %r1928, 4;
	add.s64 	%rd3410, %rd4, %rd3409;
	ld.local.u32 	%r1939, [%rd3410];
	mul.wide.u32 	%rd3411, %r1938, 4;
	add.s64 	%rd3412, %rd4, %rd3411;
	ld.local.u32 	%r1940, [%rd3412];
	st.local.u32 	[%rd3410], %r1940;
	st.local.u32 	[%rd3412], %r1939;
	add.s32 	%r2523, %r2523, -8;
	shr.u32 	%r1941, %r2522, 14;
	shr.u32 	%r1942, %r2522, 24;
	xor.b32  	%r1943, %r1941, %r1921;
	xor.b32  	%r1944, %r1943, %r1942;
	xor.b32  	%r1945, %r1944, %r1934;
	and.b32  	%r1946, %r1945, 1;
	shl.b32 	%r1947, %r1937, 1;
	or.b32  	%r2522, %r1946, %r1947;
	rem.u32 	%r1948, %r2522, %r2523;
	mul.wide.u32 	%rd3413, %r2523, 4;
	add.s64 	%rd3414, %rd4, %rd3413;
	ld.local.u32 	%r1949, [%rd3414];
	mul.wide.u32 	%rd3415, %r1948, 4;
	add.s64 	%rd3416, %rd4, %rd3415;
	ld.local.u32 	%r1950, [%rd3416];
	st.local.u32 	[%rd3414], %r1950;
	st.local.u32 	[%rd3416], %r1949;
	add.s32 	%r2525, %r2525, 8;
	setp.eq.s32 	%p626, %r2525, %r99;
	@%p626 bra 	$L__BB0_783;
	bra.uni 	$L__BB0_782;
$L__BB0_783:
	and.b32  	%r1951, %r86, 7;
	setp.eq.s32 	%p627, %r1951, 0;
	@%p627 bra 	$L__BB0_791;
	setp.lt.u32 	%p628, %r92, 3;
	@%p628 bra 	$L__BB0_786;
	add.s32 	%r1953, %r2523, -1;
	shr.u32 	%r1954, %r2522, 1;
	shr.u32 	%r1955, %r2522, 21;
	shr.u32 	%r1956, %r2522, 31;
	xor.b32  	%r1957, %r1955, %r1954;
	xor.b32  	%r1958, %r1957, %r1956;
	xor.b32  	%r1959, %r1958, %r2522;
	and.b32  	%r1960, %r1959, 1;
	shl.b32 	%r1961, %r2522, 1;
	or.b32  	%r1962, %r1960, %r1961;
	rem.u32 	%r1963, %r1962, %r1953;
	mul.wide.u32 	%rd3417, %r1953, 4;
	add.s64 	%rd3418, %rd4, %rd3417;
	ld.local.u32 	%r1964, [%rd3418];
	mul.wide.u32 	%rd3419, %r1963, 4;
	add.s64 	%rd3420, %rd4, %rd3419;
	ld.local.u32 	%r1965, [%rd3420];
	st.local.u32 	[%rd3418], %r1965;
	st.local.u32 	[%rd3420], %r1964;
	add.s32 	%r1966, %r2523, -2;
	and.b32  	%r1967, %r2522, 2147483647;
	shr.u32 	%r1968, %r1961, 21;
	shr.u32 	%r1969, %r1961, 31;
	xor.b32  	%r1970, %r1968, %r1967;
	xor.b32  	%r1971, %r1970, %r1969;
	xor.b32  	%r1972, %r1971, %r1959;
	and.b32  	%r1973, %r1972, 1;
	shl.b32 	%r1974, %r1962, 1;
	or.b32  	%r1975, %r1973, %r1974;
	rem.u32 	%r1976, %r1975, %r1966;
	mul.wide.u32 	%rd3421, %r1966, 4;
	add.s64 	%rd3422, %rd4, %rd3421;
	ld.local.u32 	%r1977, [%rd3422];
	mul.wide.u32 	%rd3423, %r1976, 4;
	add.s64 	%rd3424, %rd4, %rd3423;
	ld.local.u32 	%r1978, [%rd3424];
	st.local.u32 	[%rd3422], %r1978;
	st.local.u32 	[%rd3424], %r1977;
	add.s32 	%r1979, %r2523, -3;
	and.b32  	%r1980, %r1962, 2147483647;
	shr.u32 	%r1981, %r1974, 21;
	shr.u32 	%r1982, %r1974, 31;
	xor.b32  	%r1983, %r1981, %r1980;
	xor.b32  	%r1984, %r1983, %r1982;
	xor.b32  	%r1985, %r1984, %r1972;
	and.b32  	%r1986, %r1985, 1;
	shl.b32 	%r1987, %r1975, 1;
	or.b32  	%r1988, %r1986, %r1987;
	rem.u32 	%r1989, %r1988, %r1979;
	mul.wide.u32 	%rd3425, %r1979, 4;
	add.s64 	%rd3426, %rd4, %rd3425;
	ld.local.u32 	%r1990, [%rd3426];
	mul.wide.u32 	%rd3427, %r1989, 4;
	add.s64 	%rd3428, %rd4, %rd3427;
	ld.local.u32 	%r1991, [%rd3428];
	st.local.u32 	[%rd3426], %r1991;
	st.local.u32 	[%rd3428], %r1990;
	add.s32 	%r2523, %r2523, -4;
	shr.u32 	%r1992, %r2522, 18;
	shr.u32 	%r1993, %r2522, 28;
	xor.b32  	%r1994, %r1992, %r1972;
	xor.b32  	%r1995, %r1994, %r1993;
	xor.b32  	%r1996, %r1995, %r1985;
	and.b32  	%r1997, %r1996, 1;
	shl.b32 	%r1998, %r1988, 1;
	or.b32  	%r2522, %r1997, %r1998;
	rem.u32 	%r1999, %r2522, %r2523;
	mul.wide.u32 	%rd3429, %r2523, 4;
	add.s64 	%rd3430, %rd4, %rd3429;
	ld.local.u32 	%r2000, [%rd3430];
	mul.wide.u32 	%rd3431, %r1999, 4;
	add.s64 	%rd3432, %rd4, %rd3431;
	ld.local.u32 	%r2001, [%rd3432];
	st.local.u32 	[%rd3430], %r2001;
	st.local.u32 	[%rd3432], %r2000;
$L__BB0_786:
	setp.eq.s32 	%p629, %r100, 0;
	@%p629 bra 	$L__BB0_791;
	setp.eq.s32 	%p630, %r93, 1;
	@%p630 bra 	$L__BB0_789;
	add.s32 	%r2003, %r2523, -1;
	shr.u32 	%r2004, %r2522, 1;
	shr.u32 	%r2005, %r2522, 21;
	shr.u32 	%r2006, %r2522, 31;
	xor.b32  	%r2007, %r2005, %r2004;
	xor.b32  	%r2008, %r2007, %r2006;
	xor.b32  	%r2009, %r2008, %r2522;
	and.b32  	%r2010, %r2009, 1;
	shl.b32 	%r2011, %r2522, 1;
	or.b32  	%r2012, %r2010, %r2011;
	rem.u32 	%r2013, %r2012, %r2003;
	mul.wide.u32 	%rd3433, %r2003, 4;
	add.s64 	%rd3434, %rd4, %rd3433;
	ld.local.u32 	%r2014, [%rd3434];
	mul.wide.u32 	%rd3435, %r2013, 4;
	add.s64 	%rd3436, %rd4, %rd3435;
	ld.local.u32 	%r2015, [%rd3436];
	st.local.u32 	[%rd3434], %r2015;
	st.local.u32 	[%rd3436], %r2014;
	add.s32 	%r2523, %r2523, -2;
	shr.u32 	%r2016, %r2522, 20;
	shr.u32 	%r2017, %r2522, 30;
	xor.b32  	%r2018, %r2016, %r2522;
	xor.b32  	%r2019, %r2018, %r2017;
	xor.b32  	%r2020, %r2019, %r2009;
	and.b32  	%r2021, %r2020, 1;
	shl.b32 	%r2022, %r2012, 1;
	or.b32  	%r2522, %r2021, %r2022;
	rem.u32 	%r2023, %r2522, %r2523;
	mul.wide.u32 	%rd3437, %r2523, 4;
	add.s64 	%rd3438, %rd4, %rd3437;
	ld.local.u32 	%r2024, [%rd3438];
	mul.wide.u32 	%rd3439, %r2023, 4;
	add.s64 	%rd3440, %rd4, %rd3439;
	ld.local.u32 	%r2025, [%rd3440];
	st.local.u32 	[%rd3438], %r2025;
	st.local.u32 	[%rd3440], %r2024;
$L__BB0_789:
	setp.eq.s32 	%p631, %r101, 0;
	@%p631 bra 	$L__BB0_791;
	add.s32 	%r2026, %r2523, -1;
	shr.u32 	%r2027, %r2522, 1;
	shr.u32 	%r2028, %r2522, 21;
	shr.u32 	%r2029, %r2522, 31;
	xor.b32  	%r2030, %r2028, %r2027;
	xor.b32  	%r2031, %r2030, %r2029;
	xor.b32  	%r2032, %r2031, %r2522;
	and.b32  	%r2033, %r2032, 1;
	shl.b32 	%r2034, %r2522, 1;
	or.b32  	%r2522, %r2033, %r2034;
	rem.u32 	%r2035, %r2522, %r2026;
	mul.wide.u32 	%rd3441, %r2026, 4;
	add.s64 	%rd3442, %rd4, %rd3441;
	ld.local.u32 	%r2036, [%rd3442];
	mul.wide.u32 	%rd3443, %r2035, 4;
	add.s64 	%rd3444, %rd4, %rd3443;
	ld.local.u32 	%r2037, [%rd3444];
	st.local.u32 	[%rd3442], %r2037;
	st.local.u32 	[%rd3444], %r2036;
$L__BB0_791:
	@%p445 bra 	$L__BB0_797;
	mov.b32 	%r2526, 0;
$L__BB0_793:
	mul.wide.u32 	%rd3445, %r2526, 4;
	add.s64 	%rd3446, %rd4, %rd3445;
	ld.local.u32 	%r744, [%rd3446];
	mov.b16 	%rs393, 0;
	@%p455 bra 	$L__BB0_796;
	mov.b16 	%rs393, 0;
	mov.b16 	%rs391, 1;
$L__BB0_795:
	cvt.u32.u16 	%r2039, %rs391;
	and.b32  	%r2040, %r2039, 255;
	mul.wide.u32 	%rd3447, %r2040, 8;
	add.s64 	%rd3448, %rd3, %rd3447;
	ld.local.u64 	%rd3449, [%rd3448];
	cvt.u32.u16 	%r2041, %rs393;
	and.b32  	%r2042, %r2041, 255;
	mul.wide.u32 	%rd3450, %r2042, 8;
	add.s64 	%rd3451, %rd3, %rd3450;
	ld.local.u64 	%rd3452, [%rd3451];
	setp.lt.s64 	%p634, %rd3449, %rd3452;
	selp.b16 	%rs393, %rs391, %rs393, %p634;
	add.s16 	%rs391, %rs391, 1;
	cvt.u32.u16 	%r2043, %rs391;
	and.b32  	%r2044, %r2043, 255;
	setp.gt.u32 	%p635, %r4, %r2044;
	@%p635 bra 	$L__BB0_795;
$L__BB0_796:
	cvt.s64.s32 	%rd3453, %r744;
	add.s64 	%rd3454, %rd87, %rd3453;
	st.local.u8 	[%rd3454], %rs393;
	mul.wide.s32 	%rd3455, %r744, 4;
	mov.u64 	%rd3456, executionTimes;
	add.s64 	%rd3457, %rd3456, %rd3455;
	ld.const.s32 	%rd3458, [%rd3457];
	cvt.u32.u16 	%r2045, %rs393;
	and.b32  	%r2046, %r2045, 255;
	mul.wide.u32 	%rd3459, %r2046, 8;
	add.s64 	%rd3460, %rd3, %rd3459;
	ld.local.u64 	%rd3461, [%rd3460];
	add.s64 	%rd3462, %rd3461, %rd3458;
	st.local.u64 	[%rd3460], %rd3462;
	add.s32 	%r2526, %r2526, 1;
	setp.ne.s32 	%p636, %r2526, %r180;
	@%p636 bra 	$L__BB0_793;
$L__BB0_797:
	@%p435 bra 	$L__BB0_811;
	setp.lt.u32 	%p638, %r4, 16;
	mov.b32 	%r2528, 0;
	@%p638 bra 	$L__BB0_801;
	mov.b32 	%r2530, 0;
$L__BB0_800:
	.pragma "nounroll";
	mul.wide.u32 	%rd3463, %r2530, 8;
	add.s64 	%rd3464, %rd2, %rd3463;
	mov.b64 	%rd3465, 0;
	st.local.v2.u64 	[%rd3464], {%rd3465, %rd3465};
	st.local.v2.u64 	[%rd3464+16], {%rd3465, %rd3465};
	st.local.v2.u64 	[%rd3464+32], {%rd3465, %rd3465};
	st.local.v2.u64 	[%rd3464+48], {%rd3465, %rd3465};
	st.local.v2.u64 	[%rd3464+64], {%rd3465, %rd3465};
	st.local.v2.u64 	[%rd3464+80], {%rd3465, %rd3465};
	st.local.v2.u64 	[%rd3464+96], {%rd3465, %rd3465};
	st.local.v2.u64 	[%rd3464+112], {%rd3465, %rd3465};
	add.s32 	%r2530, %r2530, 16;
	setp.eq.s32 	%p639, %r2530, %r94;
	mov.u32 	%r2528, %r94;
	@%p639 bra 	$L__BB0_801;
	bra.uni 	$L__BB0_800;
$L__BB0_801:
	setp.eq.s32 	%p640, %r82, 0;
	@%p640 bra 	$L__BB0_811;
	setp.lt.u32 	%p641, %r83, 7;
	@%p641 bra 	$L__BB0_804;
	mul.wide.u32 	%rd3466, %r2528, 8;
	add.s64 	%rd3467, %rd2, %rd3466;
	mov.b64 	%rd3468, 0;
	st.local.u64 	[%rd3467], %rd3468;
	st.local.u64 	[%rd3467+8], %rd3468;
	st.local.u64 	[%rd3467+16], %rd3468;
	st.local.u64 	[%rd3467+24], %rd3468;
	st.local.u64 	[%rd3467+32], %rd3468;
	st.local.u64 	[%rd3467+40], %rd3468;
	st.local.u64 	[%rd3467+48], %rd3468;
	st.local.u64 	[%rd3467+56], %rd3468;
	add.s32 	%r2528, %r2528, 8;
$L__BB0_804:
	setp.eq.s32 	%p642, %r84, 0;
	@%p642 bra 	$L__BB0_811;
	setp.lt.u32 	%p643, %r85, 3;
	@%p643 bra 	$L__BB0_807;
	mul.wide.u32 	%rd3469, %r2528, 8;
	add.s64 	%rd3470, %rd2, %rd3469;
	mov.b64 	%rd3471, 0;
	st.local.u64 	[%rd3470], %rd3471;
	st.local.u64 	[%rd3470+8], %rd3471;
	st.local.u64 	[%rd3470+16], %rd3471;
	st.local.u64 	[%rd3470+24], %rd3471;
	add.s32 	%r2528, %r2528, 4;
$L__BB0_807:
	setp.eq.s32 	%p644, %r95, 0;
	@%p644 bra 	$L__BB0_811;
	setp.eq.s32 	%p645, %r95, 1;
	mul.wide.u32 	%rd3472, %r2528, 8;
	add.s64 	%rd322, %rd2, %rd3472;
	mov.b64 	%rd3473, 0;
	st.local.u64 	[%rd322], %rd3473;
	@%p645 bra 	$L__BB0_811;
	setp.eq.s32 	%p646, %r95, 2;
	mov.b64 	%rd3474, 0;
	st.local.u64 	[%rd322+8], %rd3474;
	@%p646 bra 	$L__BB0_811;
	mov.b64 	%rd3475, 0;
	st.local.u64 	[%rd322+16], %rd3475;
$L__BB0_811:
	@%p445 bra 	$L__BB0_825;
	setp.lt.u32 	%p648, %r796, 16;
	mov.b32 	%r2532, 0;
	@%p648 bra 	$L__BB0_815;
	mov.b32 	%r2534, 0;
$L__BB0_814:
	.pragma "nounroll";
	cvt.u64.u32 	%rd3476, %r2534;
	mul.wide.u32 	%rd3477, %r2534, 4;
	mov.u64 	%rd3478, executionTimes;
	add.s64 	%rd3479, %rd3478, %rd3477;
	ld.const.s32 	%rd3480, [%rd3479];
	add.s64 	%rd3481, %rd87, %rd3476;
	ld.local.u8 	%r2051, [%rd3481];
	mul.wide.u32 	%rd3482, %r2051, 8;
	add.s64 	%rd3483, %rd2, %rd3482;
	ld.local.u64 	%rd3484, [%rd3483];
	add.s64 	%rd3485, %rd3484, %rd3480;
	st.local.u64 	[%rd3483], %rd3485;
	ld.const.s32 	%rd3486, [%rd3479+4];
	ld.local.u8 	%r2052, [%rd3481+1];
	mul.wide.u32 	%rd3487, %r2052, 8;
	add.s64 	%rd3488, %rd2, %rd3487;
	ld.local.u64 	%rd3489, [%rd3488];
	add.s64 	%rd3490, %rd3489, %rd3486;
	st.local.u64 	[%rd3488], %rd3490;
	ld.const.s32 	%rd3491, [%rd3479+8];
	ld.local.u8 	%r2053, [%rd3481+2];
	mul.wide.u32 	%rd3492, %r2053, 8;
	add.s64 	%rd3493, %rd2, %rd3492;
	ld.local.u64 	%rd3494, [%rd3493];
	add.s64 	%rd3495, %rd3494, %rd3491;
	st.local.u64 	[%rd3493], %rd3495;
	ld.const.s32 	%rd3496, [%rd3479+12];
	ld.local.u8 	%r2054, [%rd3481+3];
	mul.wide.u32 	%rd3497, %r2054, 8;
	add.s64 	%rd3498, %rd2, %rd3497;
	ld.local.u64 	%rd3499, [%rd3498];
	add.s64 	%rd3500, %rd3499, %rd3496;
	st.local.u64 	[%rd3498], %rd3500;
	ld.const.s32 	%rd3501, [%rd3479+16];
	ld.local.u8 	%r2055, [%rd3481+4];
	mul.wide.u32 	%rd3502, %r2055, 8;
	add.s64 	%rd3503, %rd2, %rd3502;
	ld.local.u64 	%rd3504, [%rd3503];
	add.s64 	%rd3505, %rd3504, %rd3501;
	st.local.u64 	[%rd3503], %rd3505;
	ld.const.s32 	%rd3506, [%rd3479+20];
	ld.local.u8 	%r2056, [%rd3481+5];
	mul.wide.u32 	%rd3507, %r2056, 8;
	add.s64 	%rd3508, %rd2, %rd3507;
	ld.local.u64 	%rd3509, [%rd3508];
	add.s64 	%rd3510, %rd3509, %rd3506;
	st.local.u64 	[%rd3508], %rd3510;
	ld.const.s32 	%rd3511, [%rd3479+24];
	ld.local.u8 	%r2057, [%rd3481+6];
	mul.wide.u32 	%rd3512, %r2057, 8;
	add.s64 	%rd3513, %rd2, %rd3512;
	ld.local.u64 	%rd3514, [%rd3513];
	add.s64 	%rd3515, %rd3514, %rd3511;
	st.local.u64 	[%rd3513], %rd3515;
	ld.const.s32 	%rd3516, [%rd3479+28];
	ld.local.u8 	%r2058, [%rd3481+7];
	mul.wide.u32 	%rd3517, %r2058, 8;
	add.s64 	%rd3518, %rd2, %rd3517;
	ld.local.u64 	%rd3519, [%rd3518];
	add.s64 	%rd3520, %rd3519, %rd3516;
	st.local.u64 	[%rd3518], %rd3520;
	ld.const.s32 	%rd3521, [%rd3479+32];
	ld.local.u8 	%r2059, [%rd3481+8];
	mul.wide.u32 	%rd3522, %r2059, 8;
	add.s64 	%rd3523, %rd2, %rd3522;
	ld.local.u64 	%rd3524, [%rd3523];
	add.s64 	%rd3525, %rd3524, %rd3521;
	st.local.u64 	[%rd3523], %rd3525;
	ld.const.s32 	%rd3526, [%rd3479+36];
	ld.local.u8 	%r2060, [%rd3481+9];
	mul.wide.u32 	%rd3527, %r2060, 8;
	add.s64 	%rd3528, %rd2, %rd3527;
	ld.local.u64 	%rd3529, [%rd3528];
	add.s64 	%rd3530, %rd3529, %rd3526;
	st.local.u64 	[%rd3528], %rd3530;
	ld.const.s32 	%rd3531, [%rd3479+40];
	ld.local.u8 	%r2061, [%rd3481+10];
	mul.wide.u32 	%rd3532, %r2061, 8;
	add.s64 	%rd3533, %rd2, %rd3532;
	ld.local.u64 	%rd3534, [%rd3533];
	add.s64 	%rd3535, %rd3534, %rd3531;
	st.local.u64 	[%rd3533], %rd3535;
	ld.const.s32 	%rd3536, [%rd3479+44];
	ld.local.u8 	%r2062, [%rd3481+11];
	mul.wide.u32 	%rd3537, %r2062, 8;
	add.s64 	%rd3538, %rd2, %rd3537;
	ld.local.u64 	%rd3539, [%rd3538];
	add.s64 	%rd3540, %rd3539, %rd3536;
	st.local.u64 	[%rd3538], %rd3540;
	ld.const.s32 	%rd3541, [%rd3479+48];
	ld.local.u8 	%r2063, [%rd3481+12];
	mul.wide.u32 	%rd3542, %r2063, 8;
	add.s64 	%rd3543, %rd2, %rd3542;
	ld.local.u64 	%rd3544, [%rd3543];
	add.s64 	%rd3545, %rd3544, %rd3541;
	st.local.u64 	[%rd3543], %rd3545;
	ld.const.s32 	%rd3546, [%rd3479+52];
	ld.local.u8 	%r2064, [%rd3481+13];
	mul.wide.u32 	%rd3547, %r2064, 8;
	add.s64 	%rd3548, %rd2, %rd3547;
	ld.local.u64 	%rd3549, [%rd3548];
	add.s64 	%rd3550, %rd3549, %rd3546;
	st.local.u64 	[%rd3548], %rd3550;
	ld.const.s32 	%rd3551, [%rd3479+56];
	ld.local.u8 	%r2065, [%rd3481+14];
	mul.wide.u32 	%rd3552, %r2065, 8;
	add.s64 	%rd3553, %rd2, %rd3552;
	ld.local.u64 	%rd3554, [%rd3553];
	add.s64 	%rd3555, %rd3554, %rd3551;
	st.local.u64 	[%rd3553], %rd3555;
	ld.const.s32 	%rd3556, [%rd3479+60];
	ld.local.u8 	%r2066, [%rd3481+15];
	mul.wide.u32 	%rd3557, %r2066, 8;
	add.s64 	%rd3558, %rd2, %rd3557;
	ld.local.u64 	%rd3559, [%rd3558];
	add.s64 	%rd3560, %rd3559, %rd3556;
	st.local.u64 	[%rd3558], %rd3560;
	add.s32 	%r2534, %r2534, 16;
	setp.eq.s32 	%p649, %r2534, %r96;
	mov.u32 	%r2532, %r96;
	@%p649 bra 	$L__BB0_815;
	bra.uni 	$L__BB0_814;
$L__BB0_815:
	setp.eq.s32 	%p650, %r87, 0;
	@%p650 bra 	$L__BB0_825;
	setp.lt.u32 	%p651, %r88, 7;
	@%p651 bra 	$L__BB0_818;
	cvt.u64.u32 	%rd3561, %r2532;
	mul.wide.u32 	%rd3562, %r2532, 4;
	mov.u64 	%rd3563, executionTimes;
	add.s64 	%rd3564, %rd3563, %rd3562;
	ld.const.s32 	%rd3565, [%rd3564];
	add.s64 	%rd3566, %rd87, %rd3561;
	ld.local.u8 	%r2067, [%rd3566];
	mul.wide.u32 	%rd3567, %r2067, 8;
	add.s64 	%rd3568, %rd2, %rd3567;
	ld.local.u64 	%rd3569, [%rd3568];
	add.s64 	%rd3570, %rd3569, %rd3565;
	st.local.u64 	[%rd3568], %rd3570;
	ld.const.s32 	%rd3571, [%rd3564+4];
	ld.local.u8 	%r2068, [%rd3566+1];
	mul.wide.u32 	%rd3572, %r2068, 8;
	add.s64 	%rd3573, %rd2, %rd3572;
	ld.local.u64 	%rd3574, [%rd3573];
	add.s64 	%rd3575, %rd3574, %rd3571;
	st.local.u64 	[%rd3573], %rd3575;
	ld.const.s32 	%rd3576, [%rd3564+8];
	ld.local.u8 	%r2069, [%rd3566+2];
	mul.wide.u32 	%rd3577, %r2069, 8;
	add.s64 	%rd3578, %rd2, %rd3577;
	ld.local.u64 	%rd3579, [%rd3578];
	add.s64 	%rd3580, %rd3579, %rd3576;
	st.local.u64 	[%rd3578], %rd3580;
	ld.const.s32 	%rd3581, [%rd3564+12];
	ld.local.u8 	%r2070, [%rd3566+3];
	mul.wide.u32 	%rd3582, %r2070, 8;
	add.s64 	%rd3583, %rd2, %rd3582;
	ld.local.u64 	%rd3584, [%rd3583];
	add.s64 	%rd3585, %rd3584, %rd3581;
	st.local.u64 	[%rd3583], %rd3585;
	ld.const.s32 	%rd3586, [%rd3564+16];
	ld.local.u8 	%r2071, [%rd3566+4];
	mul.wide.u32 	%rd3587, %r2071, 8;
	add.s64 	%rd3588, %rd2, %rd3587;
	ld.local.u64 	%rd3589, [%rd3588];
	add.s64 	%rd3590, %rd3589, %rd3586;
	st.local.u64 	[%rd3588], %rd3590;
	ld.const.s32 	%rd3591, [%rd3564+20];
	ld.local.u8 	%r2072, [%rd3566+5];
	mul.wide.u32 	%rd3592, %r2072, 8;
	add.s64 	%rd3593, %rd2, %rd3592;
	ld.local.u64 	%rd3594, [%rd3593];
	add.s64 	%rd3595, %rd3594, %rd3591;
	st.local.u64 	[%rd3593], %rd3595;
	ld.const.s32 	%rd3596, [%rd3564+24];
	ld.local.u8 	%r2073, [%rd3566+6];
	mul.wide.u32 	%rd3597, %r2073, 8;
	add.s64 	%rd3598, %rd2, %rd3597;
	ld.local.u64 	%rd3599, [%rd3598];
	add.s64 	%rd3600, %rd3599, %rd3596;
	st.local.u64 	[%rd3598], %rd3600;
	ld.const.s32 	%rd3601, [%rd3564+28];
	ld.local.u8 	%r2074, [%rd3566+7];
	mul.wide.u32 	%rd3602, %r2074, 8;
	add.s64 	%rd3603, %rd2, %rd3602;
	ld.local.u64 	%rd3604, [%rd3603];
	add.s64 	%rd3605, %rd3604, %rd3601;
	st.local.u64 	[%rd3603], %rd3605;
	add.s32 	%r2532, %r2532, 8;
$L__BB0_818:
	setp.eq.s32 	%p652, %r89, 0;
	@%p652 bra 	$L__BB0_825;
	setp.lt.u32 	%p653, %r90, 3;
	@%p653 bra 	$L__BB0_821;
	cvt.u64.u32 	%rd3606, %r2532;
	mul.wide.u32 	%rd3607, %r2532, 4;
	mov.u64 	%rd3608, executionTimes;
	add.s64 	%rd3609, %rd3608, %rd3607;
	ld.const.s32 	%rd3610, [%rd3609];
	add.s64 	%rd3611, %rd87, %rd3606;
	ld.local.u8 	%r2075, [%rd3611];
	mul.wide.u32 	%rd3612, %r2075, 8;
	add.s64 	%rd3613, %rd2, %rd3612;
	ld.local.u64 	%rd3614, [%rd3613];
	add.s64 	%rd3615, %rd3614, %rd3610;
	st.local.u64 	[%rd3613], %rd3615;
	ld.const.s32 	%rd3616, [%rd3609+4];
	ld.local.u8 	%r2076, [%rd3611+1];
	mul.wide.u32 	%rd3617, %r2076, 8;
	add.s64 	%rd3618, %rd2, %rd3617;
	ld.local.u64 	%rd3619, [%rd3618];
	add.s64 	%rd3620, %rd3619, %rd3616;
	st.local.u64 	[%rd3618], %rd3620;
	ld.const.s32 	%rd3621, [%rd3609+8];
	ld.local.u8 	%r2077, [%rd3611+2];
	mul.wide.u32 	%rd3622, %r2077, 8;
	add.s64 	%rd3623, %rd2, %rd3622;
	ld.local.u64 	%rd3624, [%rd3623];
	add.s64 	%rd3625, %rd3624, %rd3621;
	st.local.u64 	[%rd3623], %rd3625;
	ld.const.s32 	%rd3626, [%rd3609+12];
	ld.local.u8 	%r2078, [%rd3611+3];
	mul.wide.u32 	%rd3627, %r2078, 8;
	add.s64 	%rd3628, %rd2, %rd3627;
	ld.local.u64 	%rd3629, [%rd3628];
	add.s64 	%rd3630, %rd3629, %rd3626;
	st.local.u64 	[%rd3628], %rd3630;
	add.s32 	%r2532, %r2532, 4;
$L__BB0_821:
	setp.eq.s32 	%p654, %r97, 0;
	@%p654 bra 	$L__BB0_825;
	setp.eq.s32 	%p655, %r97, 1;
	cvt.u64.u32 	%rd3631, %r2532;
	mul.wide.u32 	%rd3632, %r2532, 4;
	mov.u64 	%rd3633, executionTimes;
	add.s64 	%rd323, %rd3633, %rd3632;
	ld.const.s32 	%rd3634, [%rd323];
	add.s64 	%rd324, %rd87, %rd3631;
	ld.local.u8 	%r2079, [%rd324];
	mul.wide.u32 	%rd3635, %r2079, 8;
	add.s64 	%rd3636, %rd2, %rd3635;
	ld.local.u64 	%rd3637, [%rd3636];
	add.s64 	%rd3638, %rd3637, %rd3634;
	st.local.u64 	[%rd3636], %rd3638;
	@%p655 bra 	$L__BB0_825;
	setp.eq.s32 	%p656, %r97, 2;
	ld.const.s32 	%rd3639, [%rd323+4];
	ld.local.u8 	%r2080, [%rd324+1];
	mul.wide.u32 	%rd3640, %r2080, 8;
	add.s64 	%rd3641, %rd2, %rd3640;
	ld.local.u64 	%rd3642, [%rd3641];
	add.s64 	%rd3643, %rd3642, %rd3639;
	st.local.u64 	[%rd3641], %rd3643;
	@%p656 bra 	$L__BB0_825;
	ld.const.s32 	%rd3644, [%rd323+8];
	ld.local.u8 	%r2081, [%rd324+2];
	mul.wide.u32 	%rd3645, %r2081, 8;
	add.s64 	%rd3646, %rd2, %rd3645;
	ld.local.u64 	%rd3647, [%rd3646];
	add.s64 	%rd3648, %rd3647, %rd3644;
	st.local.u64 	[%rd3646], %rd3648;
$L__BB0_825:
	mov.b64 	%rd4047, 0;
	@%p435 bra 	$L__BB0_839;
	setp.lt.u32 	%p658, %r4, 16;
	mov.b64 	%rd4047, 0;
	mov.b32 	%r2537, 0;
	@%p658 bra 	$L__BB0_829;
	mov.b64 	%rd4047, 0;
	mov.b32 	%r2535, 0;
$L__BB0_828:
	.pragma "nounroll";
	mul.wide.u32 	%rd3653, %r2535, 8;
	add.s64 	%rd3654, %rd2, %rd3653;
	ld.local.v2.u64 	{%rd3655, %rd3656}, [%rd3654];
	max.s64 	%rd3657, %rd3655, %rd4047;
	max.s64 	%rd3658, %rd3656, %rd3657;
	ld.local.v2.u64 	{%rd3659, %rd3660}, [%rd3654+16];
	max.s64 	%rd3661, %rd3659, %rd3658;
	max.s64 	%rd3662, %rd3660, %rd3661;
	ld.local.v2.u64 	{%rd3663, %rd3664}, [%rd3654+32];
	max.s64 	%rd3665, %rd3663, %rd3662;
	max.s64 	%rd3666, %rd3664, %rd3665;
	ld.local.v2.u64 	{%rd3667, %rd3668}, [%rd3654+48];
	max.s64 	%rd3669, %rd3667, %rd3666;
	max.s64 	%rd3670, %rd3668, %rd3669;
	ld.local.v2.u64 	{%rd3671, %rd3672}, [%rd3654+64];
	max.s64 	%rd3673, %rd3671, %rd3670;
	max.s64 	%rd3674, %rd3672, %rd3673;
	ld.local.v2.u64 	{%rd3675, %rd3676}, [%rd3654+80];
	max.s64 	%rd3677, %rd3675, %rd3674;
	max.s64 	%rd3678, %rd3676, %rd3677;
	ld.local.v2.u64 	{%rd3679, %rd3680}, [%rd3654+96];
	max.s64 	%rd3681, %rd3679, %rd3678;
	max.s64 	%rd3682, %rd3680, %rd3681;
	ld.local.v2.u64 	{%rd3683, %rd3684}, [%rd3654+112];
	max.s64 	%rd3685, %rd3683, %rd3682;
	max.s64 	%rd4047, %rd3684, %rd3685;
	add.s32 	%r2535, %r2535, 16;
	setp.ne.s32 	%p659, %r2535, %r94;
	mov.u32 	%r2537, %r94;
	@%p659 bra 	$L__BB0_828;
$L__BB0_829:
	setp.eq.s32 	%p660, %r82, 0;
	@%p660 bra 	$L__BB0_839;
	setp.lt.u32 	%p661, %r83, 7;
	@%p661 bra 	$L__BB0_832;
	mul.wide.u32 	%rd3687, %r2537, 8;
	add.s64 	%rd3688, %rd2, %rd3687;
	ld.local.u64 	%rd3689, [%rd3688];
	max.s64 	%rd3690, %rd3689, %rd4047;
	ld.local.u64 	%rd3691, [%rd3688+8];
	max.s64 	%rd3692, %rd3691, %rd3690;
	ld.local.u64 	%rd3693, [%rd3688+16];
	max.s64 	%rd3694, %rd3693, %rd3692;
	ld.local.u64 	%rd3695, [%rd3688+24];
	max.s64 	%rd3696, %rd3695, %rd3694;
	ld.local.u64 	%rd3697, [%rd3688+32];
	max.s64 	%rd3698, %rd3697, %rd3696;
	ld.local.u64 	%rd3699, [%rd3688+40];
	max.s64 	%rd3700, %rd3699, %rd3698;
	ld.local.u64 	%rd3701, [%rd3688+48];
	max.s64 	%rd3702, %rd3701, %rd3700;
	ld.local.u64 	%rd3703, [%rd3688+56];
	max.s64 	%rd4047, %rd3703, %rd3702;
	add.s32 	%r2537, %r2537, 8;
$L__BB0_832:
	setp.eq.s32 	%p662, %r84, 0;
	@%p662 bra 	$L__BB0_839;
	setp.lt.u32 	%p663, %r85, 3;
	@%p663 bra 	$L__BB0_835;
	mul.wide.u32 	%rd3705, %r2537, 8;
	add.s64 	%rd3706, %rd2, %rd3705;
	ld.local.u64 	%rd3707, [%rd3706];
	max.s64 	%rd3708, %rd3707, %rd4047;
	ld.local.u64 	%rd3709, [%rd3706+8];
	max.s64 	%rd3710, %rd3709, %rd3708;
	ld.local.u64 	%rd3711, [%rd3706+16];
	max.s64 	%rd3712, %rd3711, %rd3710;
	ld.local.u64 	%rd3713, [%rd3706+24];
	max.s64 	%rd4047, %rd3713, %rd3712;
	add.s32 	%r2537, %r2537, 4;
$L__BB0_835:
	setp.eq.s32 	%p664, %r95, 0;
	@%p664 bra 	$L__BB0_839;
	setp.eq.s32 	%p665, %r95, 1;
	mul.wide.u32 	%rd3714, %r2537, 8;
	add.s64 	%rd335, %rd2, %rd3714;
	ld.local.u64 	%rd3715, [%rd335];
	max.s64 	%rd4047, %rd3715, %rd4047;
	@%p665 bra 	$L__BB0_839;
	setp.eq.s32 	%p666, %r95, 2;
	ld.local.u64 	%rd3716, [%rd335+8];
	max.s64 	%rd4047, %rd3716, %rd4047;
	@%p666 bra 	$L__BB0_839;
	ld.local.u64 	%rd3717, [%rd335+16];
	max.s64 	%rd4047, %rd3717, %rd4047;
$L__BB0_839:
	st.local.u64 	[%rd11+1584], %rd4047;
$L__BB0_840:
	setp.lt.s32 	%p669, %r796, 1;
	@%p669 bra 	$L__BB0_857;
	mov.b32 	%r2540, 0;
$L__BB0_842:
	mul.wide.u32 	%rd3921, %r2540, 16;
	add.s64 	%rd341, %rd11, %rd3921;
	ld.local.u64 	%rd342, [%rd341];
	setp.ge.s64 	%p670, %rd342, %rd4049;
	@%p670 bra 	$L__BB0_856;
	setp.lt.u32 	%p671, %r796, 16;
	ld.local.u64 	%rd343, [%rd341+8];
	mov.b32 	%r2543, 0;
	@%p671 bra 	$L__BB0_846;
	mov.b32 	%r2541, 0;
$L__BB0_845:
	.pragma "nounroll";
	cvt.u64.u32 	%rd3922, %r2541;
	add.s64 	%rd3923, %rd343, %rd3922;
	add.s64 	%rd3924, %rd12, %rd3922;
	ld.u8 	%r2087, [%rd3923+7];
	ld.u8 	%r2088, [%rd3923+6];
	prmt.b32 	%r2089, %r2088, %r2087, 0x3340U;
	ld.u8 	%r2090, [%rd3923+5];
	ld.u8 	%r2091, [%rd3923+4];
	prmt.b32 	%r2092, %r2091, %r2090, 0x3340U;
	prmt.b32 	%r2093, %r2092, %r2089, 0x5410U;
	ld.u8 	%r2094, [%rd3923+3];
	ld.u8 	%r2095, [%rd3923+2];
	prmt.b32 	%r2096, %r2095, %r2094, 0x3340U;
	ld.u8 	%r2097, [%rd3923+1];
	ld.u8 	%r2098, [%rd3923];
	prmt.b32 	%r2099, %r2098, %r2097, 0x3340U;
	prmt.b32 	%r2100, %r2099, %r2096, 0x5410U;
	st.local.v2.b32 	[%rd3924], {%r2100, %r2093};
	ld.u8 	%r2101, [%rd3923+15];
	ld.u8 	%r2102, [%rd3923+14];
	prmt.b32 	%r2103, %r2102, %r2101, 0x3340U;
	ld.u8 	%r2104, [%rd3923+13];
	ld.u8 	%r2105, [%rd3923+12];
	prmt.b32 	%r2106, %r2105, %r2104, 0x3340U;
	prmt.b32 	%r2107, %r2106, %r2103, 0x5410U;
	ld.u8 	%r2108, [%rd3923+11];
	ld.u8 	%r2109, [%rd3923+10];
	prmt.b32 	%r2110, %r2109, %r2108, 0x3340U;
	ld.u8 	%r2111, [%rd3923+9];
	ld.u8 	%r2112, [%rd3923+8];
	prmt.b32 	%r2113, %r2112, %r2111, 0x3340U;
	prmt.b32 	%r2114, %r2113, %r2110, 0x5410U;
	st.local.v2.b32 	[%rd3924+8], {%r2114, %r2107};
	add.s32 	%r2541, %r2541, 16;
	setp.eq.s32 	%p672, %r2541, %r96;
	mov.u32 	%r2543, %r96;
	@%p672 bra 	$L__BB0_846;
	bra.uni 	$L__BB0_845;
$L__BB0_846:
	setp.eq.s32 	%p673, %r87, 0;
	mov.u64 	%rd4049, %rd342;
	@%p673 bra 	$L__BB0_856;
	setp.lt.u32 	%p674, %r88, 7;
	@%p674 bra 	$L__BB0_849;
	cvt.u64.u32 	%rd3925, %r2543;
	add.s64 	%rd3926, %rd343, %rd3925;
	ld.u8 	%rs322, [%rd3926];
	add.s64 	%rd3927, %rd12, %rd3925;
	st.local.u8 	[%rd3927], %rs322;
	ld.u8 	%rs323, [%rd3926+1];
	st.local.u8 	[%rd3927+1], %rs323;
	ld.u8 	%rs324, [%rd3926+2];
	st.local.u8 	[%rd3927+2], %rs324;
	ld.u8 	%rs325, [%rd3926+3];
	st.local.u8 	[%rd3927+3], %rs325;
	ld.u8 	%rs326, [%rd3926+4];
	st.local.u8 	[%rd3927+4], %rs326;
	ld.u8 	%rs327, [%rd3926+5];
	st.local.u8 	[%rd3927+5], %rs327;
	ld.u8 	%rs328, [%rd3926+6];
	st.local.u8 	[%rd3927+6], %rs328;
	ld.u8 	%rs329, [%rd3926+7];
	st.local.u8 	[%rd3927+7], %rs329;
	add.s32 	%r2543, %r2543, 8;
$L__BB0_849:
	setp.eq.s32 	%p675, %r89, 0;
	mov.u64 	%rd4049, %rd342;
	@%p675 bra 	$L__BB0_856;
	setp.lt.u32 	%p676, %r90, 3;
	@%p676 bra 	$L__BB0_852;
	cvt.u64.u32 	%rd3928, %r2543;
	add.s64 	%rd3929, %rd343, %rd3928;
	ld.u8 	%rs330, [%rd3929];
	add.s64 	%rd3930, %rd12, %rd3928;
	st.local.u8 	[%rd3930], %rs330;
	ld.u8 	%rs331, [%rd3929+1];
	st.local.u8 	[%rd3930+1], %rs331;
	ld.u8 	%rs332, [%rd3929+2];
	st.local.u8 	[%rd3930+2], %rs332;
	ld.u8 	%rs333, [%rd3929+3];
	st.local.u8 	[%rd3930+3], %rs333;
	add.s32 	%r2543, %r2543, 4;
$L__BB0_852:
	setp.eq.s32 	%p677, %r97, 0;
	mov.u64 	%rd4049, %rd342;
	@%p677 bra 	$L__BB0_856;
	setp.eq.s32 	%p678, %r97, 1;
	cvt.u64.u32 	%rd3931, %r2543;
	add.s64 	%rd345, %rd343, %rd3931;
	ld.u8 	%rs334, [%rd345];
	add.s64 	%rd346, %rd12, %rd3931;
	st.local.u8 	[%rd346], %rs334;
	mov.u64 	%rd4049, %rd342;
	@%p678 bra 	$L__BB0_856;
	setp.eq.s32 	%p679, %r97, 2;
	ld.u8 	%rs335, [%rd345+1];
	st.local.u8 	[%rd346+1], %rs335;
	mov.u64 	%rd4049, %rd342;
	@%p679 bra 	$L__BB0_856;
	ld.u8 	%rs336, [%rd345+2];
	st.local.u8 	[%rd346+2], %rs336;
	mov.u64 	%rd4049, %rd342;
$L__BB0_856:
	add.s32 	%r2540, %r2540, 1;
	setp.eq.s32 	%p680, %r2540, 100;
	@%p680 bra 	$L__BB0_858;
	bra.uni 	$L__BB0_842;
$L__BB0_857:
	ld.local.u64 	%rd3722, [%rd11];
	min.s64 	%rd3723, %rd3722, %rd4049;
	ld.local.u64 	%rd3724, [%rd11+16];
	min.s64 	%rd3725, %rd3724, %rd3723;
	ld.local.u64 	%rd3726, [%rd11+32];
	min.s64 	%rd3727, %rd3726, %rd3725;
	ld.local.u64 	%rd3728, [%rd11+48];
	min.s64 	%rd3729, %rd3728, %rd3727;
	ld.local.u64 	%rd3730, [%rd11+64];
	min.s64 	%rd3731, %rd3730, %rd3729;
	ld.local.u64 	%rd3732, [%rd11+80];
	min.s64 	%rd3733, %rd3732, %rd3731;
	ld.local.u64 	%rd3734, [%rd11+96];
	min.s64 	%rd3735, %rd3734, %rd3733;
	ld.local.u64 	%rd3736, [%rd11+112];
	min.s64 	%rd3737, %rd3736, %rd3735;
	ld.local.u64 	%rd3738, [%rd11+128];
	min.s64 	%rd3739, %rd3738, %rd3737;
	ld.local.u64 	%rd3740, [%rd11+144];
	min.s64 	%rd3741, %rd3740, %rd3739;
	ld.local.u64 	%rd3742, [%rd11+160];
	min.s64 	%rd3743, %rd3742, %rd3741;
	ld.local.u64 	%rd3744, [%rd11+176];
	min.s64 	%rd3745, %rd3744, %rd3743;
	ld.local.u64 	%rd3746, [%rd11+192];
	min.s64 	%rd3747, %rd3746, %rd3745;
	ld.local.u64 	%rd3748, [%rd11+208];
	min.s64 	%rd3749, %rd3748, %rd3747;
	ld.local.u64 	%rd3750, [%rd11+224];
	min.s64 	%rd3751, %rd3750, %rd3749;
	ld.local.u64 	%rd3752, [%rd11+240];
	min.s64 	%rd3753, %rd3752, %rd3751;
	ld.local.u64 	%rd3754, [%rd11+256];
	min.s64 	%rd3755, %rd3754, %rd3753;
	ld.local.u64 	%rd3756, [%rd11+272];
	min.s64 	%rd3757, %rd3756, %rd3755;
	ld.local.u64 	%rd3758, [%rd11+288];
	min.s64 	%rd3759, %rd3758, %rd3757;
	ld.local.u64 	%rd3760, [%rd11+304];
	min.s64 	%rd3761, %rd3760, %rd3759;
	ld.local.u64 	%rd3762, [%rd11+320];
	min.s64 	%rd3763, %rd3762, %rd3761;
	ld.local.u64 	%rd3764, [%rd11+336];
	min.s64 	%rd3765, %rd3764, %rd3763;
	ld.local.u64 	%rd3766, [%rd11+352];
	min.s64 	%rd3767, %rd3766, %rd3765;
	ld.local.u64 	%rd3768, [%rd11+368];
	min.s64 	%rd3769, %rd3768, %rd3767;
	ld.local.u64 	%rd3770, [%rd11+384];
	min.s64 	%rd3771, %rd3770, %rd3769;
	ld.local.u64 	%rd3772, [%rd11+400];
	min.s64 	%rd3773, %rd3772, %rd3771;
	ld.local.u64 	%rd3774, [%rd11+416];
	min.s64 	%rd3775, %rd3774, %rd3773;
	ld.local.u64 	%rd3776, [%rd11+432];
	min.s64 	%rd3777, %rd3776, %rd3775;
	ld.local.u64 	%rd3778, [%rd11+448];
	min.s64 	%rd3779, %rd3778, %rd3777;
	ld.local.u64 	%rd3780, [%rd11+464];
	min.s64 	%rd3781, %rd3780, %rd3779;
	ld.local.u64 	%rd3782, [%rd11+480];
	min.s64 	%rd3783, %rd3782, %rd3781;
	ld.local.u64 	%rd3784, [%rd11+496];
	min.s64 	%rd3785, %rd3784, %rd3783;
	ld.local.u64 	%rd3786, [%rd11+512];
	min.s64 	%rd3787, %rd3786, %rd3785;
	ld.local.u64 	%rd3788, [%rd11+528];
	min.s64 	%rd3789, %rd3788, %rd3787;
	ld.local.u64 	%rd3790, [%rd11+544];
	min.s64 	%rd3791, %rd3790, %rd3789;
	ld.local.u64 	%rd3792, [%rd11+560];
	min.s64 	%rd3793, %rd3792, %rd3791;
	ld.local.u64 	%rd3794, [%rd11+576];
	min.s64 	%rd3795, %rd3794, %rd3793;
	ld.local.u64 	%rd3796, [%rd11+592];
	min.s64 	%rd3797, %rd3796, %rd3795;
	ld.local.u64 	%rd3798, [%rd11+608];
	min.s64 	%rd3799, %rd3798, %rd3797;
	ld.local.u64 	%rd3800, [%rd11+624];
	min.s64 	%rd3801, %rd3800, %rd3799;
	ld.local.u64 	%rd3802, [%rd11+640];
	min.s64 	%rd3803, %rd3802, %rd3801;
	ld.local.u64 	%rd3804, [%rd11+656];
	min.s64 	%rd3805, %rd3804, %rd3803;
	ld.local.u64 	%rd3806, [%rd11+672];
	min.s64 	%rd3807, %rd3806, %rd3805;
	ld.local.u64 	%rd3808, [%rd11+688];
	min.s64 	%rd3809, %rd3808, %rd3807;
	ld.local.u64 	%rd3810, [%rd11+704];
	min.s64 	%rd3811, %rd3810, %rd3809;
	ld.local.u64 	%rd3812, [%rd11+720];
	min.s64 	%rd3813, %rd3812, %rd3811;
	ld.local.u64 	%rd3814, [%rd11+736];
	min.s64 	%rd3815, %rd3814, %rd3813;
	ld.local.u64 	%rd3816, [%rd11+752];
	min.s64 	%rd3817, %rd3816, %rd3815;
	ld.local.u64 	%rd3818, [%rd11+768];
	min.s64 	%rd3819, %rd3818, %rd3817;
	ld.local.u64 	%rd3820, [%rd11+784];
	min.s64 	%rd3821, %rd3820, %rd3819;
	ld.local.u64 	%rd3822, [%rd11+800];
	min.s64 	%rd3823, %rd3822, %rd3821;
	ld.local.u64 	%rd3824, [%rd11+816];
	min.s64 	%rd3825, %rd3824, %rd3823;
	ld.local.u64 	%rd3826, [%rd11+832];
	min.s64 	%rd3827, %rd3826, %rd3825;
	ld.local.u64 	%rd3828, [%rd11+848];
	min.s64 	%rd3829, %rd3828, %rd3827;
	ld.local.u64 	%rd3830, [%rd11+864];
	min.s64 	%rd3831, %rd3830, %rd3829;
	ld.local.u64 	%rd3832, [%rd11+880];
	min.s64 	%rd3833, %rd3832, %rd3831;
	ld.local.u64 	%rd3834, [%rd11+896];
	min.s64 	%rd3835, %rd3834, %rd3833;
	ld.local.u64 	%rd3836, [%rd11+912];
	min.s64 	%rd3837, %rd3836, %rd3835;
	ld.local.u64 	%rd3838, [%rd11+928];
	min.s64 	%rd3839, %rd3838, %rd3837;
	ld.local.u64 	%rd3840, [%rd11+944];
	min.s64 	%rd3841, %rd3840, %rd3839;
	ld.local.u64 	%rd3842, [%rd11+960];
	min.s64 	%rd3843, %rd3842, %rd3841;
	ld.local.u64 	%rd3844, [%rd11+976];
	min.s64 	%rd3845, %rd3844, %rd3843;
	ld.local.u64 	%rd3846, [%rd11+992];
	min.s64 	%rd3847, %rd3846, %rd3845;
	ld.local.u64 	%rd3848, [%rd11+1008];
	min.s64 	%rd3849, %rd3848, %rd3847;
	ld.local.u64 	%rd3850, [%rd11+1024];
	min.s64 	%rd3851, %rd3850, %rd3849;
	ld.local.u64 	%rd3852, [%rd11+1040];
	min.s64 	%rd3853, %rd3852, %rd3851;
	ld.local.u64 	%rd3854, [%rd11+1056];
	min.s64 	%rd3855, %rd3854, %rd3853;
	ld.local.u64 	%rd3856, [%rd11+1072];
	min.s64 	%rd3857, %rd3856, %rd3855;
	ld.local.u64 	%rd3858, [%rd11+1088];
	min.s64 	%rd3859, %rd3858, %rd3857;
	ld.local.u64 	%rd3860, [%rd11+1104];
	min.s64 	%rd3861, %rd3860, %rd3859;
	ld.local.u64 	%rd3862, [%rd11+1120];
	min.s64 	%rd3863, %rd3862, %rd3861;
	ld.local.u64 	%rd3864, [%rd11+1136];
	min.s64 	%rd3865, %rd3864, %rd3863;
	ld.local.u64 	%rd3866, [%rd11+1152];
	min.s64 	%rd3867, %rd3866, %rd3865;
	ld.local.u64 	%rd3868, [%rd11+1168];
	min.s64 	%rd3869, %rd3868, %rd3867;
	ld.local.u64 	%rd3870, [%rd11+1184];
	min.s64 	%rd3871, %rd3870, %rd3869;
	ld.local.u64 	%rd3872, [%rd11+1200];
	min.s64 	%rd3873, %rd3872, %rd3871;
	ld.local.u64 	%rd3874, [%rd11+1216];
	min.s64 	%rd3875, %rd3874, %rd3873;
	ld.local.u64 	%rd3876, [%rd11+1232];
	min.s64 	%rd3877, %rd3876, %rd3875;
	ld.local.u64 	%rd3878, [%rd11+1248];
	min.s64 	%rd3879, %rd3878, %rd3877;
	ld.local.u64 	%rd3880, [%rd11+1264];
	min.s64 	%rd3881, %rd3880, %rd3879;
	ld.local.u64 	%rd3882, [%rd11+1280];
	min.s64 	%rd3883, %rd3882, %rd3881;
	ld.local.u64 	%rd3884, [%rd11+1296];
	min.s64 	%rd3885, %rd3884, %rd3883;
	ld.local.u64 	%rd3886, [%rd11+1312];
	min.s64 	%rd3887, %rd3886, %rd3885;
	ld.local.u64 	%rd3888, [%rd11+1328];
	min.s64 	%rd3889, %rd3888, %rd3887;
	ld.local.u64 	%rd3890, [%rd11+1344];
	min.s64 	%rd3891, %rd3890, %rd3889;
	ld.local.u64 	%rd3892, [%rd11+1360];
	min.s64 	%rd3893, %rd3892, %rd3891;
	ld.local.u64 	%rd3894, [%rd11+1376];
	min.s64 	%rd3895, %rd3894, %rd3893;
	ld.local.u64 	%rd3896, [%rd11+1392];
	min.s64 	%rd3897, %rd3896, %rd3895;
	ld.local.u64 	%rd3898, [%rd11+1408];
	min.s64 	%rd3899, %rd3898, %rd3897;
	ld.local.u64 	%rd3900, [%rd11+1424];
	min.s64 	%rd3901, %rd3900, %rd3899;
	ld.local.u64 	%rd3902, [%rd11+1440];
	min.s64 	%rd3903, %rd3902, %rd3901;
	ld.local.u64 	%rd3904, [%rd11+1456];
	min.s64 	%rd3905, %rd3904, %rd3903;
	ld.local.u64 	%rd3906, [%rd11+1472];
	min.s64 	%rd3907, %rd3906, %rd3905;
	ld.local.u64 	%rd3908, [%rd11+1488];
	min.s64 	%rd3909, %rd3908, %rd3907;
	ld.local.u64 	%rd3910, [%rd11+1504];
	min.s64 	%rd3911, %rd3910, %rd3909;
	ld.local.u64 	%rd3912, [%rd11+1520];
	min.s64 	%rd3913, %rd3912, %rd3911;
	ld.local.u64 	%rd3914, [%rd11+1536];
	min.s64 	%rd3915, %rd3914, %rd3913;
	ld.local.u64 	%rd3916, [%rd11+1552];
	min.s64 	%rd3917, %rd3916, %rd3915;
	ld.local.u64 	%rd3918, [%rd11+1568];
	min.s64 	%rd3919, %rd3918, %rd3917;
	ld.local.u64 	%rd3920, [%rd11+1584];
	min.s64 	%rd4049, %rd3920, %rd3919;
$L__BB0_858:
	add.s32 	%r2209, %r2209, 1;
	setp.gt.s64 	%p681, %rd4049, %rd363;
	@%p681 bra 	$L__BB0_860;
	mov.b16 	%rs337, 1;
	st.volatile.shared.u8 	[_ZZ7geneticxjP10CudaOutputE9earlyStop], %rs337;
$L__BB0_860:
	ld.volatile.shared.u8 	%rs338, [_ZZ7geneticxjP10CudaOutputE9earlyStop];
	setp.eq.s16 	%p682, %rs338, 0;
	mov.u32 	%r2545, %r2209;
	@%p682 bra 	$L__BB0_207;
$L__BB0_861:
	setp.ne.s32 	%p683, %r1, 0;
	shl.b32 	%r2115, %r1, 4;
	mov.u32 	%r2116, _ZZ7geneticxjP10CudaOutputE13cudaOut_local;
	add.s32 	%r2117, %r2116, %r2115;
	st.shared.u32 	[%r2117+8], %r2545;
	st.shared.u64 	[%r2117], %rd4049;
	membar.gl;
	bar.sync 	0;
	@%p683 bra 	$L__BB0_878;
	mov.b64 	%rd4053, 9223372036854775807;
	st.global.u64 	[%rd1], %rd4053;
	mov.u32 	%r779, %ntid.x;
	and.b32  	%r780, %r779, 3;
	setp.lt.u32 	%p684, %r779, 4;
	mov.b32 	%r2548, 0;
	@%p684 bra 	$L__BB0_873;
	and.b32  	%r2548, %r779, 2044;
	add.s32 	%r2546, %r2116, 32;
	and.b32  	%r2121, %r779, -4;
	neg.s32 	%r2547, %r2121;
	mov.b64 	%rd4053, 9223372036854775807;
$L__BB0_864:
	ld.shared.u64 	%rd351, [%r2546+-32];
	setp.ge.s64 	%p685, %rd351, %rd4053;
	@%p685 bra 	$L__BB0_866;
	st.global.u64 	[%rd1], %rd351;
	ld.shared.u32 	%r2122, [%r2546+-24];
	st.global.u32 	[%rd1+8], %r2122;
	mov.u64 	%rd4053, %rd351;
$L__BB0_866:
	ld.shared.u64 	%rd353, [%r2546+-16];
	setp.ge.s64 	%p686, %rd353, %rd4053;
	@%p686 bra 	$L__BB0_868;
	st.global.u64 	[%rd1], %rd353;
	ld.shared.u32 	%r2123, [%r2546+-8];
	st.global.u32 	[%rd1+8], %r2123;
	mov.u64 	%rd4053, %rd353;
$L__BB0_868:
	ld.shared.u64 	%rd355, [%r2546];
	setp.ge.s64 	%p687, %rd355, %rd4053;
	@%p687 bra 	$L__BB0_870;
	st.global.u64 	[%rd1], %rd355;
	ld.shared.u32 	%r2124, [%r2546+8];
	st.global.u32 	[%rd1+8], %r2124;
	mov.u64 	%rd4053, %rd355;
$L__BB0_870:
	ld.shared.u64 	%rd357, [%r2546+16];
	setp.ge.s64 	%p688, %rd357, %rd4053;
	@%p688 bra 	$L__BB0_872;
	st.global.u64 	[%rd1], %rd357;
	ld.shared.u32 	%r2125, [%r2546+24];
	st.global.u32 	[%rd1+8], %r2125;
	mov.u64 	%rd4053, %rd357;
$L__BB0_872:
	add.s32 	%r2547, %r2547, 4;
	add.s32 	%r2546, %r2546, 64;
	setp.ne.s32 	%p689, %r2547, 0;
	@%p689 bra 	$L__BB0_864;
$L__BB0_873:
	setp.eq.s32 	%p690, %r780, 0;
	@%p690 bra 	$L__BB0_878;
	shl.b32 	%r2126, %r2548, 4;
	add.s32 	%r2128, %r2126, %r2116;
	add.s32 	%r2550, %r2128, 8;
	neg.s32 	%r2549, %r780;
$L__BB0_875:
	.pragma "nounroll";
	ld.shared.u64 	%rd361, [%r2550+-8];
	setp.ge.s64 	%p691, %rd361, %rd4053;
	@%p691 bra 	$L__BB0_877;
	st.global.u64 	[%rd1], %rd361;
	ld.shared.u32 	%r2129, [%r2550];
	st.global.u32 	[%rd1+8], %r2129;
	mov.u64 	%rd4053, %rd361;
$L__BB0_877:
	add.s32 	%r2550, %r2550, 16;
	add.s32 	%r2549, %r2549, 1;
	setp.ne.s32 	%p692, %r2549, 0;
	@%p692 bra 	$L__BB0_875;
$L__BB0_878:
	ret;

}


// ===== COMPILED SASS (sm_100) =====

	.target	sm_100

	.elftype	@"ET_EXEC"


//--------------------- .note.nv.tkinfo           --------------------------
	.section	.note.nv.tkinfo,"",@"SHT_NOTE"
	.sectionflags	@"SHF_NOTE_NV_TKINFO"
	.tkinfo
        /*0018*/ 	.word	0x00000002
        /*0030*/ 	.string	""
        /*0030*/ 	.string	"ptxas"
        /*0030*/ 	.string	"Cuda compilation tools, release 13.0, V13.0.88"
        /*0030*/ 	.string	"Build cuda_13.0.r13.0/compiler.36424714_0"
        /*0030*/ 	.string	"-arch sm_100 -m 64 "



//--------------------- .note.nv.cuinfo           --------------------------
	.section	.note.nv.cuinfo,"",@"SHT_NOTE"
	.sectionflags	@"SHF_NOTE_NV_CUINFO"
        /*0018*/ 	.short	0x0002
        /*001a*/ 	.short	0x0064
        /*001c*/ 	.short	0x0082
	.zero		2


//--------------------- .nv.info                  --------------------------
	.section	.nv.info,"",@"SHT_CUDA_INFO"
	.align	4


	//----- nvinfo : EIATTR_REGCOUNT
	.align		4
        /*0000*/ 	.byte	0x04, 0x2f
        /*0002*/ 	.short	(.L_4 - .L_3)
	.align		4
.L_3:
        /*0004*/ 	.word	index@(_Z7geneticxjP10CudaOutput)
        /*0008*/ 	.word	0x00000028


	//----- nvinfo : EIATTR_FRAME_SIZE
	.align		4
.L_4:
        /*000c*/ 	.byte	0x04, 0x11
        /*000e*/ 	.short	(.L_6 - .L_5)
	.align		4
.L_5:
        /*0010*/ 	.word	index@(_Z7geneticxjP10CudaOutput)
        /*0014*/ 	.word	0x0001a390


	//----- nvinfo : EIATTR_MIN_STACK_SIZE
	.align		4
.L_6:
        /*0018*/ 	.byte	0x04, 0x12
        /*001a*/ 	.short	(.L_8 - .L_7)
	.align		4
.L_7:
        /*001c*/ 	.word	index@(_Z7geneticxjP10CudaOutput)
        /*0020*/ 	.word	0x0001a390
.L_8:


//--------------------- .nv.compat                --------------------------
	.section	.nv.compat,"",@"SHT_CUDA_COMPAT_INFO"
	.align	4
        /*0000*/ 	.byte	0x02, 0x09, 0x00, 0x00, 0x02, 0x02, 0x01, 0x00, 0x02, 0x05, 0x05, 0x00, 0x03, 0x07, 0x01, 0x01
        /*0010*/ 	.byte	0x02, 0x03, 0x00, 0x00, 0x02, 0x06, 0x01, 0x00, 0x04, 0x0b, 0x08, 0x00, 0x01, 0x00, 0x00, 0x00
        /*0020*/ 	.byte	0x00, 0x00, 0x00, 0x00


//--------------------- .nv.info._Z7geneticxjP10CudaOutput --------------------------
	.section	.nv.info._Z7geneticxjP10CudaOutput,"",@"SHT_CUDA_INFO"
	.sectionflags	@""
	.align	4


	//----- nvinfo : EIATTR_CUDA_API_VERSION
	.align		4
        /*0000*/ 	.byte	0x04, 0x37
        /*0002*/ 	.short	(.L_10 - .L_9)
.L_9:
        /*0004*/ 	.word	0x00000082


	//----- nvinfo : EIATTR_KPARAM_INFO
	.align		4
.L_10:
        /*0008*/ 	.byte	0x04, 0x17
        /*000a*/ 	.short	(.L_12 - .L_11)
.L_11:
        /*000c*/ 	.word	0x00000000
        /*0010*/ 	.short	0x0002
        /*0012*/ 	.short	0x0010
        /*0014*/ 	.byte	0x00, 0xf5, 0x21, 0x00


	//----- nvinfo : EIATTR_KPARAM_INFO
	.align		4
.L_12:
        /*0018*/ 	.byte	0x04, 0x17
        /*001a*/ 	.short	(.L_14 - .L_13)
.L_13:
        /*001c*/ 	.word	0x00000000
        /*0020*/ 	.short	0x0001
        /*0022*/ 	.short	0x0008
        /*0024*/ 	.byte	0x00, 0xf0, 0x11, 0x00


	//----- nvinfo : EIATTR_KPARAM_INFO
	.align		4
.L_14:
        /*0028*/ 	.byte	0x04, 0x17
        /*002a*/ 	.short	(.L_16 - .L_15)
.L_15:
        /*002c*/ 	.word	0x00000000
        /*0030*/ 	.short	0x0000
        /*0032*/ 	.short	0x0000
        /*0034*/ 	.byte	0x00, 0xf0, 0x21, 0x00


	//----- nvinfo : EIATTR_SPARSE_MMA_MASK
	.align		4
.L_16:
        /*0038*/ 	.byte	0x03, 0x50
        /*003a*/ 	.short	0x0000


	//----- nvinfo : EIATTR_MAXREG_COUNT
	.align		4
        /*003c*/ 	.byte	0x03, 0x1b
        /*003e*/ 	.short	0x00ff


	//----- nvinfo : EIATTR_NUM_BARRIERS
	.align		4
        /*0040*/ 	.byte	0x02, 0x4c
        /*0042*/ 	.byte	0x01
	.zero		1


	//----- nvinfo : EIATTR_MERCURY_ISA_VERSION
	.align		4
        /*0044*/ 	.byte	0x03, 0x5f
        /*0046*/ 	.short	0x0101


	//----- nvinfo : EIATTR_VRC_CTA_INIT_COUNT
	.align		4
        /*0048*/ 	.byte	0x02, 0x4a
	.zero		1
	.zero		1


	//----- nvinfo : EIATTR_EXIT_INSTR_OFFSETS
	.align		4
        /*004c*/ 	.byte	0x04, 0x1c
        /*004e*/ 	.short	(.L_18 - .L_17)


	//   ....[0]....
.L_17:
        /*0050*/ 	.word	0x00027180


	//   ....[1]....
        /*0054*/ 	.word	0x00028400


	//   ....[2]....
        /*0058*/ 	.word	0x00028510


	//----- nvinfo : EIATTR_CRS_STACK_SIZE
	.align		4
.L_18:
        /*005c*/ 	.byte	0x04, 0x1e
        /*005e*/ 	.short	(.L_20 - .L_19)
.L_19:
        /*0060*/ 	.word	0x00000000


	//----- nvinfo : EIATTR_CBANK_PARAM_SIZE
	.align		4
.L_20:
        /*0064*/ 	.byte	0x03, 0x19
        /*0066*/ 	.short	0x0018


	//----- nvinfo : EIATTR_PARAM_CBANK
	.align		4
        /*0068*/ 	.byte	0x04, 0x0a
        /*006a*/ 	.short	(.L_22 - .L_21)
	.align		4
.L_21:
        /*006c*/ 	.word	index@(.nv.constant0._Z7geneticxjP10CudaOutput)
        /*0070*/ 	.short	0x0380
        /*0072*/ 	.short	0x0018


	//----- nvinfo : EIATTR_SW_WAR
	.align		4
.L_22:
        /*0074*/ 	.byte	0x04, 0x36
        /*0076*/ 	.short	(.L_24 - .L_23)
.L_23:
        /*0078*/ 	.word	0x00000008
.L_24:


//--------------------- .nv.callgraph             --------------------------
	.section	.nv.callgraph,"",@"SHT_CUDA_CALLGRAPH"
	.align	4
	.sectionentsize	8
	.align		4
        /*0000*/ 	.word	0x00000000
	.align		4
        /*0004*/ 	.word	0xffffffff
	.align		4
        /*0008*/ 	.word	0x00000000
	.align		4
        /*000c*/ 	.word	0xfffffffe
	.align		4
        /*0010*/ 	.word	0x00000000
	.align		4
        /*0014*/ 	.word	0xfffffffd
	.align		4
        /*0018*/ 	.word	0x00000000
	.align		4
        /*001c*/ 	.word	0xfffffffc


//--------------------- .nv.constant3             --------------------------
	.section	.nv.constant3,"a",@progbits
	.align	4
.nv.constant3:
	.type		processorCount,@object
	.size		processorCount,(taskCount - processorCount)
processorCount:
	.zero		4
	.type		taskCount,@object
	.size		taskCount,(executionTimes - taskCount)
taskCount:
	.zero		4
	.type		executionTimes,@object
	.size		executionTimes,(.L_2 - executionTimes)
executionTimes:
	.zero		8192
.L_2:


//--------------------- .text._Z7geneticxjP10CudaOutput --------------------------
	.section	.text._Z7geneticxjP10CudaOutput,"ax",@progbits
	.align	128
        .global         _Z7geneticxjP10CudaOutput
        .type           _Z7geneticxjP10CudaOutput,@function
        .size           _Z7geneticxjP10CudaOutput,(.L_x_270 - _Z7geneticxjP10CudaOutput)
        .other          _Z7geneticxjP10CudaOutput,@"STO_CUDA_ENTRY STV_DEFAULT"
_Z7geneticxjP10CudaOutput:
.text._Z7geneticxjP10CudaOutput:
[----:B------:R-:W0:Y:S08]  /*0000*/  LDC R1, c[0x0][0x37c] ;  /* 0x0000df00ff017b82 */ /* 0x000e300000000800 */
[----:B------:R-:W1:Y:S01]  /*0010*/  LDC R12, c[0x0][0x2f8] ;  /* 0x0000be00ff0c7b82 */ /* 0x000e620000000800 */
[----:B------:R-:W2:Y:S01]  /*0020*/  S2R R0, SR_TID.X ;  /* 0x0000000000007919 */ /* 0x000ea20000002100 */
[----:B------:R-:W3:Y:S01]  /*0030*/  LDCU.64 UR4, c[0x3][URZ] ;  /* 0x00c00000ff0477ac */ /* 0x000ee20008000a00 */
[----:B0-----:R-:W-:Y:S01]  /*0040*/  VIADD R1, R1, 0xfffe5c70 ;  /* 0xfffe5c7001017836 */ /* 0x001fe20000000000 */
[----:B------:R-:W0:Y:S04]  /*0050*/  LDCU UR6, c[0x0][0x2fc] ;  /* 0x00005f80ff0677ac */ /* 0x000e280008000800 */
[----:B------:R-:W-:Y:S01]  /*0060*/  R2UR UR14, R1 ;  /* 0x00000000010e72ca */ /* 0x000fe200000e0000 */
[----:B------:R-:W4:Y:S01]  /*0070*/  LDCU.64 UR8, c[0x0][0x358] ;  /* 0x00006b00ff0877ac */ /* 0x000f220008000a00 */
[----:B---3--:R-:W-:-:S02]  /*0080*/  USHF.R.S32.HI UR7, URZ, 0x1f, UR5 ;  /* 0x0000001fff077899 */ /* 0x008fc40008011405 */
[----:B------:R-:W-:Y:S01]  /*0090*/  UISETP.GE.AND UP0, UPT, UR5, 0x1, UPT ;  /* 0x000000010500788c */ /* 0x000fe2000bf06270 */
[----:B-1----:R-:W-:Y:S01]  /*00a0*/  IADD3 R12, P0, P1, R1, 0x12c0, R12 ;  /* 0x000012c0010c7810 */ /* 0x002fe2000791e00c */
[----:B------:R-:W-:-:S03]  /*00b0*/  UIADD3 UR16, UPT, UPT, UR4, -0x1, URZ ;  /* 0xffffffff04107890 */ /* 0x000fc6000fffe0ff */
[----:B0-----:R-:W-:Y:S01]  /*00c0*/  IADD3.X R13, PT, PT, RZ, UR6, RZ, P0, P1 ;  /* 0x00000006ff0d7c10 */ /* 0x001fe200087e24ff */
[----:B------:R-:W0:Y:S01]  /*00d0*/  LDCU UR6, c[0x0][0x388] ;  /* 0x00007100ff0677ac */ /* 0x000e220008000800 */
[----:B------:R-:W-:Y:S02]  /*00e0*/  IADD3 R14, P1, PT, R12, UR5, RZ ;  /* 0x000000050c0e7c10 */ /* 0x000fe4000ff3e0ff */
[C---:B--2---:R-:W-:Y:S01]  /*00f0*/  ISETP.NE.AND P0, PT, R0.reuse, RZ, PT ;  /* 0x000000ff0000720c */ /* 0x044fe20003f05270 */
[----:B------:R1:W-:Y:S01]  /*0100*/  STL.64 [R1+0x19d58], R12 ;  /* 0x019d580c01007387 */ /* 0x0003e20000100a00 */
[----:B------:R-:W-:Y:S01]  /*0110*/  IADD3.X R15, PT, PT, R13, UR7, RZ, P1, !PT ;  /* 0x000000070d0f7c10 */ /* 0x000fe20008ffe4ff */
[----:B------:R-:W-:Y:S01]  /*0120*/  IMAD.SHL.U32 R0, R0, 0x80000, RZ ;  /* 0x0008000000007824 */ /* 0x000fe200078e00ff */
[----:B------:R-:W-:-:S03]  /*0130*/  IADD3 R16, P1, PT, R14, UR5, RZ ;  /* 0x000000050e107c10 */ /* 0x000fc6000ff3e0ff */
[----:B------:R2:W-:Y:S01]  /*0140*/  STL.64 [R1+0x19d68], R14 ;  /* 0x019d680e01007387 */ /* 0x0005e20000100a00 */
[----:B------:R-:W-:Y:S02]  /*0150*/  IADD3.X R17, PT, PT, R15, UR7, RZ, P1, !PT ;  /* 0x000000070f117c10 */ /* 0x000fe40008ffe4ff */
[----:B------:R-:W-:-:S03]  /*0160*/  IADD3 R18, P1, PT, R16, UR5, RZ ;  /* 0x0000000510127c10 */ /* 0x000fc6000ff3e0ff */
[----:B------:R-:W3:Y:S01]  /*0170*/  @!P0 S2R R32, SR_CgaCtaId ;  /* 0x0000000000208919 */ /* 0x000ee20000008800 */
[----:B------:R-:W-:Y:S02]  /*0180*/  IADD3.X R19, PT, PT, R17, UR7, RZ, P1, !PT ;  /* 0x0000000711137c10 */ /* 0x000fe40008ffe4ff */
[----:B------:R-:W-:Y:S01]  /*0190*/  IADD3 R20, P1, PT, R18, UR5, RZ ;  /* 0x0000000512147c10 */ /* 0x000fe2000ff3e0ff */
[----:B------:R5:W-:Y:S01]  /*01a0*/  STL.64 [R1+0x19d78], R16 ;  /* 0x019d781001007387 */ /* 0x000be20000100a00 */
[----:B------:R-:W-:Y:S02]  /*01b0*/  @!P0 MOV R3, 0x400 ;  /* 0x0000040000038802 */ /* 0x000fe40000000f00 */
[----:B------:R-:W-:Y:S01]  /*01c0*/  IADD3.X R21, PT, PT, R19, UR7, RZ, P1, !PT ;  /* 0x0000000713157c10 */ /* 0x000fe20008ffe4ff */
[----:B------:R4:W-:Y:S01]  /*01d0*/  STL.64 [R1+0x19d88], R18 ;  /* 0x019d881201007387 */ /* 0x0009e20000100a00 */
[----:B------:R-:W-:Y:S02]  /*01e0*/  IADD3 R22, P1, PT, R20, UR5, RZ ;  /* 0x0000000514167c10 */ /* 0x000fe4000ff3e0ff */
[----:B0-----:R-:W-:Y:S01]  /*01f0*/  LOP3.LUT R0, R0, UR6, RZ, 0x3c, !PT ;  /* 0x0000000600007c12 */ /* 0x001fe2000f8e3cff */
[----:B------:R0:W-:Y:S01]  /*0200*/  STL.64 [R1+0x19d98], R20 ;  /* 0x019d981401007387 */ /* 0x0001e20000100a00 */
[----:B------:R-:W-:-:S02]  /*0210*/  IADD3.X R23, PT, PT, R21, UR7, RZ, P1, !PT ;  /* 0x0000000715177c10 */ /* 0x000fc40008ffe4ff */
[----:B------:R-:W-:-:S03]  /*0220*/  IADD3 R28, P1, PT, R22, UR5, RZ ;  /* 0x00000005161c7c10 */ /* 0x000fc6000ff3e0ff */
[----:B------:R0:W-:Y:S01]  /*0230*/  STL.64 [R1+0x19da8], R22 ;  /* 0x019da81601007387 */ /* 0x0001e20000100a00 */
[----:B------:R-:W-:Y:S02]  /*0240*/  IADD3.X R29, PT, PT, R23, UR7, RZ, P1, !PT ;  /* 0x00000007171d7c10 */ /* 0x000fe40008ffe4ff */
[----:B------:R-:W-:-:S03]  /*0250*/  IADD3 R30, P1, PT, R28, UR5, RZ ;  /* 0x000000051c1e7c10 */ /* 0x000fc6000ff3e0ff */
[----:B------:R0:W-:Y:S01]  /*0260*/  STL.64 [R1+0x19db8], R28 ;  /* 0x019db81c01007387 */ /* 0x0001e20000100a00 */
[----:B------:R-:W-:Y:S02]  /*0270*/  IADD3.X R31, PT, PT, R29, UR7, RZ, P1, !PT ;  /* 0x000000071d1f7c10 */ /* 0x000fe40008ffe4ff */
[----:B------:R-:W-:-:S03]  /*0280*/  IADD3 R26, P1, PT, R30, UR5, RZ ;  /* 0x000000051e1a7c10 */ /* 0x000fc6000ff3e0ff */
[----:B------:R0:W-:Y:S01]  /*0290*/  STL.64 [R1+0x19dc8], R30 ;  /* 0x019dc81e01007387 */ /* 0x0001e20000100a00 */
[----:B------:R-:W-:Y:S02]  /*02a0*/  IADD3.X R27, PT, PT, R31, UR7, RZ, P1, !PT ;  /* 0x000000071f1b7c10 */ /* 0x000fe40008ffe4ff */
[----:B------:R-:W-:Y:S02]  /*02b0*/  IADD3 R24, P1, PT, R26, UR5, RZ ;  /* 0x000000051a187c10 */ /* 0x000fe4000ff3e0ff */
[----:B---3--:R-:W-:Y:S01]  /*02c0*/  @!P0 LEA R32, R32, R3, 0x18 ;  /* 0x0000000320208211 */ /* 0x008fe200078ec0ff */
[----:B------:R3:W-:Y:S01]  /*02d0*/  STL.64 [R1+0x19dd8], R26 ;  /* 0x019dd81a01007387 */ /* 0x0007e20000100a00 */
[----:B------:R-:W-:Y:S02]  /*02e0*/  IADD3.X R25, PT, PT, R27, UR7, RZ, P1, !PT ;  /* 0x000000071b197c10 */ /* 0x000fe40008ffe4ff */
[----:B------:R-:W-:Y:S01]  /*02f0*/  IADD3 R2, P1, PT, R24, UR5, RZ ;  /* 0x0000000518027c10 */ /* 0x000fe2000ff3e0ff */
[----:B------:R-:W-:Y:S03]  /*0300*/  @!P0 STS.U8 [R32], RZ ;  /* 0x000000ff20008388 */ /* 0x000fe60000000000 */
[----:B------:R-:W-:Y:S01]  /*0310*/  IADD3.X R3, PT, PT, R25, UR7, RZ, P1, !PT ;  /* 0x0000000719037c10 */ /* 0x000fe20008ffe4ff */
[----:B------:R3:W-:Y:S01]  /*0320*/  STL.64 [R1+0x19de8], R24 ;  /* 0x019de81801007387 */ /* 0x0007e20000100a00 */
        /* <DEDUP_REMOVED lines=12> */
[----:B-1----:R-:W-:-:S03]  /*03f0*/  IADD3 R12, P0, PT, R10, UR5, RZ ;  /* 0x000000050a0c7c10 */ /* 0x002fc6000ff1e0ff */
[----:B------:R1:W-:Y:S01]  /*0400*/  STL.64 [R1+0x19e38], R10 ;  /* 0x019e380a01007387 */ /* 0x0003e20000100a00 */
[----:B------:R-:W-:Y:S02]  /*0410*/  IADD3.X R13, PT, PT, R11, UR7, RZ, P0, !PT ;  /* 0x000000070b0d7c10 */ /* 0x000fe400087fe4ff */
[----:B--2---:R-:W-:-:S03]  /*0420*/  IADD3 R14, P0, PT, R12, UR5, RZ ;  /* 0x000000050c0e7c10 */ /* 0x004fc6000ff1e0ff */
[----:B------:R2:W-:Y:S01]  /*0430*/  STL.64 [R1+0x19e48], R12 ;  /* 0x019e480c01007387 */ /* 0x0005e20000100a00 */
[----:B------:R-:W-:Y:S02]  /*0440*/  IADD3.X R15, PT, PT, R13, UR7, RZ, P0, !PT ;  /* 0x000000070d0f7c10 */ /* 0x000fe400087fe4ff */
[----:B-----5:R-:W-:-:S03]  /*0450*/  IADD3 R16, P0, PT, R14, UR5, RZ ;  /* 0x000000050e107c10 */ /* 0x020fc6000ff1e0ff */
[----:B------:R5:W-:Y:S01]  /*0460*/  STL.64 [R1+0x19e58], R14 ;  /* 0x019e580e01007387 */ /* 0x000be20000100a00 */
[----:B------:R-:W-:Y:S02]  /*0470*/  IADD3.X R17, PT, PT, R15, UR7, RZ, P0, !PT ;  /* 0x000000070f117c10 */ /* 0x000fe400087fe4ff */
[----:B----4-:R-:W-:-:S03]  /*0480*/  IADD3 R18, P0, PT, R16, UR5, RZ ;  /* 0x0000000510127c10 */ /* 0x010fc6000ff1e0ff */
[----:B------:R4:W-:Y:S01]  /*0490*/  STL.64 [R1+0x19e68], R16 ;  /* 0x019e681001007387 */ /* 0x0009e20000100a00 */
[----:B------:R-:W-:Y:S02]  /*04a0*/  IADD3.X R19, PT, PT, R17, UR7, RZ, P0, !PT ;  /* 0x0000000711137c10 */ /* 0x000fe400087fe4ff */
[----:B0-----:R-:W-:-:S03]  /*04b0*/  IADD3 R20, P0, PT, R18, UR5, RZ ;  /* 0x0000000512147c10 */ /* 0x001fc6000ff1e0ff */
        /* <DEDUP_REMOVED lines=11> */
[----:B---3--:R-:W-:-:S03]  /*0570*/  IADD3 R26, P0, PT, R30, UR5, RZ ;  /* 0x000000051e1a7c10 */ /* 0x008fc6000ff1e0ff */
        /* <DEDUP_REMOVED lines=177> */
[----:B------:R-:W-:Y:S01]  /*1090*/  STL.64 [R1+0x1a268], R28 ;  /* 0x01a2681c01007387 */ /* 0x000fe20000100a00 */
[----:B------:R-:W-:Y:S02]  /*10a0*/  IADD3.X R31, PT, PT, R29, UR7, RZ, P0, !PT ;  /* 0x000000071d1f7c10 */ /* 0x000fe400087fe4ff */
[----:B------:R-:W-:-:S03]  /*10b0*/  IADD3 R26, P0, PT, R30, UR5, RZ ;  /* 0x000000051e1a7c10 */ /* 0x000fc6000ff1e0ff */
[----:B------:R-:W-:Y:S01]  /*10c0*/  STL.64 [R1+0x1a278], R30 ;  /* 0x01a2781e01007387 */ /* 0x000fe20000100a00 */
[----:B------:R-:W-:Y:S02]  /*10d0*/  IADD3.X R27, PT, PT, R31, UR7, RZ, P0, !PT ;  /* 0x000000071f1b7c10 */ /* 0x000fe400087fe4ff */
[----:B------:R-:W-:-:S03]  /*10e0*/  IADD3 R24, P0, PT, R26, UR5, RZ ;  /* 0x000000051a187c10 */ /* 0x000fc6000ff1e0ff */
[----:B------:R-:W-:Y:S01]  /*10f0*/  STL.64 [R1+0x1a288], R26 ;  /* 0x01a2881a01007387 */ /* 0x000fe20000100a00 */
[----:B------:R-:W-:Y:S02]  /*1100*/  IADD3.X R25, PT, PT, R27, UR7, RZ, P0, !PT ;  /* 0x000000071b197c10 */ /* 0x000fe400087fe4ff */
[----:B-1----:R-:W-:-:S03]  /*1110*/  IADD3 R2, P0, PT, R24, UR5, RZ ;  /* 0x0000000518027c10 */ /* 0x002fc6000ff1e0ff */
[----:B------:R-:W-:Y:S01]  /*1120*/  STL.64 [R1+0x1a298], R24 ;  /* 0x01a2981801007387 */ /* 0x000fe20000100a00 */
        /* <DEDUP_REMOVED lines=43> */
[----:B------:R-:W-:-:S03]  /*13e0*/  R2UR UR7, R1 ;  /* 0x00000000010772ca */ /* 0x000fc600000e0000 */
[----:B------:R3:W-:Y:S10]  /*13f0*/  STL.64 [R1+0x1a388], R8 ;  /* 0x01a3880801007387 */ /* 0x0007f40000100a00 */
[----:B------:R-:W-:Y:S01]  /*1400*/  UIADD3 UR7, UPT, UPT, UR7, 0x19d50, URZ ;  /* 0x00019d5007077890 */ /* 0x000fe2000fffe0ff */
[----:B------:R-:W-:Y:S06]  /*1410*/  BAR.SYNC.DEFER_BLOCKING 0x0 ;  /* 0x0000000000007b1d */ /* 0x000fec0000010000 */
[----:B---3--:R-:W-:Y:S05]  /*1420*/  BRA.U !UP0, `(.L_x_0) ;  /* 0x0000002908247547 */ /* 0x008fea000b800000 */
[----:B------:R-:W-:Y:S02]  /*1430*/  ULOP3.LUT UR21, UR5, 0xf, URZ, 0xc0, !UPT ;  /* 0x0000000f05157892 */ /* 0x000fe4000f8ec0ff */
[----:B------:R-:W-:Y:S02]  /*1440*/  ULOP3.LUT UR17, UR4, 0xf, URZ, 0xc0, !UPT ;  /* 0x0000000f04117892 */ /* 0x000fe4000f8ec0ff */
[----:B------:R-:W-:Y:S02]  /*1450*/  ULOP3.LUT UR19, UR4, 0x7, URZ, 0xc0, !UPT ;  /* 0x0000000704137892 */ /* 0x000fe4000f8ec0ff */
[----:B------:R-:W-:Y:S02]  /*1460*/  ULOP3.LUT UR22, UR5, 0x7, URZ, 0xc0, !UPT ;  /* 0x0000000705167892 */ /* 0x000fe4000f8ec0ff */
[----:B------:R-:W-:Y:S02]  /*1470*/  ULOP3.LUT UR10, UR4, 0x7ffffff0, URZ, 0xc0, !UPT ;  /* 0x7ffffff0040a7892 */ /* 0x000fe4000f8ec0ff */
[----:B------:R-:W-:-:S02]  /*1480*/  ULOP3.LUT UR11, UR4, 0x3, URZ, 0xc0, !UPT ;  /* 0x00000003040b7892 */ /* 0x000fc4000f8ec0ff */
[----:B------:R-:W-:Y:S02]  /*1490*/  UIADD3 UR4, UPT, UPT, UR21, -0x1, URZ ;  /* 0xffffffff15047890 */ /* 0x000fe4000fffe0ff */
[----:B------:R-:W-:Y:S02]  /*14a0*/  ULOP3.LUT UR15, UR5, 0x3, URZ, 0xc0, !UPT ;  /* 0x00000003050f7892 */ /* 0x000fe4000f8ec0ff */
[----:B------:R-:W-:Y:S02]  /*14b0*/  ULOP3.LUT UR6, UR5, 0x7ffffffc, URZ, 0xc0, !UPT ;  /* 0x7ffffffc05067892 */ /* 0x000fe4000f8ec0ff */
[----:B------:R-:W-:Y:S02]  /*14c0*/  ULOP3.LUT UR12, UR5, 0x7ffffff0, URZ, 0xc0, !UPT ;  /* 0x7ffffff0050c7892 */ /* 0x000fe4000f8ec0ff */
[----:B------:R-:W-:Y:S02]  /*14d0*/  UIADD3 UR5, UPT, UPT, UR22, -0x1, URZ ;  /* 0xffffffff16057890 */ /* 0x000fe4000fffe0ff */
[----:B------:R-:W-:-:S02]  /*14e0*/  UISETP.GE.U32.AND UP0, UPT, UR4, 0x7, UPT ;  /* 0x000000070400788c */ /* 0x000fc4000bf06070 */
[----:B------:R-:W-:Y:S02]  /*14f0*/  UIADD3 UR18, UPT, UPT, UR17, -0x1, URZ ;  /* 0xffffffff11127890 */ /* 0x000fe4000fffe0ff */
[----:B------:R-:W-:Y:S02]  /*1500*/  UIADD3 UR20, UPT, UPT, UR19, -0x1, URZ ;  /* 0xffffffff13147890 */ /* 0x000fe4000fffe0ff */
[----:B------:R-:W-:Y:S01]  /*1510*/  UISETP.GE.U32.AND UP1, UPT, UR5, 0x3, UPT ;  /* 0x000000030500788c */ /* 0x000fe2000bf26070 */
[----:B------:R-:W-:-:S10]  /*1520*/  UMOV UR4, URZ ;  /* 0x000000ff00047c82 */ /* 0x000fd40008000000 */
.L_x_19:
[----:B------:R-:W-:Y:S01]  /*1530*/  ULEA UR23, UR4, UR7, 0x4 ;  /* 0x0000000704177291 */ /* 0x000fe2000f8e20ff */
[----:B------:R-:W0:Y:S08]  /*1540*/  LDCU UR24, c[0x3][0x4] ;  /* 0x00c00080ff1877ac */ /* 0x000e300008000800 */
[----:B------:R-:W5:Y:S01]  /*1550*/  LDL.64 R2, [UR23+0x8] ;  /* 0x00000817ff027983 */ /* 0x000f620008100a00 */
[----:B------:R-:W-:Y:S01]  /*1560*/  UMOV UR5, URZ ;  /* 0x000000ff00057c82 */ /* 0x000fe20008000000 */
[----:B0-----:R-:W-:-:S09]  /*1570*/  UISETP.GE.U32.AND UP2, UPT, UR24, 0x4, UPT ;  /* 0x000000041800788c */ /* 0x001fd2000bf46070 */
[----:B-1234-:R-:W-:Y:S05]  /*1580*/  BRA.U !UP2, `(.L_x_1) ;  /* 0x000000050a387547 */ /* 0x01efea000b800000 */
[----:B------:R-:W0:Y:S01]  /*1590*/  LDCU UR13, c[0x3][URZ] ;  /* 0x00c00000ff0d77ac */ /* 0x000e220008000800 */
[----:B------:R-:W-:Y:S01]  /*15a0*/  UMOV UR5, URZ ;  /* 0x000000ff00057c82 */ /* 0x000fe20008000000 */
[----:B0-----:R-:W0:Y:S01]  /*15b0*/  I2F.U32.RP R8, UR13 ;  /* 0x0000000d00087d06 */ /* 0x001e220008209000 */
[----:B------:R-:W-:Y:S02]  /*15c0*/  ISETP.NE.U32.AND P0, PT, RZ, UR13, PT ;  /* 0x0000000dff007c0c */ /* 0x000fe4000bf05070 */
[----:B------:R-:W-:-:S05]  /*15d0*/  LOP3.LUT R4, RZ, UR13, RZ, 0x33, !PT ;  /* 0x0000000dff047c12 */ /* 0x000fca000f8e33ff */
[----:B0-----:R-:W0:Y:S02]  /*15e0*/  MUFU.RCP R8, R8 ;  /* 0x0000000800087308 */ /* 0x001e240000001000 */
[----:B0-----:R-:W-:-:S06]  /*15f0*/  VIADD R6, R8, 0xffffffe ;  /* 0x0ffffffe08067836 */ /* 0x001fcc0000000000 */
[----:B------:R0:W1:Y:S02]  /*1600*/  F2I.FTZ.U32.TRUNC.NTZ R7, R6 ;  /* 0x0000000600077305 */ /* 0x000064000021f000 */
[----:B0-----:R-:W-:Y:S02]  /*1610*/  IMAD.MOV.U32 R6, RZ, RZ, RZ ;  /* 0x000000ffff067224 */ /* 0x001fe400078e00ff */
[----:B-1----:R-:W-:-:S04]  /*1620*/  IMAD.MOV R5, RZ, RZ, -R7 ;  /* 0x000000ffff057224 */ /* 0x002fc800078e0a07 */
[----:B------:R-:W-:-:S04]  /*1630*/  IMAD R5, R5, UR13, RZ ;  /* 0x0000000d05057c24 */ /* 0x000fc8000f8e02ff */
[----:B------:R-:W-:-:S07]  /*1640*/  IMAD.HI.U32 R5, R7, R5, R6 ;  /* 0x0000000507057227 */ /* 0x000fce00078e0006 */
.L_x_2:
[--C-:B0-----:R-:W-:Y:S02]  /*1650*/  SHF.R.U32.HI R7, RZ, 0x15, R0.reuse ;  /* 0x00000015ff077819 */ /* 0x101fe40000011600 */
[--C-:B------:R-:W-:Y:S02]  /*1660*/  SHF.R.U32.HI R8, RZ, 0x1f, R0.reuse ;  /* 0x0000001fff087819 */ /* 0x100fe40000011600 */
[--C-:B------:R-:W-:Y:S02]  /*1670*/  SHF.R.U32.HI R6, RZ, 0x1, R0.reuse ;  /* 0x00000001ff067819 */ /* 0x100fe40000011600 */
[----:B------:R-:W-:Y:S02]  /*1680*/  SHF.R.U32.HI R10, RZ, 0x1c, R0 ;  /* 0x0000001cff0a7819 */ /* 0x000fe40000011600 */
[----:B------:R-:W-:Y:S01]  /*1690*/  LOP3.LUT R7, R8, R7, R6, 0x96, !PT ;  /* 0x0000000708077212 */ /* 0x000fe200078e9606 */
[----:B------:R-:W-:-:S03]  /*16a0*/  IMAD.SHL.U32 R8, R0, 0x2, RZ ;  /* 0x0000000200087824 */ /* 0x000fc600078e00ff */
[----:B------:R-:W-:Y:S02]  /*16b0*/  LOP3.LUT R7, R7, R0, RZ, 0x3c, !PT ;  /* 0x0000000007077212 */ /* 0x000fe400078e3cff */
[--C-:B------:R-:W-:Y:S02]  /*16c0*/  SHF.R.U32.HI R9, RZ, 0x15, R8.reuse ;  /* 0x00000015ff097819 */ /* 0x100fe40000011608 */
[----:B------:R-:W-:Y:S02]  /*16d0*/  LOP3.LUT R6, R8, 0x1, R7, 0xf8, !PT ;  /* 0x0000000108067812 */ /* 0x000fe400078ef807 */
[----:B------:R-:W-:Y:S02]  /*16e0*/  SHF.R.U32.HI R8, RZ, 0x1f, R8 ;  /* 0x0000001fff087819 */ /* 0x000fe40000011608 */
[----:B------:R-:W-:Y:S01]  /*16f0*/  LOP3.LUT R9, R9, 0x7fffffff, R0, 0x78, !PT ;  /* 0x7fffffff09097812 */ /* 0x000fe200078e7800 */
[----:B------:R-:W-:-:S03]  /*1700*/  IMAD.SHL.U32 R11, R6, 0x2, RZ ;  /* 0x00000002060b7824 */ /* 0x000fc600078e00ff */
[----:B------:R-:W-:Y:S02]  /*1710*/  LOP3.LUT R8, R7, R9, R8, 0x96, !PT ;  /* 0x0000000907087212 */ /* 0x000fe400078e9608 */
[--C-:B------:R-:W-:Y:S02]  /*1720*/  SHF.R.U32.HI R13, RZ, 0x15, R11.reuse ;  /* 0x00000015ff0d7819 */ /* 0x100fe4000001160b */
[----:B------:R-:W-:Y:S02]  /*1730*/  SHF.R.U32.HI R7, RZ, 0x1f, R11 ;  /* 0x0000001fff077819 */ /* 0x000fe4000001160b */
[----:B------:R-:W-:Y:S02]  /*1740*/  LOP3.LUT R13, R13, 0x7fffffff, R6, 0x78, !PT ;  /* 0x7fffffff0d0d7812 */ /* 0x000fe400078e7806 */
[----:B------:R-:W-:Y:S02]  /*1750*/  SHF.R.U32.HI R9, RZ, 0x12, R0 ;  /* 0x00000012ff097819 */ /* 0x000fe40000011600 */
[----:B------:R-:W-:-:S02]  /*1760*/  LOP3.LUT R7, R8, R13, R7, 0x96, !PT ;  /* 0x0000000d08077212 */ /* 0x000fc400078e9607 */
[--C-:B------:R-:W-:Y:S02]  /*1770*/  LOP3.LUT R10, R10, R9, R8.reuse, 0x96, !PT ;  /* 0x000000090a0a7212 */ /* 0x100fe400078e9608 */
[----:B------:R-:W-:Y:S02]  /*1780*/  LOP3.LUT R8, R11, 0x1, R8, 0xf8, !PT ;  /* 0x000000010b087812 */ /* 0x000fe400078ef808 */
[----:B------:R-:W-:Y:S02]  /*1790*/  LOP3.LUT R9, R7, 0x1, RZ, 0xc0, !PT ;  /* 0x0000000107097812 */ /* 0x000fe400078ec0ff */
[----:B------:R-:W-:-:S03]  /*17a0*/  LOP3.LUT R7, R10, 0x1, R7, 0x48, !PT ;  /* 0x000000010a077812 */ /* 0x000fc600078e4807 */
[----:B------:R-:W-:Y:S02]  /*17b0*/  IMAD R10, R8, 0x2, R9 ;  /* 0x00000002080a7824 */ /* 0x000fe400078e0209 */
[----:B------:R-:W-:-:S04]  /*17c0*/  IMAD.HI.U32 R9, R5, R8, RZ ;  /* 0x0000000805097227 */ /* 0x000fc800078e00ff */
[----:B------:R-:W-:Y:S02]  /*17d0*/  IMAD R0, R10, 0x2, R7 ;  /* 0x000000020a007824 */ /* 0x000fe400078e0207 */
[----:B------:R-:W-:-:S04]  /*17e0*/  IMAD.HI.U32 R11, R5, R10, RZ ;  /* 0x0000000a050b7227 */ /* 0x000fc800078e00ff */
[----:B------:R-:W-:-:S04]  /*17f0*/  IMAD.HI.U32 R7, R5, R6, RZ ;  /* 0x0000000605077227 */ /* 0x000fc800078e00ff */
[----:B------:R-:W-:-:S04]  /*1800*/  IMAD.HI.U32 R12, R5, R0, RZ ;  /* 0x00000000050c7227 */ /* 0x000fc800078e00ff */
[----:B------:R-:W-:Y:S02]  /*1810*/  IMAD.MOV R13, RZ, RZ, -R9 ;  /* 0x000000ffff0d7224 */ /* 0x000fe400078e0a09 */
[----:B------:R-:W-:Y:S02]  /*1820*/  IMAD.MOV R15, RZ, RZ, -R11 ;  /* 0x000000ffff0f7224 */ /* 0x000fe400078e0a0b */
[----:B------:R-:W-:Y:S02]  /*1830*/  IMAD.MOV R7, RZ, RZ, -R7 ;  /* 0x000000ffff077224 */ /* 0x000fe400078e0a07 */
[----:B------:R-:W-:Y:S02]  /*1840*/  IMAD.MOV R17, RZ, RZ, -R12 ;  /* 0x000000ffff117224 */ /* 0x000fe400078e0a0c */
[----:B------:R-:W-:Y:S02]  /*1850*/  IMAD R11, R13, UR13, R8 ;  /* 0x0000000d0d0b7c24 */ /* 0x000fe4000f8e0208 */
[----:B------:R-:W-:-:S02]  /*1860*/  IMAD R13, R15, UR13, R10 ;  /* 0x0000000d0f0d7c24 */ /* 0x000fc4000f8e020a */
[----:B------:R-:W-:Y:S01]  /*1870*/  IMAD R9, R7, UR13, R6 ;  /* 0x0000000d07097c24 */ /* 0x000fe2000f8e0206 */
[----:B------:R-:W-:Y:S01]  /*1880*/  ISETP.GE.U32.AND P2, PT, R11, UR13, PT ;  /* 0x0000000d0b007c0c */ /* 0x000fe2000bf46070 */
[----:B------:R-:W-:Y:S01]  /*1890*/  IMAD R15, R17, UR13, R0 ;  /* 0x0000000d110f7c24 */ /* 0x000fe2000f8e0200 */
[----:B------:R-:W-:Y:S02]  /*18a0*/  ISETP.GE.U32.AND P3, PT, R13, UR13, PT ;  /* 0x0000000d0d007c0c */ /* 0x000fe4000bf66070 */
[----:B------:R-:W-:Y:S02]  /*18b0*/  ISETP.GE.U32.AND P1, PT, R9, UR13, PT ;  /* 0x0000000d09007c0c */ /* 0x000fe4000bf26070 */
[----:B------:R-:W-:Y:S02]  /*18c0*/  ISETP.GE.U32.AND P4, PT, R15, UR13, PT ;  /* 0x0000000d0f007c0c */ /* 0x000fe4000bf86070 */
[----:B-----5:R-:W-:Y:S01]  /*18d0*/  IADD3 R6, P5, PT, R2, UR5, RZ ;  /* 0x0000000502067c10 */ /* 0x020fe2000ffbe0ff */
[----:B------:R-:W-:-:S04]  /*18e0*/  UIADD3 UR5, UPT, UPT, UR5, 0x4, URZ ;  /* 0x0000000405057890 */ /* 0x000fc8000fffe0ff */
[----:B------:R-:W-:Y:S01]  /*18f0*/  @P2 VIADD R11, R11, -UR13 ;  /* 0x8000000d0b0b2c36 */ /* 0x000fe20008000000 */
[----:B------:R-:W-:Y:S01]  /*1900*/  UISETP.NE.AND UP2, UPT, UR5, UR6, UPT ;  /* 0x000000060500728c */ /* 0x000fe2000bf45270 */
[----:B------:R-:W-:Y:S02]  /*1910*/  @P3 VIADD R13, R13, -UR13 ;  /* 0x8000000d0d0d3c36 */ /* 0x000fe40008000000 */
[----:B------:R-:W-:Y:S01]  /*1920*/  @P1 VIADD R9, R9, -UR13 ;  /* 0x8000000d09091c36 */ /* 0x000fe20008000000 */
[----:B------:R-:W-:Y:S01]  /*1930*/  ISETP.GE.U32.AND P2, PT, R11, UR13, PT ;  /* 0x0000000d0b007c0c */ /* 0x000fe2000bf46070 */
[----:B------:R-:W-:Y:S01]  /*1940*/  @P4 VIADD R15, R15, -UR13 ;  /* 0x8000000d0f0f4c36 */ /* 0x000fe20008000000 */
[----:B------:R-:W-:Y:S01]  /*1950*/  ISETP.GE.U32.AND P3, PT, R13, UR13, PT ;  /* 0x0000000d0d007c0c */ /* 0x000fe2000bf66070 */
[----:B------:R-:W-:Y:S01]  /*1960*/  IMAD.X R7, RZ, RZ, R3, P5 ;  /* 0x000000ffff077224 */ /* 0x000fe200028e0603 */
[----:B------:R-:W-:Y:S02]  /*1970*/  ISETP.GE.U32.AND P1, PT, R9, UR13, PT ;  /* 0x0000000d09007c0c */ /* 0x000fe4000bf26070 */
[----:B------:R-:W-:-:S07]  /*1980*/  ISETP.GE.U32.AND P4, PT, R15, UR13, PT ;  /* 0x0000000d0f007c0c */ /* 0x000fce000bf86070 */
[----:B------:R-:W-:Y:S02]  /*1990*/  @P2 VIADD R11, R11, -UR13 ;  /* 0x8000000d0b0b2c36 */ /* 0x000fe40008000000 */
[----:B------:R-:W-:Y:S02]  /*19a0*/  @P3 VIADD R13, R13, -UR13 ;  /* 0x8000000d0d0d3c36 */ /* 0x000fe40008000000 */
[----:B------:R-:W-:Y:S01]  /*19b0*/  @P1 VIADD R9, R9, -UR13 ;  /* 0x8000000d09091c36 */ /* 0x000fe20008000000 */
[C---:B------:R-:W-:Y:S01]  /*19c0*/  SEL R11, R4.reuse, R11, !P0 ;  /* 0x0000000b040b7207 */ /* 0x040fe20004000000 */
[----:B------:R-:W-:Y:S01]  /*19d0*/  @P4 VIADD R15, R15, -UR13 ;  /* 0x8000000d0f0f4c36 */ /* 0x000fe20008000000 */
[C---:B------:R-:W-:Y:S02]  /*19e0*/  SEL R13, R4.reuse, R13, !P0 ;  /* 0x0000000d040d7207 */ /* 0x040fe40004000000 */
[C---:B------:R-:W-:Y:S01]  /*19f0*/  SEL R9, R4.reuse, R9, !P0 ;  /* 0x0000000904097207 */ /* 0x040fe20004000000 */
[----:B------:R0:W-:Y:S01]  /*1a00*/  ST.E.U8 desc[UR8][R6.64+0x1], R11 ;  /* 0x0000010b06007985 */ /* 0x0001e2000c101108 */
[----:B------:R-:W-:-:S03]  /*1a10*/  SEL R15, R4, R15, !P0 ;  /* 0x0000000f040f7207 */ /* 0x000fc60004000000 */
[----:B------:R0:W-:Y:S04]  /*1a20*/  ST.E.U8 desc[UR8][R6.64], R9 ;  /* 0x0000000906007985 */ /* 0x0001e8000c101108 */
[----:B------:R0:W-:Y:S04]  /*1a30*/  ST.E.U8 desc[UR8][R6.64+0x2], R13 ;  /* 0x0000020d06007985 */ /* 0x0001e8000c101108 */
[----:B------:R0:W-:Y:S01]  /*1a40*/  ST.E.U8 desc[UR8][R6.64+0x3], R15 ;  /* 0x0000030f06007985 */ /* 0x0001e2000c101108 */
[----:B------:R-:W-:Y:S05]  /*1a50*/  BRA.U UP2, `(.L_x_2) ;  /* 0xfffffff902fc7547 */ /* 0x000fea000b83ffff */
[----:B------:R-:W-:-:S05]  /*1a60*/  UMOV UR5, UR6 ;  /* 0x0000000600057c82 */ /* 0x000fca0008000000 */
.L_x_1:
[----:B------:R-:W-:-:S09]  /*1a70*/  UISETP.NE.AND UP2, UPT, UR15, URZ, UPT ;  /* 0x000000ff0f00728c */ /* 0x000fd2000bf45270 */
[----:B------:R-:W-:Y:S05]  /*1a80*/  BRA.U !UP2, `(.L_x_3) ;  /* 0x000000050a2c7547 */ /* 0x000fea000b800000 */
[----:B------:R-:W-:Y:S02]  /*1a90*/  UISETP.NE.AND UP3, UPT, UR15, 0x1, UPT ;  /* 0x000000010f00788c */ /* 0x000fe4000bf65270 */
[----:B------:R-:W-:-:S07]  /*1aa0*/  ULOP3.LUT UP4, URZ, UR24, 0x1, URZ, 0xc0, !UPT ;  /* 0x0000000118ff7892 */ /* 0x000fce000f88c0ff */
[----:B------:R-:W-:Y:S05]  /*1ab0*/  BRA.U !UP3, `(.L_x_4) ;  /* 0x000000010bb07547 */ /* 0x000fea000b800000 */
[----:B------:R-:W1:Y:S01]  /*1ac0*/  LDCU UR13, c[0x3][URZ] ;  /* 0x00c00000ff0d77ac */ /* 0x000e620008000800 */
[--C-:B------:R-:W-:Y:S02]  /*1ad0*/  SHF.R.U32.HI R4, RZ, 0x1, R0.reuse ;  /* 0x00000001ff047819 */ /* 0x100fe40000011600 */
[--C-:B0-----:R-:W-:Y:S02]  /*1ae0*/  SHF.R.U32.HI R7, RZ, 0x15, R0.reuse ;  /* 0x00000015ff077819 */ /* 0x101fe40000011600 */
[--C-:B------:R-:W-:Y:S02]  /*1af0*/  SHF.R.U32.HI R6, RZ, 0x1f, R0.reuse ;  /* 0x0000001fff067819 */ /* 0x100fe40000011600 */
[----:B------:R-:W-:Y:S02]  /*1b00*/  SHF.R.U32.HI R9, RZ, 0x14, R0 ;  /* 0x00000014ff097819 */ /* 0x000fe40000011600 */
[----:B------:R-:W-:Y:S02]  /*1b10*/  LOP3.LUT R7, R6, R7, R4, 0x96, !PT ;  /* 0x0000000706077212 */ /* 0x000fe400078e9604 */
[----:B------:R-:W-:-:S02]  /*1b20*/  SHF.R.U32.HI R4, RZ, 0x1e, R0 ;  /* 0x0000001eff047819 */ /* 0x000fc40000011600 */
[----:B------:R-:W-:Y:S02]  /*1b30*/  LOP3.LUT R7, R7, R0, RZ, 0x3c, !PT ;  /* 0x0000000007077212 */ /* 0x000fe400078e3cff */
[----:B------:R-:W-:Y:S02]  /*1b40*/  LOP3.LUT R4, R4, R9, R0, 0x96, !PT ;  /* 0x0000000904047212 */ /* 0x000fe400078e9600 */
[----:B------:R-:W-:Y:S01]  /*1b50*/  LOP3.LUT R9, R7, 0x1, RZ, 0xc0, !PT ;  /* 0x0000000107097812 */ /* 0x000fe200078ec0ff */
[----:B-1----:R-:W0:Y:S01]  /*1b60*/  I2F.U32.RP R8, UR13 ;  /* 0x0000000d00087d06 */ /* 0x002e220008209000 */
[----:B------:R-:W-:Y:S01]  /*1b70*/  LOP3.LUT R6, R4, 0x1, R7, 0x48, !PT ;  /* 0x0000000104067812 */ /* 0x000fe200078e4807 */
[----:B------:R-:W-:Y:S01]  /*1b80*/  IMAD.MOV.U32 R4, RZ, RZ, RZ ;  /* 0x000000ffff047224 */ /* 0x000fe200078e00ff */
[----:B------:R-:W-:Y:S01]  /*1b90*/  ISETP.NE.U32.AND P3, PT, RZ, UR13, PT ;  /* 0x0000000dff007c0c */ /* 0x000fe2000bf65070 */
[----:B------:R-:W-:Y:S01]  /*1ba0*/  IMAD R9, R0, 0x2, R9 ;  /* 0x0000000200097824 */ /* 0x000fe200078e0209 */
[----:B------:R-:W-:-:S03]  /*1bb0*/  LOP3.LUT R7, RZ, UR13, RZ, 0x33, !PT ;  /* 0x0000000dff077c12 */ /* 0x000fc6000f8e33ff */
[----:B------:R-:W-:Y:S01]  /*1bc0*/  IMAD R0, R9, 0x2, R6 ;  /* 0x0000000209007824 */ /* 0x000fe200078e0206 */
[----:B0-----:R-:W0:Y:S02]  /*1bd0*/  MUFU.RCP R8, R8 ;  /* 0x0000000800087308 */ /* 0x001e240000001000 */
[----:B0-----:R-:W-:-:S06]  /*1be0*/  VIADD R5, R8, 0xffffffe ;  /* 0x0ffffffe08057836 */ /* 0x001fcc0000000000 */
[----:B------:R-:W0:Y:S02]  /*1bf0*/  F2I.FTZ.U32.TRUNC.NTZ R5, R5 ;  /* 0x0000000500057305 */ /* 0x000e24000021f000 */
[----:B0-----:R-:W-:-:S04]  /*1c00*/  IMAD.MOV R11, RZ, RZ, -R5 ;  /* 0x000000ffff0b7224 */ /* 0x001fc800078e0a05 */
[----:B------:R-:W-:-:S04]  /*1c10*/  IMAD R11, R11, UR13, RZ ;  /* 0x0000000d0b0b7c24 */ /* 0x000fc8000f8e02ff */
[----:B------:R-:W-:-:S06]  /*1c20*/  IMAD.HI.U32 R5, R5, R11, R4 ;  /* 0x0000000b05057227 */ /* 0x000fcc00078e0004 */
[----:B------:R-:W-:-:S04]  /*1c30*/  IMAD.HI.U32 R4, R5, R9, RZ ;  /* 0x0000000905047227 */ /* 0x000fc800078e00ff */
[----:B------:R-:W-:-:S04]  /*1c40*/  IMAD.HI.U32 R5, R5, R0, RZ ;  /* 0x0000000005057227 */ /* 0x000fc800078e00ff */
[----:B------:R-:W-:Y:S02]  /*1c50*/  IMAD.MOV R4, RZ, RZ, -R4 ;  /* 0x000000ffff047224 */ /* 0x000fe400078e0a04 */
[----:B------:R-:W-:Y:S02]  /*1c60*/  IMAD.MOV R5, RZ, RZ, -R5 ;  /* 0x000000ffff057224 */ /* 0x000fe400078e0a05 */
[----:B------:R-:W-:Y:S01]  /*1c70*/  IMAD R9, R4, UR13, R9 ;  /* 0x0000000d04097c24 */ /* 0x000fe2000f8e0209 */
[----:B-----5:R-:W-:Y:S01]  /*1c80*/  IADD3 R4, P2, PT, R2, UR5, RZ ;  /* 0x0000000502047c10 */ /* 0x020fe2000ff5e0ff */
[----:B------:R-:W-:Y:S01]  /*1c90*/  IMAD R6, R5, UR13, R0 ;  /* 0x0000000d05067c24 */ /* 0x000fe2000f8e0200 */
[----:B------:R-:W-:Y:S02]  /*1ca0*/  UIADD3 UR5, UPT, UPT, UR5, 0x2, URZ ;  /* 0x0000000205057890 */ /* 0x000fe4000fffe0ff */
[----:B------:R-:W-:Y:S01]  /*1cb0*/  ISETP.GE.U32.AND P0, PT, R9, UR13, PT ;  /* 0x0000000d09007c0c */ /* 0x000fe2000bf06070 */
[----:B------:R-:W-:Y:S01]  /*1cc0*/  IMAD.X R5, RZ, RZ, R3, P2 ;  /* 0x000000ffff057224 */ /* 0x000fe200010e0603 */
[----:B------:R-:W-:-:S11]  /*1cd0*/  ISETP.GE.U32.AND P1, PT, R6, UR13, PT ;  /* 0x0000000d06007c0c */ /* 0x000fd6000bf26070 */
[----:B------:R-:W-:Y:S02]  /*1ce0*/  @P0 VIADD R9, R9, -UR13 ;  /* 0x8000000d09090c36 */ /* 0x000fe40008000000 */
[----:B------:R-:W-:-:S03]  /*1cf0*/  @P1 VIADD R6, R6, -UR13 ;  /* 0x8000000d06061c36 */ /* 0x000fc60008000000 */
[----:B------:R-:W-:Y:S02]  /*1d00*/  ISETP.GE.U32.AND P0, PT, R9, UR13, PT ;  /* 0x0000000d09007c0c */ /* 0x000fe4000bf06070 */
[----:B------:R-:W-:-:S11]  /*1d10*/  ISETP.GE.U32.AND P1, PT, R6, UR13, PT ;  /* 0x0000000d06007c0c */ /* 0x000fd6000bf26070 */
[----:B------:R-:W-:Y:S02]  /*1d20*/  @P0 VIADD R9, R9, -UR13 ;  /* 0x8000000d09090c36 */ /* 0x000fe40008000000 */
[----:B------:R-:W-:-:S03]  /*1d30*/  @P1 VIADD R6, R6, -UR13 ;  /* 0x8000000d06061c36 */ /* 0x000fc60008000000 */
[C---:B------:R-:W-:Y:S02]  /*1d40*/  SEL R9, R7.reuse, R9, !P3 ;  /* 0x0000000907097207 */ /* 0x040fe40005800000 */
[----:B------:R-:W-:-:S03]  /*1d50*/  SEL R7, R7, R6, !P3 ;  /* 0x0000000607077207 */ /* 0x000fc60005800000 */
[----:B------:R1:W-:Y:S04]  /*1d60*/  ST.E.U8 desc[UR8][R4.64], R9 ;  /* 0x0000000904007985 */ /* 0x0003e8000c101108 */
[----:B------:R1:W-:Y:S02]  /*1d70*/  ST.E.U8 desc[UR8][R4.64+0x1], R7 ;  /* 0x0000010704007985 */ /* 0x0003e4000c101108 */
.L_x_4:
[----:B------:R-:W-:Y:S05]  /*1d80*/  BRA.U !UP4, `(.L_x_3) ;  /* 0x000000010c6c7547 */ /* 0x000fea000b800000 */
[----:B------:R-:W2:Y:S01]  /*1d90*/  LDCU UR13, c[0x3][URZ] ;  /* 0x00c00000ff0d77ac */ /* 0x000ea20008000800 */
[--C-:B-1----:R-:W-:Y:S02]  /*1da0*/  SHF.R.U32.HI R4, RZ, 0x1, R0.reuse ;  /* 0x00000001ff047819 */ /* 0x102fe40000011600 */
[--C-:B0-----:R-:W-:Y:S02]  /*1db0*/  SHF.R.U32.HI R7, RZ, 0x15, R0.reuse ;  /* 0x00000015ff077819 */ /* 0x101fe40000011600 */
[----:B------:R-:W-:-:S04]  /*1dc0*/  SHF.R.U32.HI R6, RZ, 0x1f, R0 ;  /* 0x0000001fff067819 */ /* 0x000fc80000011600 */
[----:B------:R-:W-:Y:S01]  /*1dd0*/  LOP3.LUT R7, R6, R7, R4, 0x96, !PT ;  /* 0x0000000706077212 */ /* 0x000fe200078e9604 */
[----:B------:R-:W-:-:S03]  /*1de0*/  IMAD.MOV.U32 R4, RZ, RZ, RZ ;  /* 0x000000ffff047224 */ /* 0x000fc600078e00ff */
[----:B------:R-:W-:Y:S01]  /*1df0*/  LOP3.LUT R7, R7, 0x1, R0, 0x48, !PT ;  /* 0x0000000107077812 */ /* 0x000fe200078e4800 */
[----:B--2---:R-:W0:Y:S04]  /*1e00*/  I2F.U32.RP R8, UR13 ;  /* 0x0000000d00087d06 */ /* 0x004e280008209000 */
[----:B------:R-:W-:Y:S01]  /*1e10*/  IMAD R0, R0, 0x2, R7 ;  /* 0x0000000200007824 */ /* 0x000fe200078e0207 */
[----:B------:R-:W-:-:S03]  /*1e20*/  ISETP.NE.U32.AND P2, PT, RZ, UR13, PT ;  /* 0x0000000dff007c0c */ /* 0x000fc6000bf45070 */
[----:B0-----:R-:W0:Y:S02]  /*1e30*/  MUFU.RCP R8, R8 ;  /* 0x0000000800087308 */ /* 0x001e240000001000 */
[----:B0-----:R-:W-:-:S06]  /*1e40*/  VIADD R5, R8, 0xffffffe ;  /* 0x0ffffffe08057836 */ /* 0x001fcc0000000000 */
[----:B------:R-:W0:Y:S02]  /*1e50*/  F2I.FTZ.U32.TRUNC.NTZ R5, R5 ;  /* 0x0000000500057305 */ /* 0x000e24000021f000 */
[----:B0-----:R-:W-:-:S04]  /*1e60*/  IMAD.MOV R9, RZ, RZ, -R5 ;  /* 0x000000ffff097224 */ /* 0x001fc800078e0a05 */
[----:B------:R-:W-:-:S04]  /*1e70*/  IMAD R9, R9, UR13, RZ ;  /* 0x0000000d09097c24 */ /* 0x000fc8000f8e02ff */
[----:B------:R-:W-:-:S06]  /*1e80*/  IMAD.HI.U32 R9, R5, R9, R4 ;  /* 0x0000000905097227 */ /* 0x000fcc00078e0004 */
[----:B------:R-:W-:-:S04]  /*1e90*/  IMAD.HI.U32 R9, R9, R0, RZ ;  /* 0x0000000009097227 */ /* 0x000fc800078e00ff */
[----:B------:R-:W-:-:S04]  /*1ea0*/  IMAD.MOV R9, RZ, RZ, -R9 ;  /* 0x000000ffff097224 */ /* 0x000fc800078e0a09 */
[----:B------:R-:W-:-:S05]  /*1eb0*/  IMAD R9, R9, UR13, R0 ;  /* 0x0000000d09097c24 */ /* 0x000fca000f8e0200 */
[----:B------:R-:W-:-:S13]  /*1ec0*/  ISETP.GE.U32.AND P0, PT, R9, UR13, PT ;  /* 0x0000000d09007c0c */ /* 0x000fda000bf06070 */
[----:B------:R-:W-:Y:S01]  /*1ed0*/  @P0 VIADD R9, R9, -UR13 ;  /* 0x8000000d09090c36 */ /* 0x000fe20008000000 */
[----:B-----5:R-:W-:-:S04]  /*1ee0*/  IADD3 R4, P0, PT, R2, UR5, RZ ;  /* 0x0000000502047c10 */ /* 0x020fc8000ff1e0ff */
[----:B------:R-:W-:Y:S01]  /*1ef0*/  ISETP.GE.U32.AND P1, PT, R9, UR13, PT ;  /* 0x0000000d09007c0c */ /* 0x000fe2000bf26070 */
[----:B------:R-:W-:-:S12]  /*1f00*/  IMAD.X R5, RZ, RZ, R3, P0 ;  /* 0x000000ffff057224 */ /* 0x000fd800000e0603 */
[----:B------:R-:W-:Y:S01]  /*1f10*/  @P1 VIADD R9, R9, -UR13 ;  /* 0x8000000d09091c36 */ /* 0x000fe20008000000 */
[----:B------:R-:W-:-:S05]  /*1f20*/  @!P2 LOP3.LUT R9, RZ, UR13, RZ, 0x33, !PT ;  /* 0x0000000dff09ac12 */ /* 0x000fca000f8e33ff */
[----:B------:R2:W-:Y:S02]  /*1f30*/  ST.E.U8 desc[UR8][R4.64], R9 ;  /* 0x0000000904007985 */ /* 0x0005e4000c101108 */
.L_x_3:
[----:B------:R-:W3:Y:S02]  /*1f40*/  LDCU UR5, c[0x3][URZ] ;  /* 0x00c00000ff0577ac */ /* 0x000ee40008000800 */
[----:B---3--:R-:W-:-:S09]  /*1f50*/  UISETP.GT.AND UP3, UPT, UR5, URZ, UPT ;  /* 0x000000ff0500728c */ /* 0x008fd2000bf64270 */
[----:B------:R-:W-:Y:S05]  /*1f60*/  BRA.U !UP3, `(.L_x_5) ;  /* 0x000000010bb47547 */ /* 0x000fea000b800000 */
[----:B------:R-:W-:Y:S01]  /*1f70*/  UISETP.GE.U32.AND UP4, UPT, UR16, 0xf, UPT ;  /* 0x0000000f1000788c */ /* 0x000fe2000bf86070 */
[----:B------:R-:W-:-:S08]  /*1f80*/  UMOV UR5, URZ ;  /* 0x000000ff00057c82 */ /* 0x000fd00008000000 */
[----:B------:R-:W-:Y:S05]  /*1f90*/  BRA.U !UP4, `(.L_x_6) ;  /* 0x000000010c387547 */ /* 0x000fea000b800000 */
[----:B------:R-:W-:-:S05]  /*1fa0*/  UMOV UR5, URZ ;  /* 0x000000ff00057c82 */ /* 0x000fca0008000000 */
.L_x_7:
[----:B------:R-:W-:Y:S02]  /*1fb0*/  ULEA UR13, UR5, UR14, 0x3 ;  /* 0x0000000e050d7291 */ /* 0x000fe4000f8e18ff */
[----:B------:R-:W-:-:S04]  /*1fc0*/  UIADD3 UR5, UPT, UPT, UR5, 0x10, URZ ;  /* 0x0000001005057890 */ /* 0x000fc8000fffe0ff */
[----:B------:R-:W-:-:S03]  /*1fd0*/  UISETP.NE.AND UP4, UPT, UR5, UR10, UPT ;  /* 0x0000000a0500728c */ /* 0x000fc6000bf85270 */
[----:B------:R-:W-:Y:S04]  /*1fe0*/  STL.128 [UR13], RZ ;  /* 0x000000ffff007987 */ /* 0x000fe80008100c0d */
[----:B------:R-:W-:Y:S04]  /*1ff0*/  STL.128 [UR13+0x10], RZ ;  /* 0x000010ffff007987 */ /* 0x000fe80008100c0d */
[----:B------:R-:W-:Y:S04]  /*2000*/  STL.128 [UR13+0x20], RZ ;  /* 0x000020ffff007987 */ /* 0x000fe80008100c0d */
[----:B------:R-:W-:Y:S04]  /*2010*/  STL.128 [UR13+0x30], RZ ;  /* 0x000030ffff007987 */ /* 0x000fe80008100c0d */
[----:B------:R-:W-:Y:S04]  /*2020*/  STL.128 [UR13+0x40], RZ ;  /* 0x000040ffff007987 */ /* 0x000fe80008100c0d */
[----:B------:R-:W-:Y:S04]  /*2030*/  STL.128 [UR13+0x50], RZ ;  /* 0x000050ffff007987 */ /* 0x000fe80008100c0d */
[----:B------:R-:W-:Y:S04]  /*2040*/  STL.128 [UR13+0x60], RZ ;  /* 0x000060ffff007987 */ /* 0x000fe80008100c0d */
[----:B------:R-:W-:Y:S01]  /*2050*/  STL.128 [UR13+0x70], RZ ;  /* 0x000070ffff007987 */ /* 0x000fe20008100c0d */
[----:B------:R-:W-:Y:S05]  /*2060*/  BRA.U UP4, `(.L_x_7) ;  /* 0xfffffffd04d07547 */ /* 0x000fea000b83ffff */
[----:B------:R-:W-:-:S05]  /*2070*/  UMOV UR5, UR10 ;  /* 0x0000000a00057c82 */ /* 0x000fca0008000000 */
.L_x_6:
[----:B------:R-:W-:-:S09]  /*2080*/  UISETP.NE.AND UP4, UPT, UR17, URZ, UPT ;  /* 0x000000ff1100728c */ /* 0x000fd2000bf85270 */
[----:B------:R-:W-:Y:S05]  /*2090*/  BRA.U !UP4, `(.L_x_5) ;  /* 0x000000010c687547 */ /* 0x000fea000b800000 */
[----:B------:R-:W-:-:S06]  /*20a0*/  UISETP.GE.U32.AND UP4, UPT, UR18, 0x7, UPT ;  /* 0x000000071200788c */ /* 0x000fcc000bf86070 */
[----:B------:R-:W-:-:S05]  /*20b0*/  PLOP3.LUT P0, PT, PT, PT, UP4, 0x80, 0x8 ;  /* 0x000000000008781c */ /* 0x000fca0003f0f048 */
[----:B------:R-:W-:Y:S02]  /*20c0*/  @UP4 ULEA UR13, UR5, UR14, 0x3 ;  /* 0x0000000e050d4291 */ /* 0x000fe4000f8e18ff */
[----:B------:R-:W-:Y:S02]  /*20d0*/  @UP4 UIADD3 UR5, UPT, UPT, UR5, 0x8, URZ ;  /* 0x0000000805054890 */ /* 0x000fe4000fffe0ff */
[----:B------:R-:W-:-:S05]  /*20e0*/  UISETP.NE.AND UP4, UPT, UR19, URZ, UPT ;  /* 0x000000ff1300728c */ /* 0x000fca000bf85270 */
[----:B------:R-:W-:Y:S04]  /*20f0*/  @P0 STL.128 [UR13], RZ ;  /* 0x000000ffff000987 */ /* 0x000fe80008100c0d */
[----:B------:R-:W-:Y:S04]  /*2100*/  @P0 STL.128 [UR13+0x10], RZ ;  /* 0x000010ffff000987 */ /* 0x000fe80008100c0d */
[----:B------:R-:W-:Y:S04]  /*2110*/  @P0 STL.128 [UR13+0x20], RZ ;  /* 0x000020ffff000987 */ /* 0x000fe80008100c0d */
[----:B------:R-:W-:Y:S01]  /*2120*/  @P0 STL.128 [UR13+0x30], RZ ;  /* 0x000030ffff000987 */ /* 0x000fe20008100c0d */
[----:B------:R-:W-:Y:S05]  /*2130*/  BRA.U !UP4, `(.L_x_5) ;  /* 0x000000010c407547 */ /* 0x000fea000b800000 */
[----:B------:R-:W-:-:S06]  /*2140*/  UISETP.GE.U32.AND UP4, UPT, UR20, 0x3, UPT ;  /* 0x000000031400788c */ /* 0x000fcc000bf86070 */
[----:B------:R-:W-:-:S05]  /*2150*/  PLOP3.LUT P0, PT, PT, PT, UP4, 0x80, 0x8 ;  /* 0x000000000008781c */ /* 0x000fca0003f0f048 */
[----:B------:R-:W-:Y:S02]  /*2160*/  @UP4 ULEA UR13, UR5, UR14, 0x3 ;  /* 0x0000000e050d4291 */ /* 0x000fe4000f8e18ff */
[----:B------:R-:W-:Y:S02]  /*2170*/  @UP4 UIADD3 UR5, UPT, UPT, UR5, 0x4, URZ ;  /* 0x0000000405054890 */ /* 0x000fe4000fffe0ff */
[----:B------:R-:W-:-:S05]  /*2180*/  UISETP.NE.AND UP4, UPT, UR11, URZ, UPT ;  /* 0x000000ff0b00728c */ /* 0x000fca000bf85270 */
[----:B------:R-:W-:Y:S04]  /*2190*/  @P0 STL.128 [UR13], RZ ;  /* 0x000000ffff000987 */ /* 0x000fe80008100c0d */
[----:B------:R-:W-:Y:S01]  /*21a0*/  @P0 STL.128 [UR13+0x10], RZ ;  /* 0x000010ffff000987 */ /* 0x000fe20008100c0d */
[----:B------:R-:W-:Y:S05]  /*21b0*/  BRA.U !UP4, `(.L_x_5) ;  /* 0x000000010c207547 */ /* 0x000fea000b800000 */
[----:B------:R-:W-:Y:S02]  /*21c0*/  ULEA UR5, UR5, UR14, 0x3 ;  /* 0x0000000e05057291 */ /* 0x000fe4000f8e18ff */
[----:B------:R-:W-:-:S07]  /*21d0*/  UISETP.NE.AND UP4, UPT, UR11, 0x1, UPT ;  /* 0x000000010b00788c */ /* 0x000fce000bf85270 */
[----:B------:R-:W-:Y:S02]  /*21e0*/  STL.64 [UR5], RZ ;  /* 0x000000ffff007987 */ /* 0x000fe40008100a05 */
[----:B------:R-:W-:Y:S05]  /*21f0*/  BRA.U !UP4, `(.L_x_5) ;  /* 0x000000010c107547 */ /* 0x000fea000b800000 */
[----:B------:R-:W-:Y:S01]  /*2200*/  UISETP.NE.AND UP4, UPT, UR11, 0x2, UPT ;  /* 0x000000020b00788c */ /* 0x000fe2000bf85270 */
[----:B------:R-:W-:Y:S05]  /*2210*/  STL.64 [UR5+0x8], RZ ;  /* 0x000008ffff007987 */ /* 0x000fea0008100a05 */
[----:B------:R-:W-:-:S13]  /*2220*/  PLOP3.LUT P0, PT, PT, PT, UP4, 0x80, 0x8 ;  /* 0x000000000008781c */ /* 0x000fda0003f0f048 */
[----:B------:R-:W-:Y:S01]  /*2230*/  @P0 STL.64 [UR5+0x10], RZ ;  /* 0x000010ffff000987 */ /* 0x000fe20008100a05 */
.L_x_5:
[----:B------:R-:W-:Y:S01]  /*2240*/  UISETP.GE.U32.AND UP4, UPT, UR24, 0x10, UPT ;  /* 0x000000101800788c */ /* 0x000fe2000bf86070 */
[----:B-12---:R-:W-:-:S08]  /*2250*/  IMAD.MOV.U32 R5, RZ, RZ, RZ ;  /* 0x000000ffff057224 */ /* 0x006fd000078e00ff */
[----:B------:R-:W-:Y:S05]  /*2260*/  BRA.U !UP4, `(.L_x_8) ;  /* 0x000000050cd07547 */ /* 0x000fea000b800000 */
[----:B------:R-:W-:-:S05]  /*2270*/  UMOV UR5, URZ ;  /* 0x000000ff00057c82 */ /* 0x000fca0008000000 */
.L_x_9:
[----:B-----5:R-:W-:-:S05]  /*2280*/  IADD3 R4, P0, PT, R2, UR5, RZ ;  /* 0x0000000502047c10 */ /* 0x020fca000ff1e0ff */
[----:B------:R-:W-:-:S05]  /*2290*/  IMAD.X R5, RZ, RZ, R3, P0 ;  /* 0x000000ffff057224 */ /* 0x000fca00000e0603 */
[----:B01----:R-:W2:Y:S01]  /*22a0*/  LD.E.U8 R6, desc[UR8][R4.64] ;  /* 0x0000000804067980 */ /* 0x003ea2000c101100 */
[----:B------:R-:W-:Y:S02]  /*22b0*/  UMOV UR13, 0x8 ;  /* 0x00000008000d7882 */ /* 0x000fe40000000000 */
[----:B------:R-:W-:-:S06]  /*22c0*/  ULEA UR13, UR5, UR13, 0x2 ;  /* 0x0000000d050d7291 */ /* 0x000fcc000f8e10ff */
[----:B------:R-:W-:-:S04]  /*22d0*/  IMAD.U32 R14, RZ, RZ, UR13 ;  /* 0x0000000dff0e7e24 */ /* 0x000fc8000f8e00ff */
[----:B------:R-:W0:Y:S01]  /*22e0*/  LDC.64 R10, c[0x3][R14] ;  /* 0x00c000000e0a7b82 */ /* 0x000e220000000a00 */
[----:B--2---:R-:W-:-:S05]  /*22f0*/  LEA R13, R6, UR14, 0x3 ;  /* 0x0000000e060d7c11 */ /* 0x004fca000f8e18ff */
[----:B------:R-:W0:Y:S02]  /*2300*/  LDL.64 R6, [R13] ;  /* 0x000000000d067983 */ /* 0x000e240000100a00 */
[----:B0-----:R-:W-:-:S04]  /*2310*/  IADD3 R8, P0, PT, R10, R6, RZ ;  /* 0x000000060a087210 */ /* 0x001fc80007f1e0ff */
[----:B------:R-:W-:-:S05]  /*2320*/  LEA.HI.X.SX32 R9, R10, R7, 0x1, P0 ;  /* 0x000000070a097211 */ /* 0x000fca00000f0eff */
[----:B------:R0:W-:Y:S04]  /*2330*/  STL.64 [R13], R8 ;  /* 0x000000080d007387 */ /* 0x0001e80000100a00 */
[----:B------:R-:W2:Y:S02]  /*2340*/  LD.E.U8 R6, desc[UR8][R4.64+0x1] ;  /* 0x0000010804067980 */ /* 0x000ea4000c101100 */
[----:B--2---:R-:W-:-:S05]  /*2350*/  LEA R15, R6, UR14, 0x3 ;  /* 0x0000000e060f7c11 */ /* 0x004fca000f8e18ff */
[----:B------:R-:W2:Y:S02]  /*2360*/  LDL.64 R6, [R15] ;  /* 0x000000000f067983 */ /* 0x000ea40000100a00 */
[----:B--2---:R-:W-:-:S04]  /*2370*/  IADD3 R10, P0, PT, R11, R6, RZ ;  /* 0x000000060b0a7210 */ /* 0x004fc80007f1e0ff */
[----:B------:R-:W-:-:S05]  /*2380*/  LEA.HI.X.SX32 R11, R11, R7, 0x1, P0 ;  /* 0x000000070b0b7211 */ /* 0x000fca00000f0eff */
[----:B------:R1:W-:Y:S04]  /*2390*/  STL.64 [R15], R10 ;  /* 0x0000000a0f007387 */ /* 0x0003e80000100a00 */
[----:B------:R-:W2:Y:S01]  /*23a0*/  LD.E.U8 R6, desc[UR8][R4.64+0x2] ;  /* 0x0000020804067980 */ /* 0x000ea2000c101100 */
[----:B------:R-:W-:-:S04]  /*23b0*/  IMAD.U32 R16, RZ, RZ, UR13 ;  /* 0x0000000dff107e24 */ /* 0x000fc8000f8e00ff */
[----:B0-----:R-:W0:Y:S01]  /*23c0*/  LDC.64 R12, c[0x3][R16+0x8] ;  /* 0x00c00200100c7b82 */ /* 0x001e220000000a00 */
[----:B--2---:R-:W-:-:S05]  /*23d0*/  LEA R17, R6, UR14, 0x3 ;  /* 0x0000000e06117c11 */ /* 0x004fca000f8e18ff */
[----:B------:R-:W0:Y:S02]  /*23e0*/  LDL.64 R6, [R17] ;  /* 0x0000000011067983 */ /* 0x000e240000100a00 */
[----:B0-----:R-:W-:-:S04]  /*23f0*/  IADD3 R8, P0, PT, R12, R6, RZ ;  /* 0x000000060c087210 */ /* 0x001fc80007f1e0ff */
[----:B------:R-:W-:-:S05]  /*2400*/  LEA.HI.X.SX32 R9, R12, R7, 0x1, P0 ;  /* 0x000000070c097211 */ /* 0x000fca00000f0eff */
[----:B------:R0:W-:Y:S04]  /*2410*/  STL.64 [R17], R8 ;  /* 0x0000000811007387 */ /* 0x0001e80000100a00 */
[----:B------:R-:W2:Y:S02]  /*2420*/  LD.E.U8 R6, desc[UR8][R4.64+0x3] ;  /* 0x0000030804067980 */ /* 0x000ea4000c101100 */
[----:B--2---:R-:W-:-:S05]  /*2430*/  LEA R19, R6, UR14, 0x3 ;  /* 0x0000000e06137c11 */ /* 0x004fca000f8e18ff */
[----:B------:R-:W1:Y:S02]  /*2440*/  LDL.64 R6, [R19] ;  /* 0x0000000013067983 */ /* 0x000e640000100a00 */
[----:B-1----:R-:W-:-:S04]  /*2450*/  IADD3 R10, P0, PT, R13, R6, RZ ;  /* 0x000000060d0a7210 */ /* 0x002fc80007f1e0ff */
[----:B------:R-:W-:Y:S02]  /*2460*/  LEA.HI.X.SX32 R11, R13, R7, 0x1, P0 ;  /* 0x000000070d0b7211 */ /* 0x000fe400000f0eff */
[----:B------:R-:W0:Y:S03]  /*2470*/  LDC.64 R12, c[0x3][R14+0x10] ;  /* 0x00c004000e0c7b82 */ /* 0x000e260000000a00 */
[----:B------:R1:W-:Y:S04]  /*2480*/  STL.64 [R19], R10 ;  /* 0x0000000a13007387 */ /* 0x0003e80000100a00 */
[----:B------:R-:W2:Y:S02]  /*2490*/  LD.E.U8 R6, desc[UR8][R4.64+0x4] ;  /* 0x0000040804067980 */ /* 0x000ea4000c101100 */
        /* <DEDUP_REMOVED lines=61> */
[----:B------:R-:W-:-:S05]  /*2870*/  LEA.HI.X.SX32 R11, R13, R7, 0x1, P0 ;  /* 0x000000070d0b7211 */ /* 0x000fca00000f0eff */
[----:B------:R1:W-:Y:S04]  /*2880*/  STL.64 [R15], R10 ;  /* 0x0000000a0f007387 */ /* 0x0003e80000100a00 */
[----:B------:R-:W2:Y:S01]  /*2890*/  LD.E.U8 R6, desc[UR8][R4.64+0xe] ;  /* 0x00000e0804067980 */ /* 0x000ea2000c101100 */
[----:B------:R-:W-:-:S06]  /*28a0*/  IMAD.U32 R12, RZ, RZ, UR13 ;  /* 0x0000000dff0c7e24 */ /* 0x000fcc000f8e00ff */
        /* <DEDUP_REMOVED lines=8> */
[----:B------:R-:W2:Y:S01]  /*2930*/  LDL.64 R6, [R19] ;  /* 0x0000000013067983 */ /* 0x000ea20000100a00 */
[----:B------:R-:W-:-:S04]  /*2940*/  UIADD3 UR5, UPT, UPT, UR5, 0x10, URZ ;  /* 0x0000001005057890 */ /* 0x000fc8000fffe0ff */
[----:B------:R-:W-:Y:S01]  /*2950*/  UISETP.NE.AND UP4, UPT, UR5, UR12, UPT ;  /* 0x0000000c0500728c */ /* 0x000fe2000bf85270 */
[----:B--2---:R-:W-:-:S04]  /*2960*/  IADD3 R6, P0, PT, R13, R6, RZ ;  /* 0x000000060d067210 */ /* 0x004fc80007f1e0ff */
[----:B------:R-:W-:-:S05]  /*2970*/  LEA.HI.X.SX32 R7, R13, R7, 0x1, P0 ;  /* 0x000000070d077211 */ /* 0x000fca00000f0eff */
[----:B------:R1:W-:Y:S01]  /*2980*/  STL.64 [R19], R6 ;  /* 0x0000000613007387 */ /* 0x0003e20000100a00 */
[----:B------:R-:W-:Y:S05]  /*2990*/  BRA.U UP4, `(.L_x_9) ;  /* 0xfffffff904387547 */ /* 0x000fea000b83ffff */
[----:B------:R-:W-:-:S07]  /*29a0*/  IMAD.U32 R5, RZ, RZ, UR12 ;  /* 0x0000000cff057e24 */ /* 0x000fce000f8e00ff */
.L_x_8:
[----:B------:R-:W-:-:S09]  /*29b0*/  UISETP.NE.AND UP4, UPT, UR21, URZ, UPT ;  /* 0x000000ff1500728c */ /* 0x000fd2000bf85270 */
[----:B------:R-:W-:Y:S05]  /*29c0*/  BRA.U !UP4, `(.L_x_10) ;  /* 0x000000050ce87547 */ /* 0x000fea000b800000 */
[----:B------:R-:W-:Y:S01]  /*29d0*/  UISETP.NE.AND UP4, UPT, UR22, URZ, UPT ;  /* 0x000000ff1600728c */ /* 0x000fe2000bf85270 */
[----:B------:R-:W-:Y:S10]  /*29e0*/  BRA.U !UP0, `(.L_x_11) ;  /* 0x0000000108e47547 */ /* 0x000ff4000b800000 */
[----:B01---5:R-:W-:-:S05]  /*29f0*/  IADD3 R6, P0, PT, R2, R5, RZ ;  /* 0x0000000502067210 */ /* 0x023fca0007f1e0ff */
[----:B------:R-:W-:-:S05]  /*2a00*/  IMAD.X R7, RZ, RZ, R3, P0 ;  /* 0x000000ffff077224 */ /* 0x000fca00000e0603 */
[----:B------:R-:W2:Y:S02]  /*2a10*/  LD.E.U8 R4, desc[UR8][R6.64] ;  /* 0x0000000806047980 */ /* 0x000ea4000c101100 */
[----:B--2---:R-:W-:-:S05]  /*2a20*/  LEA R15, R4, UR14, 0x3 ;  /* 0x0000000e040f7c11 */ /* 0x004fca000f8e18ff */
[----:B------:R-:W2:Y:S01]  /*2a30*/  LDL.64 R8, [R15] ;  /* 0x000000000f087983 */ /* 0x000ea20000100a00 */
[----:B------:R-:W-:-:S04]  /*2a40*/  IMAD.MOV.U32 R4, RZ, RZ, 0x8 ;  /* 0x00000008ff047424 */ /* 0x000fc800078e00ff */
[----:B------:R-:W-:-:S04]  /*2a50*/  IMAD R4, R5, 0x4, R4 ;  /* 0x0000000405047824 */ /* 0x000fc800078e0204 */
[----:B------:R-:W2:Y:S08]  /*2a60*/  LDC.64 R12, c[0x3][R4] ;  /* 0x00c00000040c7b82 */ /* 0x000eb00000000a00 */
[----:B------:R-:W0:Y:S01]  /*2a70*/  LDC.64 R18, c[0x3][R4+0x8] ;  /* 0x00c0020004127b82 */ /* 0x000e220000000a00 */
[----:B--2---:R-:W-:-:S04]  /*2a80*/  IADD3 R10, P0, PT, R12, R8, RZ ;  /* 0x000000080c0a7210 */ /* 0x004fc80007f1e0ff */
[----:B------:R-:W-:-:S05]  /*2a90*/  LEA.HI.X.SX32 R11, R12, R9, 0x1, P0 ;  /* 0x000000090c0b7211 */ /* 0x000fca00000f0eff */
[----:B------:R-:W-:Y:S04]  /*2aa0*/  STL.64 [R15], R10 ;  /* 0x0000000a0f007387 */ /* 0x000fe80000100a00 */
[----:B------:R-:W2:Y:S02]  /*2ab0*/  LD.E.U8 R8, desc[UR8][R6.64+0x1] ;  /* 0x0000010806087980 */ /* 0x000ea4000c101100 */
[----:B--2---:R-:W-:-:S05]  /*2ac0*/  LEA R17, R8, UR14, 0x3 ;  /* 0x0000000e08117c11 */ /* 0x004fca000f8e18ff */
[----:B------:R-:W2:Y:S02]  /*2ad0*/  LDL.64 R8, [R17] ;  /* 0x0000000011087983 */ /* 0x000ea40000100a00 */
[----:B--2---:R-:W-:-:S04]  /*2ae0*/  IADD3 R12, P0, PT, R13, R8, RZ ;  /* 0x000000080d0c7210 */ /* 0x004fc80007f1e0ff */
[----:B------:R-:W-:-:S05]  /*2af0*/  LEA.HI.X.SX32 R13, R13, R9, 0x1, P0 ;  /* 0x000000090d0d7211 */ /* 0x000fca00000f0eff */
[----:B------:R1:W-:Y:S04]  /*2b00*/  STL.64 [R17], R12 ;  /* 0x0000000c11007387 */ /* 0x0003e80000100a00 */
[----:B------:R-:W2:Y:S01]  /*2b10*/  LD.E.U8 R8, desc[UR8][R6.64+0x2] ;  /* 0x0000020806087980 */ /* 0x000ea2000c101100 */
[----:B-1----:R-:W1:Y:S01]  /*2b20*/  LDC.64 R16, c[0x3][R4+0x10] ;  /* 0x00c0040004107b82 */ /* 0x002e620000000a00 */
[----:B--2---:R-:W-:-:S05]  /*2b30*/  LEA R21, R8, UR14, 0x3 ;  /* 0x0000000e08157c11 */ /* 0x004fca000f8e18ff */
[----:B------:R-:W0:Y:S02]  /*2b40*/  LDL.64 R8, [R21] ;  /* 0x0000000015087983 */ /* 0x000e240000100a00 */
[----:B0-----:R-:W-:-:S04]  /*2b50*/  IADD3 R10, P0, PT, R18, R8, RZ ;  /* 0x00000008120a7210 */ /* 0x001fc80007f1e0ff */
        /* <DEDUP_REMOVED lines=9> */
[----:B0-----:R-:W0:Y:S01]  /*2bf0*/  LDC.64 R14, c[0x3][R4+0x18] ;  /* 0x00c00600040e7b82 */ /* 0x001e220000000a00 */
[----:B--2---:R-:W-:-:S05]  /*2c00*/  LEA R19, R8, UR14, 0x3 ;  /* 0x0000000e08137c11 */ /* 0x004fca000f8e18ff */
[----:B------:R-:W1:Y:S02]  /*2c10*/  LDL.64 R8, [R19] ;  /* 0x0000000013087983 */ /* 0x000e640000100a00 */
[----:B-1----:R-:W-:-:S04]  /*2c20*/  IADD3 R10, P0, PT, R16, R8, RZ ;  /* 0x00000008100a7210 */ /* 0x002fc80007f1e0ff */
        /* <DEDUP_REMOVED lines=8> */
[----:B------:R-:W3:Y:S02]  /*2cb0*/  LD.E.U8 R8, desc[UR8][R6.64+0x6] ;  /* 0x0000060806087980 */ /* 0x000ee4000c101100 */
[----:B---3--:R-:W-:-:S05]  /*2cc0*/  LEA R17, R8, UR14, 0x3 ;  /* 0x0000000e08117c11 */ /* 0x008fca000f8e18ff */
[----:B------:R-:W0:Y:S02]  /*2cd0*/  LDL.64 R8, [R17] ;  /* 0x0000000011087983 */ /* 0x000e240000100a00 */
[----:B0-----:R-:W-:-:S04]  /*2ce0*/  IADD3 R10, P0, PT, R14, R8, RZ ;  /* 0x000000080e0a7210 */ /* 0x001fc80007f1e0ff */
[----:B------:R-:W-:-:S05]  /*2cf0*/  LEA.HI.X.SX32 R11, R14, R9, 0x1, P0 ;  /* 0x000000090e0b7211 */ /* 0x000fca00000f0eff */
[----:B------:R2:W-:Y:S04]  /*2d00*/  STL.64 [R17], R10 ;  /* 0x0000000a11007387 */ /* 0x0005e80000100a00 */
[----:B------:R-:W3:Y:S02]  /*2d10*/  LD.E.U8 R8, desc[UR8][R6.64+0x7] ;  /* 0x0000070806087980 */ /* 0x000ee4000c101100 */
[----:B---3--:R-:W-:-:S05]  /*2d20*/  LEA R19, R8, UR14, 0x3 ;  /* 0x0000000e08137c11 */ /* 0x008fca000f8e18ff */
[----:B------:R-:W3:Y:S01]  /*2d30*/  LDL.64 R8, [R19] ;  /* 0x0000000013087983 */ /* 0x000ee20000100a00 */
[----:B------:R-:W-:Y:S01]  /*2d40*/  VIADD R5, R5, 0x8 ;  /* 0x0000000805057836 */ /* 0x000fe20000000000 */
[----:B---3--:R-:W-:-:S04]  /*2d50*/  IADD3 R8, P0, PT, R15, R8, RZ ;  /* 0x000000080f087210 */ /* 0x008fc80007f1e0ff */
[----:B------:R-:W-:-:S05]  /*2d60*/  LEA.HI.X.SX32 R9, R15, R9, 0x1, P0 ;  /* 0x000000090f097211 */ /* 0x000fca00000f0eff */
[----:B------:R2:W-:Y:S04]  /*2d70*/  STL.64 [R19], R8 ;  /* 0x0000000813007387 */ /* 0x0005e80000100a00 */
.L_x_11:
[----:B------:R-:W-:Y:S05]  /*2d80*/  BRA.U !UP4, `(.L_x_10) ;  /* 0x000000010cf87547 */ /* 0x000fea000b800000 */
[----:B------:R-:W-:Y:S05]  /*2d90*/  BRA.U !UP1, `(.L_x_12) ;  /* 0x00000001097c7547 */ /* 0x000fea000b800000 */
[----:B01---5:R-:W-:-:S05]  /*2da0*/  IADD3 R6, P0, PT, R2, R5, RZ ;  /* 0x0000000502067210 */ /* 0x023fca0007f1e0ff */
[----:B------:R-:W-:-:S05]  /*2db0*/  IMAD.X R7, RZ, RZ, R3, P0 ;  /* 0x000000ffff077224 */ /* 0x000fca00000e0603 */
[----:B------:R-:W3:Y:S02]  /*2dc0*/  LD.E.U8 R4, desc[UR8][R6.64] ;  /* 0x0000000806047980 */ /* 0x000ee4000c101100 */
[----:B---3--:R-:W-:-:S05]  /*2dd0*/  LEA R15, R4, UR14, 0x3 ;  /* 0x0000000e040f7c11 */ /* 0x008fca000f8e18ff */
[----:B--2---:R-:W2:Y:S01]  /*2de0*/  LDL.64 R8, [R15] ;  /* 0x000000000f087983 */ /* 0x004ea20000100a00 */
[----:B------:R-:W-:-:S04]  /*2df0*/  IMAD.MOV.U32 R4, RZ, RZ, 0x8 ;  /* 0x00000008ff047424 */ /* 0x000fc800078e00ff */
[----:B------:R-:W-:-:S04]  /*2e00*/  IMAD R14, R5, 0x4, R4 ;  /* 0x00000004050e7824 */ /* 0x000fc800078e0204 */
[----:B------:R-:W2:Y:S08]  /*2e10*/  LDC.64 R12, c[0x3][R14] ;  /* 0x00c000000e0c7b82 */ /* 0x000eb00000000a00 */
[----:B------:R-:W0:Y:S01]  /*2e20*/  LDC.64 R20, c[0x3][R14+0x8] ;  /* 0x00c002000e147b82 */ /* 0x000e220000000a00 */
[----:B--2---:R-:W-:-:S04]  /*2e30*/  IADD3 R10, P0, PT, R12, R8, RZ ;  /* 0x000000080c0a7210 */ /* 0x004fc80007f1e0ff */
        /* <DEDUP_REMOVED lines=17> */
[----:B------:R-:W-:Y:S01]  /*2f50*/  VIADD R5, R5, 0x4 ;  /* 0x0000000405057836 */ /* 0x000fe20000000000 */
[----:B--2---:R-:W-:-:S04]  /*2f60*/  IADD3 R8, P0, PT, R21, R8, RZ ;  /* 0x0000000815087210 */ /* 0x004fc80007f1e0ff */
[----:B------:R-:W-:-:S05]  /*2f70*/  LEA.HI.X.SX32 R9, R21, R9, 0x1, P0 ;  /* 0x0000000915097211 */ /* 0x000fca00000f0eff */
[----:B------:R3:W-:Y:S04]  /*2f80*/  STL.64 [R15], R8 ;  /* 0x000000080f007387 */ /* 0x0007e80000100a00 */
.L_x_12:
[----:B------:R-:W-:Y:S05]  /*2f90*/  BRA.U !UP2, `(.L_x_10) ;  /* 0x000000010a747547 */ /* 0x000fea000b800000 */
[----:B-----5:R-:W-:-:S05]  /*2fa0*/  IADD3 R2, P0, PT, R2, R5, RZ ;  /* 0x0000000502027210 */ /* 0x020fca0007f1e0ff */
[----:B------:R-:W-:-:S05]  /*2fb0*/  IMAD.X R3, RZ, RZ, R3, P0 ;  /* 0x000000ffff037224 */ /* 0x000fca00000e0603 */
[----:B------:R-:W0:Y:S01]  /*2fc0*/  LD.E.U8 R4, desc[UR8][R2.64] ;  /* 0x0000000802047980 */ /* 0x000e22000c101100 */
[----:B-123--:R-:W-:-:S04]  /*2fd0*/  IMAD.MOV.U32 R8, RZ, RZ, 0x8 ;  /* 0x00000008ff087424 */ /* 0x00efc800078e00ff */
[----:B------:R-:W-:-:S04]  /*2fe0*/  IMAD R8, R5, 0x4, R8 ;  /* 0x0000000405087824 */ /* 0x000fc800078e0208 */
[----:B------:R-:W1:Y:S01]  /*2ff0*/  LDC R5, c[0x3][R8] ;  /* 0x00c0000008057b82 */ /* 0x000e620000000800 */
[----:B0-----:R-:W-:-:S05]  /*3000*/  LEA R9, R4, UR14, 0x3 ;  /* 0x0000000e04097c11 */ /* 0x001fca000f8e18ff */
[----:B------:R-:W1:Y:S01]  /*3010*/  LDL.64 R6, [R9] ;  /* 0x0000000009067983 */ /* 0x000e620000100a00 */
[----:B------:R-:W-:Y:S01]  /*3020*/  UISETP.NE.AND UP2, UPT, UR15, 0x1, UPT ;  /* 0x000000010f00788c */ /* 0x000fe2000bf45270 */
[----:B-1----:R-:W-:-:S04]  /*3030*/  IADD3 R4, P0, PT, R5, R6, RZ ;  /* 0x0000000605047210 */ /* 0x002fc80007f1e0ff */
[----:B------:R-:W-:-:S05]  /*3040*/  LEA.HI.X.SX32 R5, R5, R7, 0x1, P0 ;  /* 0x0000000705057211 */ /* 0x000fca00000f0eff */
[----:B------:R4:W-:Y:S01]  /*3050*/  STL.64 [R9], R4 ;  /* 0x0000000409007387 */ /* 0x0009e20000100a00 */
[----:B------:R-:W-:Y:S05]  /*3060*/  BRA.U !UP2, `(.L_x_10) ;  /* 0x000000010a407547 */ /* 0x000fea000b800000 */
[----:B----4-:R-:W2:Y:S01]  /*3070*/  LD.E.U8 R4, desc[UR8][R2.64+0x1] ;  /* 0x0000010802047980 */ /* 0x010ea2000c101100 */
[----:B------:R-:W0:Y:S01]  /*3080*/  LDC R7, c[0x3][R8+0x4] ;  /* 0x00c0010008077b82 */ /* 0x000e220000000800 */
[----:B--2---:R-:W-:-:S05]  /*3090*/  LEA R9, R4, UR14, 0x3 ;  /* 0x0000000e04097c11 */ /* 0x004fca000f8e18ff */
[----:B------:R-:W0:Y:S01]  /*30a0*/  LDL.64 R4, [R9] ;  /* 0x0000000009047983 */ /* 0x000e220000100a00 */
[----:B------:R-:W-:Y:S01]  /*30b0*/  UISETP.NE.AND UP2, UPT, UR15, 0x2, UPT ;  /* 0x000000020f00788c */ /* 0x000fe2000bf45270 */
[----:B0-----:R-:W-:-:S04]  /*30c0*/  IADD3 R4, P0, PT, R7, R4, RZ ;  /* 0x0000000407047210 */ /* 0x001fc80007f1e0ff */
[----:B------:R-:W-:-:S05]  /*30d0*/  LEA.HI.X.SX32 R5, R7, R5, 0x1, P0 ;  /* 0x0000000507057211 */ /* 0x000fca00000f0eff */
[----:B------:R0:W-:Y:S01]  /*30e0*/  STL.64 [R9], R4 ;  /* 0x0000000409007387 */ /* 0x0001e20000100a00 */
[----:B------:R-:W-:Y:S05]  /*30f0*/  BRA.U !UP2, `(.L_x_10) ;  /* 0x000000010a1c7547 */ /* 0x000fea000b800000 */
[----:B------:R-:W0:Y:S01]  /*3100*/  LD.E.U8 R2, desc[UR8][R2.64+0x2] ;  /* 0x0000020802027980 */ /* 0x000e22000c101100 */
[----:B------:R-:W1:Y:S01]  /*3110*/  LDC R7, c[0x3][R8+0x8] ;  /* 0x00c0020008077b82 */ /* 0x000e620000000800 */
[----:B0-----:R-:W-:-:S05]  /*3120*/  LEA R9, R2, UR14, 0x3 ;  /* 0x0000000e02097c11 */ /* 0x001fca000f8e18ff */
[----:B------:R-:W1:Y:S02]  /*3130*/  LDL.64 R4, [R9] ;  /* 0x0000000009047983 */ /* 0x000e640000100a00 */
[----:B-1----:R-:W-:-:S04]  /*3140*/  IADD3 R4, P0, PT, R7, R4, RZ ;  /* 0x0000000407047210 */ /* 0x002fc80007f1e0ff */
[----:B------:R-:W-:-:S05]  /*3150*/  LEA.HI.X.SX32 R5, R7, R5, 0x1, P0 ;  /* 0x0000000507057211 */ /* 0x000fca00000f0eff */
[----:B------:R0:W-:Y:S04]  /*3160*/  STL.64 [R9], R4 ;  /* 0x0000000409007387 */ /* 0x0001e80000100a00 */
.L_x_10:
[----:B-----5:R-:W-:Y:S02]  /*3170*/  IMAD.MOV.U32 R3, RZ, RZ, RZ ;  /* 0x000000ffff037224 */ /* 0x020fe400078e00ff */
[----:B------:R-:W-:Y:S01]  /*3180*/  IMAD.MOV.U32 R29, RZ, RZ, RZ ;  /* 0x000000ffff1d7224 */ /* 0x000fe200078e00ff */
[----:B------:R-:W-:Y:S06]  /*3190*/  BRA.U !UP3, `(.L_x_13) ;  /* 0x000000090bb07547 */ /* 0x000fec000b800000 */
[----:B------:R-:W-:Y:S01]  /*31a0*/  UISETP.GE.U32.AND UP2, UPT, UR16, 0xf, UPT ;  /* 0x0000000f1000788c */ /* 0x000fe2000bf46070 */
[----:B------:R-:W-:Y:S01]  /*31b0*/  IMAD.MOV.U32 R3, RZ, RZ, RZ ;  /* 0x000000ffff037224 */ /* 0x000fe200078e00ff */
[----:B------:R-:W-:Y:S01]  /*31c0*/  UMOV UR5, URZ ;  /* 0x000000ff00057c82 */ /* 0x000fe20008000000 */
[----:B------:R-:W-:-:S06]  /*31d0*/  IMAD.MOV.U32 R29, RZ, RZ, RZ ;  /* 0x000000ffff1d7224 */ /* 0x000fcc00078e00ff */
[----:B------:R-:W-:Y:S05]  /*31e0*/  BRA.U !UP2, `(.L_x_14) ;  /* 0x000000050a407547 */ /* 0x000fea000b800000 */
[----:B------:R-:W-:Y:S01]  /*31f0*/  IMAD.MOV.U32 R3, RZ, RZ, RZ ;  /* 0x000000ffff037224 */ /* 0x000fe200078e00ff */
[----:B------:R-:W-:Y:S01]  /*3200*/  UMOV UR5, URZ ;  /* 0x000000ff00057c82 */ /* 0x000fe20008000000 */
[----:B------:R-:W-:-:S07]  /*3210*/  IMAD.MOV.U32 R29, RZ, RZ, RZ ;  /* 0x000000ffff1d7224 */ /* 0x000fce00078e00ff */
.L_x_15:
[----:B------:R-:W-:-:S09]  /*3220*/  ULEA UR13, UR5, UR14, 0x3 ;  /* 0x0000000e050d7291 */ /* 0x000fd2000f8e18ff */
[----:B------:R-:W5:Y:S04]  /*3230*/  LDL.128 R24, [UR13] ;  /* 0x0000000dff187983 */ /* 0x000f680008100c00 */
[----:B01234-:R-:W2:Y:S04]  /*3240*/  LDL.128 R8, [UR13+0x10] ;  /* 0x0000100dff087983 */ /* 0x01fea80008100c00 */
[----:B------:R-:W3:Y:S04]  /*3250*/  LDL.128 R12, [UR13+0x20] ;  /* 0x0000200dff0c7983 */ /* 0x000ee80008100c00 */
[----:B------:R-:W4:Y:S04]  /*3260*/  LDL.128 R16, [UR13+0x30] ;  /* 0x0000300dff107983 */ /* 0x000f280008100c00 */
[----:B------:R-:W4:Y:S04]  /*3270*/  LDL.128 R20, [UR13+0x40] ;  /* 0x0000400dff147983 */ /* 0x000f280008100c00 */
[----:B------:R-:W4:Y:S01]  /*3280*/  LDL.128 R4, [UR13+0x50] ;  /* 0x0000500dff047983 */ /* 0x000f220008100c00 */
[----:B-----5:R-:W-:-:S04]  /*3290*/  ISETP.GT.U32.AND P0, PT, R24, R3, PT ;  /* 0x000000031800720c */ /* 0x020fc80003f04070 */
[----:B------:R-:W-:-:S04]  /*32a0*/  ISETP.GT.AND.EX P0, PT, R25, R29, PT, P0 ;  /* 0x0000001d1900720c */ /* 0x000fc80003f04300 */
[----:B------:R-:W-:Y:S02]  /*32b0*/  SEL R3, R24, R3, P0 ;  /* 0x0000000318037207 */ /* 0x000fe40000000000 */
[----:B------:R-:W-:Y:S02]  /*32c0*/  SEL R25, R25, R29, P0 ;  /* 0x0000001d19197207 */ /* 0x000fe40000000000 */
[----:B------:R-:W-:-:S04]  /*32d0*/  ISETP.GT.U32.AND P0, PT, R26, R3, PT ;  /* 0x000000031a00720c */ /* 0x000fc80003f04070 */
[----:B------:R-:W-:-:S04]  /*32e0*/  ISETP.GT.AND.EX P0, PT, R27, R25, PT, P0 ;  /* 0x000000191b00720c */ /* 0x000fc80003f04300 */
[----:B------:R-:W-:Y:S02]  /*32f0*/  SEL R3, R26, R3, P0 ;  /* 0x000000031a037207 */ /* 0x000fe40000000000 */
[----:B------:R-:W-:Y:S02]  /*3300*/  SEL R27, R27, R25, P0 ;  /* 0x000000191b1b7207 */ /* 0x000fe40000000000 */
[----:B--2---:R-:W-:-:S04]  /*3310*/  ISETP.GT.U32.AND P0, PT, R8, R3, PT ;  /* 0x000000030800720c */ /* 0x004fc80003f04070 */
[----:B------:R-:W-:-:S04]  /*3320*/  ISETP.GT.AND.EX P0, PT, R9, R27, PT, P0 ;  /* 0x0000001b0900720c */ /* 0x000fc80003f04300 */
[----:B------:R-:W-:Y:S02]  /*3330*/  SEL R3, R8, R3, P0 ;  /* 0x0000000308037207 */ /* 0x000fe40000000000 */
[----:B------:R-:W-:Y:S02]  /*3340*/  SEL R9, R9, R27, P0 ;  /* 0x0000001b09097207 */ /* 0x000fe40000000000 */
[----:B------:R-:W2:Y:S01]  /*3350*/  LDL.128 R24, [UR13+0x60] ;  /* 0x0000600dff187983 */ /* 0x000ea20008100c00 */
[----:B------:R-:W-:-:S04]  /*3360*/  ISETP.GT.U32.AND P0, PT, R10, R3, PT ;  /* 0x000000030a00720c */ /* 0x000fc80003f04070 */
[----:B------:R-:W-:-:S04]  /*3370*/  ISETP.GT.AND.EX P0, PT, R11, R9, PT, P0 ;  /* 0x000000090b00720c */ /* 0x000fc80003f04300 */
[----:B------:R-:W-:Y:S02]  /*3380*/  SEL R3, R10, R3, P0 ;  /* 0x000000030a037207 */ /* 0x000fe40000000000 */
[----:B------:R-:W-:Y:S02]  /*3390*/  SEL R11, R11, R9, P0 ;  /* 0x000000090b0b7207 */ /* 0x000fe40000000000 */
[----:B---3--:R-:W-:-:S04]  /*33a0*/  ISETP.GT.U32.AND P0, PT, R12, R3, PT ;  /* 0x000000030c00720c */ /* 0x008fc80003f04070 */
[----:B------:R-:W-:-:S04]  /*33b0*/  ISETP.GT.AND.EX P0, PT, R13, R11, PT, P0 ;  /* 0x0000000b0d00720c */ /* 0x000fc80003f04300 */
[----:B------:R-:W-:Y:S02]  /*33c0*/  SEL R13, R13, R11, P0 ;  /* 0x0000000b0d0d7207 */ /* 0x000fe40000000000 */
[----:B------:R-:W3:Y:S01]  /*33d0*/  LDL.128 R8, [UR13+0x70] ;  /* 0x0000700dff087983 */ /* 0x000ee20008100c00 */
[----:B------:R-:W-:-:S04]  /*33e0*/  SEL R3, R12, R3, P0 ;  /* 0x000000030c037207 */ /* 0x000fc80000000000 */
[----:B------:R-:W-:-:S04]  /*33f0*/  ISETP.GT.U32.AND P0, PT, R14, R3, PT ;  /* 0x000000030e00720c */ /* 0x000fc80003f04070 */
[----:B------:R-:W-:-:S04]  /*3400*/  ISETP.GT.AND.EX P0, PT, R15, R13, PT, P0 ;  /* 0x0000000d0f00720c */ /* 0x000fc80003f04300 */
[----:B------:R-:W-:Y:S02]  /*3410*/  SEL R3, R14, R3, P0 ;  /* 0x000000030e037207 */ /* 0x000fe40000000000 */
[----:B------:R-:W-:Y:S02]  /*3420*/  SEL R15, R15, R13, P0 ;  /* 0x0000000d0f0f7207 */ /* 0x000fe40000000000 */
[----:B----4-:R-:W-:-:S04]  /*3430*/  ISETP.GT.U32.AND P0, PT, R16, R3, PT ;  /* 0x000000031000720c */ /* 0x010fc80003f04070 */
[----:B------:R-:W-:-:S04]  /*3440*/  ISETP.GT.AND.EX P0, PT, R17, R15, PT, P0 ;  /* 0x0000000f1100720c */ /* 0x000fc80003f04300 */
[----:B------:R-:W-:Y:S02]  /*3450*/  SEL R3, R16, R3, P0 ;  /* 0x0000000310037207 */ /* 0x000fe40000000000 */
[----:B------:R-:W-:Y:S02]  /*3460*/  SEL R17, R17, R15, P0 ;  /* 0x0000000f11117207 */ /* 0x000fe40000000000 */
[----:B------:R-:W-:-:S04]  /*3470*/  ISETP.GT.U32.AND P0, PT, R18, R3, PT ;  /* 0x000000031200720c */ /* 0x000fc80003f04070 */
        /* <DEDUP_REMOVED lines=18> */
[----:B------:R-:W-:Y:S01]  /*35a0*/  SEL R7, R7, R5, P0 ;  /* 0x0000000507077207 */ /* 0x000fe20000000000 */
[----:B------:R-:W-:-:S04]  /*35b0*/  UIADD3 UR5, UPT, UPT, UR5, 0x10, URZ ;  /* 0x0000001005057890 */ /* 0x000fc8000fffe0ff */
[----:B------:R-:W-:Y:S01]  /*35c0*/  UISETP.NE.AND UP2, UPT, UR5, UR10, UPT ;  /* 0x0000000a0500728c */ /* 0x000fe2000bf45270 */
[----:B--2---:R-:W-:-:S04]  /*35d0*/  ISETP.GT.U32.AND P0, PT, R24, R3, PT ;  /* 0x000000031800720c */ /* 0x004fc80003f04070 */
[----:B------:R-:W-:-:S04]  /*35e0*/  ISETP.GT.AND.EX P0, PT, R25, R7, PT, P0 ;  /* 0x000000071900720c */ /* 0x000fc80003f04300 */
[----:B------:R-:W-:Y:S02]  /*35f0*/  SEL R3, R24, R3, P0 ;  /* 0x0000000318037207 */ /* 0x000fe40000000000 */
[----:B------:R-:W-:Y:S02]  /*3600*/  SEL R25, R25, R7, P0 ;  /* 0x0000000719197207 */ /* 0x000fe40000000000 */
[----:B------:R-:W-:-:S04]  /*3610*/  ISETP.GT.U32.AND P0, PT, R26, R3, PT ;  /* 0x000000031a00720c */ /* 0x000fc80003f04070 */
[----:B------:R-:W-:-:S04]  /*3620*/  ISETP.GT.AND.EX P0, PT, R27, R25, PT, P0 ;  /* 0x000000191b00720c */ /* 0x000fc80003f04300 */
[----:B------:R-:W-:Y:S02]  /*3630*/  SEL R3, R26, R3, P0 ;  /* 0x000000031a037207 */ /* 0x000fe40000000000 */
[----:B------:R-:W-:Y:S02]  /*3640*/  SEL R27, R27, R25, P0 ;  /* 0x000000191b1b7207 */ /* 0x000fe40000000000 */
[----:B---3--:R-:W-:-:S04]  /*3650*/  ISETP.GT.U32.AND P0, PT, R8, R3, PT ;  /* 0x000000030800720c */ /* 0x008fc80003f04070 */
[----:B------:R-:W-:-:S04]  /*3660*/  ISETP.GT.AND.EX P0, PT, R9, R27, PT, P0 ;  /* 0x0000001b0900720c */ /* 0x000fc80003f04300 */
[----:B------:R-:W-:Y:S02]  /*3670*/  SEL R3, R8, R3, P0 ;  /* 0x0000000308037207 */ /* 0x000fe40000000000 */
[----:B------:R-:W-:Y:S02]  /*3680*/  SEL R9, R9, R27, P0 ;  /* 0x0000001b09097207 */ /* 0x000fe40000000000 */
[----:B------:R-:W-:-:S04]  /*3690*/  ISETP.GT.U32.AND P0, PT, R10, R3, PT ;  /* 0x000000030a00720c */ /* 0x000fc80003f04070 */
[----:B------:R-:W-:-:S04]  /*36a0*/  ISETP.GT.AND.EX P0, PT, R11, R9, PT, P0 ;  /* 0x000000090b00720c */ /* 0x000fc80003f04300 */
[----:B------:R-:W-:Y:S02]  /*36b0*/  SEL R3, R10, R3, P0 ;  /* 0x000000030a037207 */ /* 0x000fe40000000000 */
[----:B------:R-:W-:Y:S01]  /*36c0*/  SEL R29, R11, R9, P0 ;  /* 0x000000090b1d7207 */ /* 0x000fe20000000000 */
[----:B------:R-:W-:Y:S06]  /*36d0*/  BRA.U UP2, `(.L_x_15) ;  /* 0xfffffff902d07547 */ /* 0x000fec000b83ffff */
[----:B------:R-:W-:-:S05]  /*36e0*/  UMOV UR5, UR10 ;  /* 0x0000000a00057c82 */ /* 0x000fca0008000000 */
.L_x_14:
[----:B------:R-:W-:-:S09]  /*36f0*/  UISETP.NE.AND UP2, UPT, UR17, URZ, UPT ;  /* 0x000000ff1100728c */ /* 0x000fd2000bf45270 */
[----:B------:R-:W-:Y:S05]  /*3700*/  BRA.U !UP2, `(.L_x_13) ;  /* 0x000000050a547547 */ /* 0x000fea000b800000 */
[----:B------:R-:W-:Y:S02]  /*3710*/  UISETP.GE.U32.AND UP2, UPT, UR18, 0x7, UPT ;  /* 0x000000071200788c */ /* 0x000fe4000bf46070 */
[----:B------:R-:W-:-:S07]  /*3720*/  UISETP.NE.AND UP3, UPT, UR19, URZ, UPT ;  /* 0x000000ff1300728c */ /* 0x000fce000bf65270 */
[----:B------:R-:W-:Y:S05]  /*3730*/  BRA.U !UP2, `(.L_x_16) ;  /* 0x000000010a987547 */ /* 0x000fea000b800000 */
[----:B------:R-:W-:-:S09]  /*3740*/  ULEA UR13, UR5, UR14, 0x3 ;  /* 0x0000000e050d7291 */ /* 0x000fd2000f8e18ff */
[----:B01--4-:R-:W4:Y:S04]  /*3750*/  LDL.128 R4, [UR13] ;  /* 0x0000000dff047983 */ /* 0x013f280008100c00 */
[----:B--23--:R-:W2:Y:S04]  /*3760*/  LDL.128 R8, [UR13+0x10] ;  /* 0x0000100dff087983 */ /* 0x00cea80008100c00 */
[----:B------:R-:W3:Y:S04]  /*3770*/  LDL.128 R12, [UR13+0x20] ;  /* 0x0000200dff0c7983 */ /* 0x000ee80008100c00 */
[----:B------:R-:W5:Y:S01]  /*3780*/  LDL.128 R16, [UR13+0x30] ;  /* 0x0000300dff107983 */ /* 0x000f620008100c00 */
[----:B------:R-:W-:Y:S01]  /*3790*/  UIADD3 UR5, UPT, UPT, UR5, 0x8, URZ ;  /* 0x0000000805057890 */ /* 0x000fe2000fffe0ff */
        /* <DEDUP_REMOVED lines=23> */
[----:B------:R-:W-:Y:S02]  /*3910*/  SEL R15, R15, R13, P0 ;  /* 0x0000000d0f0f7207 */ /* 0x000fe40000000000 */
[----:B-----5:R-:W-:-:S04]  /*3920*/  ISETP.GT.U32.AND P0, PT, R16, R3, PT ;  /* 0x000000031000720c */ /* 0x020fc80003f04070 */
[----:B------:R-:W-:-:S04]  /*3930*/  ISETP.GT.AND.EX P0, PT, R17, R15, PT, P0 ;  /* 0x0000000f1100720c */ /* 0x000fc80003f04300 */
[----:B------:R-:W-:Y:S02]  /*3940*/  SEL R3, R16, R3, P0 ;  /* 0x0000000310037207 */ /* 0x000fe40000000000 */
[----:B------:R-:W-:Y:S02]  /*3950*/  SEL R17, R17, R15, P0 ;  /* 0x0000000f11117207 */ /* 0x000fe40000000000 */
[----:B------:R-:W-:-:S04]  /*3960*/  ISETP.GT.U32.AND P0, PT, R18, R3, PT ;  /* 0x000000031200720c */ /* 0x000fc80003f04070 */
[----:B------:R-:W-:-:S04]  /*3970*/  ISETP.GT.AND.EX P0, PT, R19, R17, PT, P0 ;  /* 0x000000111300720c */ /* 0x000fc80003f04300 */
[----:B------:R-:W-:Y:S02]  /*3980*/  SEL R3, R18, R3, P0 ;  /* 0x0000000312037207 */ /* 0x000fe40000000000 */
[----:B------:R-:W-:-:S07]  /*3990*/  SEL R29, R19, R17, P0 ;  /* 0x00000011131d7207 */ /* 0x000fce0000000000 */
.L_x_16:
[----:B------:R-:W-:Y:S05]  /*39a0*/  BRA.U !UP3, `(.L_x_13) ;  /* 0x000000010bac7547 */ /* 0x000fea000b800000 */
[----:B------:R-:W-:Y:S02]  /*39b0*/  UISETP.GE.U32.AND UP2, UPT, UR20, 0x3, UPT ;  /* 0x000000031400788c */ /* 0x000fe4000bf46070 */
[----:B------:R-:W-:-:S07]  /*39c0*/  UISETP.NE.AND UP3, UPT, UR11, URZ, UPT ;  /* 0x000000ff0b00728c */ /* 0x000fce000bf65270 */
[----:B------:R-:W-:Y:S05]  /*39d0*/  BRA.U !UP2, `(.L_x_17) ;  /* 0x000000010a507547 */ /* 0x000fea000b800000 */
[----:B------:R-:W-:-:S09]  /*39e0*/  ULEA UR13, UR5, UR14, 0x3 ;  /* 0x0000000e050d7291 */ /* 0x000fd2000f8e18ff */
[----:B01234-:R-:W2:Y:S04]  /*39f0*/  LDL.128 R8, [UR13] ;  /* 0x0000000dff087983 */ /* 0x01fea80008100c00 */
[----:B------:R-:W3:Y:S01]  /*3a00*/  LDL.128 R4, [UR13+0x10] ;  /* 0x0000100dff047983 */ /* 0x000ee20008100c00 */
[----:B------:R-:W-:Y:S01]  /*3a10*/  UIADD3 UR5, UPT, UPT, UR5, 0x4, URZ ;  /* 0x0000000405057890 */ /* 0x000fe2000fffe0ff */
        /* <DEDUP_REMOVED lines=15> */
[----:B------:R-:W-:-:S07]  /*3b10*/  SEL R29, R7, R5, P0 ;  /* 0x00000005071d7207 */ /* 0x000fce0000000000 */
.L_x_17:
[----:B------:R-:W-:Y:S05]  /*3b20*/  BRA.U !UP3, `(.L_x_13) ;  /* 0x000000010b4c7547 */ /* 0x000fea000b800000 */
[----:B------:R-:W-:-:S09]  /*3b30*/  ULEA UR5, UR5, UR14, 0x3 ;  /* 0x0000000e05057291 */ /* 0x000fd2000f8e18ff */
[----:B01--4-:R-:W4:Y:S01]  /*3b40*/  LDL.128 R4, [UR5] ;  /* 0x00000005ff047983 */ /* 0x013f220008100c00 */
[----:B------:R-:W-:Y:S01]  /*3b50*/  UISETP.NE.AND UP2, UPT, UR11, 0x1, UPT ;  /* 0x000000010b00788c */ /* 0x000fe2000bf45270 */
[----:B----4-:R-:W-:-:S04]  /*3b60*/  ISETP.GT.U32.AND P0, PT, R4, R3, PT ;  /* 0x000000030400720c */ /* 0x010fc80003f04070 */
[----:B------:R-:W-:-:S04]  /*3b70*/  ISETP.GT.AND.EX P0, PT, R5, R29, PT, P0 ;  /* 0x0000001d0500720c */ /* 0x000fc80003f04300 */
[----:B------:R-:W-:Y:S02]  /*3b80*/  SEL R3, R4, R3, P0 ;  /* 0x0000000304037207 */ /* 0x000fe40000000000 */
[----:B------:R-:W-:Y:S01]  /*3b90*/  SEL R29, R5, R29, P0 ;  /* 0x0000001d051d7207 */ /* 0x000fe20000000000 */
[----:B------:R-:W-:Y:S06]  /*3ba0*/  BRA.U !UP2, `(.L_x_13) ;  /* 0x000000010a2c7547 */ /* 0x000fec000b800000 */
[----:B------:R-:W-:-:S06]  /*3bb0*/  UISETP.NE.AND UP2, UPT, UR11, 0x2, UPT ;  /* 0x000000020b00788c */ /* 0x000fcc000bf45270 */
[----:B------:R-:W-:-:S13]  /*3bc0*/  PLOP3.LUT P1, PT, PT, PT, UP2, 0x80, 0x8 ;  /* 0x000000000008781c */ /* 0x000fda0003f2f028 */
[----:B------:R-:W4:Y:S01]  /*3bd0*/  @P1 LDL.64 R4, [UR5+0x10] ;  /* 0x00001005ff041983 */ /* 0x000f220008100a00 */
[----:B------:R-:W-:-:S04]  /*3be0*/  ISETP.GT.U32.AND P0, PT, R6, R3, PT ;  /* 0x000000030600720c */ /* 0x000fc80003f04070 */
[----:B------:R-:W-:-:S04]  /*3bf0*/  ISETP.GT.AND.EX P0, PT, R7, R29, PT, P0 ;  /* 0x0000001d0700720c */ /* 0x000fc80003f04300 */
[----:B------:R-:W-:Y:S02]  /*3c00*/  SEL R3, R6, R3, P0 ;  /* 0x0000000306037207 */ /* 0x000fe40000000000 */
[----:B------:R-:W-:Y:S02]  /*3c10*/  SEL R29, R7, R29, P0 ;  /* 0x0000001d071d7207 */ /* 0x000fe40000000000 */
[----:B----4-:R-:W-:-:S04]  /*3c20*/  @P1 ISETP.GT.U32.AND P0, PT, R4, R3, PT ;  /* 0x000000030400120c */ /* 0x010fc80003f04070 */
[----:B------:R-:W-:-:S04]  /*3c30*/  @P1 ISETP.GT.AND.EX P0, PT, R5, R29, PT, P0 ;  /* 0x0000001d0500120c */ /* 0x000fc80003f04300 */
[----:B------:R-:W-:Y:S02]  /*3c40*/  @P1 SEL R3, R4, R3, P0 ;  /* 0x0000000304031207 */ /* 0x000fe40000000000 */
[----:B------:R-:W-:-:S07]  /*3c50*/  @P1 SEL R29, R5, R29, P0 ;  /* 0x0000001d051d1207 */ /* 0x000fce0000000000 */
.L_x_13:
[----:B------:R-:W-:Y:S01]  /*3c60*/  IMAD.MOV.U32 R28, RZ, RZ, R3 ;  /* 0x000000ffff1c7224 */ /* 0x000fe200078e0003 */
[----:B------:R-:W-:-:S04]  /*3c70*/  UIADD3 UR4, UPT, UPT, UR4, 0x1, URZ ;  /* 0x0000000104047890 */ /* 0x000fc8000fffe0ff */
[----:B------:R0:W-:Y:S01]  /*3c80*/  STL.64 [UR23], R28 ;  /* 0x0000001cff007987 */ /* 0x0001e20008100a17 */
[----:B------:R-:W-:-:S09]  /*3c90*/  UISETP.NE.AND UP2, UPT, UR4, 0x32, UPT ;  /* 0x000000320400788c */ /* 0x000fd2000bf45270 */
[----:B0-----:R-:W-:Y:S05]  /*3ca0*/  BRA.U !UP2, `(.L_x_18) ;  /* 0x000000110a687547 */ /* 0x001fea000b800000 */
[----:B------:R-:W-:Y:S05]  /*3cb0*/  BRA `(.L_x_19) ;  /* 0xffffffd8001c7947 */ /* 0x000fea000383ffff */
.L_x_0:
[----:B------:R-:W-:-:S09]  /*3cc0*/  UISETP.GE.AND UP0, UPT, UR4, 0x1, UPT ;  /* 0x000000010400788c */ /* 0x000fd2000bf06270 */
[----:B------:R-:W-:Y:S05]  /*3cd0*/  BRA.U !UP0, `(.L_x_20) ;  /* 0x0000000d08947547 */ /* 0x000fea000b800000 */
[----:B------:R-:W-:Y:S02]  /*3ce0*/  ULOP3.LUT UR12, UR4, 0xf, URZ, 0xc0, !UPT ;  /* 0x0000000f040c7892 */ /* 0x000fe4000f8ec0ff */
[----:B------:R-:W-:Y:S02]  /*3cf0*/  ULOP3.LUT UR15, UR4, 0x7, URZ, 0xc0, !UPT ;  /* 0x00000007040f7892 */ /* 0x000fe4000f8ec0ff */
[----:B------:R-:W-:Y:S02]  /*3d00*/  ULOP3.LUT UR6, UR4, 0x7ffffff0, URZ, 0xc0, !UPT ;  /* 0x7ffffff004067892 */ /* 0x000fe4000f8ec0ff */
[----:B------:R-:W-:Y:S02]  /*3d10*/  ULOP3.LUT UR10, UR4, 0x3, URZ, 0xc0, !UPT ;  /* 0x00000003040a7892 */ /* 0x000fe4000f8ec0ff */
[----:B------:R-:W-:Y:S02]  /*3d20*/  UIADD3 UR13, UPT, UPT, UR12, -0x1, URZ ;  /* 0xffffffff0c0d7890 */ /* 0x000fe4000fffe0ff */
[----:B------:R-:W-:Y:S01]  /*3d30*/  UIADD3 UR17, UPT, UPT, UR15, -0x1, URZ ;  /* 0xffffffff0f117890 */ /* 0x000fe2000fffe0ff */
[----:B------:R-:W-:-:S11]  /*3d40*/  UMOV UR4, URZ ;  /* 0x000000ff00047c82 */ /* 0x000fd60008000000 */
.L_x_29:
[----:B------:R-:W-:Y:S01]  /*3d50*/  UISETP.GE.U32.AND UP0, UPT, UR16, 0xf, UPT ;  /* 0x0000000f1000788c */ /* 0x000fe2000bf06070 */
[----:B------:R-:W-:-:S08]  /*3d60*/  UMOV UR5, URZ ;  /* 0x000000ff00057c82 */ /* 0x000fd00008000000 */
[----:B0-----:R-:W-:Y:S05]  /*3d70*/  BRA.U !UP0, `(.L_x_21) ;  /* 0x0000000108387547 */ /* 0x001fea000b800000 */
[----:B------:R-:W-:-:S05]  /*3d80*/  UMOV UR5, URZ ;  /* 0x000000ff00057c82 */ /* 0x000fca0008000000 */
.L_x_22:
        /* <DEDUP_REMOVED lines=13> */
.L_x_21:
        /* <DEDUP_REMOVED lines=28> */
.L_x_23:
[----:B------:R-:W-:Y:S01]  /*4020*/  IMAD.MOV.U32 R3, RZ, RZ, RZ ;  /* 0x000000ffff037224 */ /* 0x000fe200078e00ff */
[----:B------:R-:W-:Y:S01]  /*4030*/  UMOV UR5, URZ ;  /* 0x000000ff00057c82 */ /* 0x000fe20008000000 */
[----:B------:R-:W-:Y:S01]  /*4040*/  IMAD.MOV.U32 R29, RZ, RZ, RZ ;  /* 0x000000ffff1d7224 */ /* 0x000fe200078e00ff */
[----:B------:R-:W-:Y:S06]  /*4050*/  BRA.U !UP0, `(.L_x_24) ;  /* 0x0000000508407547 */ /* 0x000fec000b800000 */
[----:B------:R-:W-:Y:S01]  /*4060*/  IMAD.MOV.U32 R3, RZ, RZ, RZ ;  /* 0x000000ffff037224 */ /* 0x000fe200078e00ff */
[----:B------:R-:W-:Y:S01]  /*4070*/  UMOV UR5, URZ ;  /* 0x000000ff00057c82 */ /* 0x000fe20008000000 */
[----:B------:R-:W-:-:S07]  /*4080*/  IMAD.MOV.U32 R29, RZ, RZ, RZ ;  /* 0x000000ffff1d7224 */ /* 0x000fce00078e00ff */
.L_x_25:
[----:B------:R-:W-:-:S09]  /*4090*/  ULEA UR11, UR5, UR14, 0x3 ;  /* 0x0000000e050b7291 */ /* 0x000fd2000f8e18ff */
[----:B------:R-:W2:Y:S04]  /*40a0*/  LDL.128 R24, [UR11] ;  /* 0x0000000bff187983 */ /* 0x000ea80008100c00 */
[----:B------:R-:W3:Y:S04]  /*40b0*/  LDL.128 R8, [UR11+0x10] ;  /* 0x0000100bff087983 */ /* 0x000ee80008100c00 */
[----:B------:R-:W4:Y:S04]  /*40c0*/  LDL.128 R12, [UR11+0x20] ;  /* 0x0000200bff0c7983 */ /* 0x000f280008100c00 */
[----:B------:R-:W5:Y:S04]  /*40d0*/  LDL.128 R16, [UR11+0x30] ;  /* 0x0000300bff107983 */ /* 0x000f680008100c00 */
[----:B------:R-:W5:Y:S04]  /*40e0*/  LDL.128 R20, [UR11+0x40] ;  /* 0x0000400bff147983 */ /* 0x000f680008100c00 */
[----:B------:R-:W5:Y:S01]  /*40f0*/  LDL.128 R4, [UR11+0x50] ;  /* 0x0000500bff047983 */ /* 0x000f620008100c00 */
        /* <DEDUP_REMOVED lines=17> */
[----:B----4-:R-:W-:-:S04]  /*4210*/  ISETP.GT.U32.AND P0, PT, R12, R3, PT ;  /* 0x000000030c00720c */ /* 0x010fc80003f04070 */
        /* <DEDUP_REMOVED lines=52> */
.L_x_24:
[----:B------:R-:W-:Y:S05]  /*4560*/  BRA.U !UP1, `(.L_x_26) ;  /* 0x0000000509547547 */ /* 0x000fea000b800000 */
[----:B------:R-:W-:Y:S02]  /*4570*/  UISETP.GE.U32.AND UP0, UPT, UR13, 0x7, UPT ;  /* 0x000000070d00788c */ /* 0x000fe4000bf06070 */
[----:B------:R-:W-:-:S07]  /*4580*/  UISETP.NE.AND UP1, UPT, UR15, URZ, UPT ;  /* 0x000000ff0f00728c */ /* 0x000fce000bf25270 */
[----:B------:R-:W-:Y:S05]  /*4590*/  BRA.U !UP0, `(.L_x_27) ;  /* 0x0000000108987547 */ /* 0x000fea000b800000 */
[----:B------:R-:W-:-:S09]  /*45a0*/  ULEA UR11, UR5, UR14, 0x3 ;  /* 0x0000000e050b7291 */ /* 0x000fd2000f8e18ff */
[----:B------:R-:W2:Y:S04]  /*45b0*/  LDL.128 R4, [UR11] ;  /* 0x0000000bff047983 */ /* 0x000ea80008100c00 */
[----:B------:R-:W3:Y:S04]  /*45c0*/  LDL.128 R8, [UR11+0x10] ;  /* 0x0000100bff087983 */ /* 0x000ee80008100c00 */
[----:B------:R-:W4:Y:S04]  /*45d0*/  LDL.128 R12, [UR11+0x20] ;  /* 0x0000200bff0c7983 */ /* 0x000f280008100c00 */
[----:B------:R-:W5:Y:S01]  /*45e0*/  LDL.128 R16, [UR11+0x30] ;  /* 0x0000300bff107983 */ /* 0x000f620008100c00 */
        /* <DEDUP_REMOVED lines=33> */
.L_x_27:
[----:B------:R-:W-:Y:S05]  /*4800*/  BRA.U !UP1, `(.L_x_26) ;  /* 0x0000000109ac7547 */ /* 0x000fea000b800000 */
[----:B------:R-:W-:Y:S02]  /*4810*/  UISETP.GE.U32.AND UP0, UPT, UR17, 0x3, UPT ;  /* 0x000000031100788c */ /* 0x000fe4000bf06070 */
[----:B------:R-:W-:-:S07]  /*4820*/  UISETP.NE.AND UP1, UPT, UR10, URZ, UPT ;  /* 0x000000ff0a00728c */ /* 0x000fce000bf25270 */
[----:B------:R-:W-:Y:S05]  /*4830*/  BRA.U !UP0, `(.L_x_28) ;  /* 0x0000000108507547 */ /* 0x000fea000b800000 */
[----:B------:R-:W-:-:S09]  /*4840*/  ULEA UR11, UR5, UR14, 0x3 ;  /* 0x0000000e050b7291 */ /* 0x000fd2000f8e18ff */
[----:B------:R-:W2:Y:S04]  /*4850*/  LDL.128 R8, [UR11] ;  /* 0x0000000bff087983 */ /* 0x000ea80008100c00 */
        /* <DEDUP_REMOVED lines=18> */
.L_x_28:
[----:B------:R-:W-:Y:S05]  /*4980*/  BRA.U !UP1, `(.L_x_26) ;  /* 0x00000001094c7547 */ /* 0x000fea000b800000 */
[----:B------:R-:W-:-:S09]  /*4990*/  ULEA UR5, UR5, UR14, 0x3 ;  /* 0x0000000e05057291 */ /* 0x000fd2000f8e18ff */
[----:B------:R-:W2:Y:S01]  /*49a0*/  LDL.128 R4, [UR5] ;  /* 0x00000005ff047983 */ /* 0x000ea20008100c00 */
[----:B------:R-:W-:Y:S01]  /*49b0*/  UISETP.NE.AND UP0, UPT, UR10, 0x1, UPT ;  /* 0x000000010a00788c */ /* 0x000fe2000bf05270 */
[----:B--2---:R-:W-:-:S04]  /*49c0*/  ISETP.GT.U32.AND P0, PT, R4, R3, PT ;  /* 0x000000030400720c */ /* 0x004fc80003f04070 */
[----:B------:R-:W-:-:S04]  /*49d0*/  ISETP.GT.AND.EX P0, PT, R5, R29, PT, P0 ;  /* 0x0000001d0500720c */ /* 0x000fc80003f04300 */
[----:B------:R-:W-:Y:S02]  /*49e0*/  SEL R3, R4, R3, P0 ;  /* 0x0000000304037207 */ /* 0x000fe40000000000 */
[----:B------:R-:W-:Y:S01]  /*49f0*/  SEL R29, R5, R29, P0 ;  /* 0x0000001d051d7207 */ /* 0x000fe20000000000 */
[----:B------:R-:W-:Y:S06]  /*4a00*/  BRA.U !UP0, `(.L_x_26) ;  /* 0x00000001082c7547 */ /* 0x000fec000b800000 */
[----:B------:R-:W-:-:S06]  /*4a10*/  UISETP.NE.AND UP0, UPT, UR10, 0x2, UPT ;  /* 0x000000020a00788c */ /* 0x000fcc000bf05270 */
[----:B------:R-:W-:-:S13]  /*4a20*/  PLOP3.LUT P1, PT, PT, PT, UP0, 0x80, 0x8 ;  /* 0x000000000008781c */ /* 0x000fda0003f2f008 */
[----:B------:R-:W2:Y:S01]  /*4a30*/  @P1 LDL.64 R4, [UR5+0x10] ;  /* 0x00001005ff041983 */ /* 0x000ea20008100a00 */
[----:B------:R-:W-:-:S04]  /*4a40*/  ISETP.GT.U32.AND P0, PT, R6, R3, PT ;  /* 0x000000030600720c */ /* 0x000fc80003f04070 */
[----:B------:R-:W-:-:S04]  /*4a50*/  ISETP.GT.AND.EX P0, PT, R7, R29, PT, P0 ;  /* 0x0000001d0700720c */ /* 0x000fc80003f04300 */
[----:B------:R-:W-:Y:S02]  /*4a60*/  SEL R3, R6, R3, P0 ;  /* 0x0000000306037207 */ /* 0x000fe40000000000 */
[----:B------:R-:W-:Y:S02]  /*4a70*/  SEL R29, R7, R29, P0 ;  /* 0x0000001d071d7207 */ /* 0x000fe40000000000 */
[----:B--2---:R-:W-:-:S04]  /*4a80*/  @P1 ISETP.GT.U32.AND P0, PT, R4, R3, PT ;  /* 0x000000030400120c */ /* 0x004fc80003f04070 */
[----:B------:R-:W-:-:S04]  /*4a90*/  @P1 ISETP.GT.AND.EX P0, PT, R5, R29, PT, P0 ;  /* 0x0000001d0500120c */ /* 0x000fc80003f04300 */
[----:B------:R-:W-:Y:S02]  /*4aa0*/  @P1 SEL R3, R4, R3, P0 ;  /* 0x0000000304031207 */ /* 0x000fe40000000000 */
[----:B------:R-:W-:-:S07]  /*4ab0*/  @P1 SEL R29, R5, R29, P0 ;  /* 0x0000001d051d1207 */ /* 0x000fce0000000000 */
.L_x_26:
[----:B------:R-:W-:Y:S01]  /*4ac0*/  ULEA UR5, UR4, UR7, 0x4 ;  /* 0x0000000704057291 */ /* 0x000fe2000f8e20ff */
[----:B------:R-:W-:Y:S01]  /*4ad0*/  IMAD.MOV.U32 R28, RZ, RZ, R3 ;  /* 0x000000ffff1c7224 */ /* 0x000fe200078e0003 */
[----:B------:R-:W-:-:S04]  /*4ae0*/  UIADD3 UR4, UPT, UPT, UR4, 0x1, URZ ;  /* 0x0000000104047890 */ /* 0x000fc8000fffe0ff */
[----:B------:R-:W-:-:S03]  /*4af0*/  UISETP.NE.AND UP0, UPT, UR4, 0x32, UPT ;  /* 0x000000320400788c */ /* 0x000fc6000bf05270 */
[----:B------:R0:W-:Y:S06]  /*4b00*/  STL.64 [UR5], R28 ;  /* 0x0000001cff007987 */ /* 0x0001ec0008100a05 */
[----:B------:R-:W-:Y:S05]  /*4b10*/  BRA.U !UP0, `(.L_x_18) ;  /* 0x0000000108cc7547 */ /* 0x000fea000b800000 */
[----:B------:R-:W-:Y:S05]  /*4b20*/  BRA `(.L_x_29) ;  /* 0xfffffff000887947 */ /* 0x000fea000383ffff */
.L_x_20:
[----:B------:R1:W-:Y:S04]  /*4b30*/  STL.64 [R1+0x19d50], RZ ;  /* 0x019d50ff01007387 */ /* 0x0003e80000100a00 */
        /* <DEDUP_REMOVED lines=48> */
[----:B------:R1:W-:Y:S02]  /*4e40*/  STL.64 [R1+0x1a060], RZ ;  /* 0x01a060ff01007387 */ /* 0x0003e40000100a00 */
.L_x_18:
[----:B------:R-:W5:Y:S01]  /*4e50*/  LDCU.64 UR4, c[0x3][URZ] ;  /* 0x00c00000ff0477ac */ /* 0x000f620008000a00 */
[C---:B------:R-:W-:Y:S02]  /*4e60*/  VIADD R20, R1.reuse, 0x190 ;  /* 0x0000019001147836 */ /* 0x040fe40000000000 */
[----:B--2---:R-:W-:Y:S01]  /*4e70*/  VIADD R21, R1, 0x320 ;  /* 0x0000032001157836 */ /* 0x004fe20000000000 */
[----:B-----5:R-:W-:Y:S02]  /*4e80*/  UIADD3 UR6, UPT, UPT, UR5, -0x2, URZ ;  /* 0xfffffffe05067890 */ /* 0x020fe4000fffe0ff */
[----:B------:R-:W-:Y:S02]  /*4e90*/  UIADD3 UR13, UPT, UPT, UR5, 0x7, URZ ;  /* 0x00000007050d7890 */ /* 0x000fe4000fffe0ff */
[----:B------:R-:W-:Y:S02]  /*4ea0*/  UIADD3 UR15, UPT, UPT, UR5, 0x3, URZ ;  /* 0x00000003050f7890 */ /* 0x000fe4000fffe0ff */
[----:B------:R-:W-:Y:S01]  /*4eb0*/  UIADD3 UR18, UPT, UPT, UR5, -0x1, URZ ;  /* 0xffffffff05127890 */ /* 0x000fe2000fffe0ff */
[----:B------:R-:W-:Y:S01]  /*4ec0*/  IMAD.U32 R2, RZ, RZ, UR6 ;  /* 0x00000006ff027e24 */ /* 0x000fe2000f8e00ff */
[----:B------:R-:W-:Y:S01]  /*4ed0*/  ULOP3.LUT UR17, UR5, 0xf, URZ, 0xc0, !UPT ;  /* 0x0000000f05117892 */ /* 0x000fe2000f8ec0ff */
[----:B------:R-:W-:Y:S01]  /*4ee0*/  IMAD.U32 R23, RZ, RZ, UR13 ;  /* 0x0000000dff177e24 */ /* 0x000fe2000f8e00ff */
[----:B------:R-:W-:Y:S01]  /*4ef0*/  ULOP3.LUT UR16, UR5, 0x7, URZ, 0xc0, !UPT ;  /* 0x0000000705107892 */ /* 0x000fe2000f8ec0ff */
[----:B------:R-:W-:Y:S01]  /*4f00*/  IMAD.U32 R22, RZ, RZ, UR15 ;  /* 0x0000000fff167e24 */ /* 0x000fe2000f8e00ff */
[----:B------:R-:W-:Y:S01]  /*4f10*/  ISETP.GE.U32.AND P1, PT, R2, 0x7, PT ;  /* 0x000000070200780c */ /* 0x000fe20003f26070 */
[----:B------:R-:W-:Y:S01]  /*4f20*/  IMAD.U32 R24, RZ, RZ, UR18 ;  /* 0x00000012ff187e24 */ /* 0x000fe2000f8e00ff */
[----:B------:R-:W-:Y:S01]  /*4f30*/  LOP3.LUT R26, R23, 0x7, RZ, 0xc0, !PT ;  /* 0x00000007171a7812 */ /* 0x000fe200078ec0ff */
[----:B------:R-:W-:Y:S01]  /*4f40*/  IMAD.U32 R3, RZ, RZ, UR17 ;  /* 0x00000011ff037e24 */ /* 0x000fe2000f8e00ff */
[----:B------:R-:W-:Y:S01]  /*4f50*/  ULOP3.LUT UR20, UR4, 0xf, URZ, 0xc0, !UPT ;  /* 0x0000000f04147892 */ /* 0x000fe2000f8ec0ff */
[----:B------:R-:W-:Y:S01]  /*4f60*/  IMAD.U32 R2, RZ, RZ, UR16 ;  /* 0x00000010ff027e24 */ /* 0x000fe2000f8e00ff */
[----:B------:R-:W-:Y:S01]  /*4f70*/  ULOP3.LUT UR19, UR4, 0x7, URZ, 0xc0, !UPT ;  /* 0x0000000704137892 */ /* 0x000fe2000f8ec0ff */
[----:B------:R-:W-:Y:S01]  /*4f80*/  LOP3.LUT R25, R22, 0x3, RZ, 0xc0, !PT ;  /* 0x0000000316197812 */ /* 0x000fe200078ec0ff */
[----:B------:R-:W-:Y:S01]  /*4f90*/  VIADD R3, R3, 0xffffffff ;  /* 0xffffffff03037836 */ /* 0x000fe20000000000 */
[----:B------:R-:W-:Y:S01]  /*4fa0*/  LOP3.LUT R23, R23, 0x3, RZ, 0xc0, !PT ;  /* 0x0000000317177812 */ /* 0x000fe200078ec0ff */
[----:B------:R-:W-:Y:S01]  /*4fb0*/  VIADD R2, R2, 0xffffffff ;  /* 0xffffffff02027836 */ /* 0x000fe20000000000 */
[----:B------:R-:W-:Y:S01]  /*4fc0*/  LOP3.LUT R22, R22, 0x1, RZ, 0xc0, !PT ;  /* 0x0000000116167812 */ /* 0x000fe200078ec0ff */
[----:B------:R-:W-:Y:S01]  /*4fd0*/  VIADD R26, R26, 0xffffffff ;  /* 0xffffffff1a1a7836 */ /* 0x000fe20000000000 */
[----:B------:R-:W-:Y:S01]  /*4fe0*/  LOP3.LUT R24, R24, 0xfffffff8, RZ, 0xc0, !PT ;  /* 0xfffffff818187812 */ /* 0x000fe200078ec0ff */
[----:B------:R-:W-:-:S02]  /*4ff0*/  ULOP3.LUT UR10, UR4, 0x7ffffff0, URZ, 0xc0, !UPT ;  /* 0x7ffffff0040a7892 */ /* 0x000fc4000f8ec0ff */
[----:B------:R-:W-:Y:S02]  /*5000*/  ULOP3.LUT UR11, UR4, 0x3, URZ, 0xc0, !UPT ;  /* 0x00000003040b7892 */ /* 0x000fe4000f8ec0ff */
[----:B------:R-:W-:Y:S02]  /*5010*/  ULOP3.LUT UR21, UR5, 0x7ffffff0, URZ, 0xc0, !UPT ;  /* 0x7ffffff005157892 */ /* 0x000fe4000f8ec0ff */
[----:B------:R-:W-:Y:S02]  /*5020*/  ULOP3.LUT UR12, UR5, 0x3, URZ, 0xc0, !UPT ;  /* 0x00000003050c7892 */ /* 0x000fe4000f8ec0ff */
[----:B------:R-:W-:Y:S02]  /*5030*/  UIADD3 UR22, UPT, UPT, UR20, -0x1, URZ ;  /* 0xffffffff14167890 */ /* 0x000fe4000fffe0ff */
[----:B------:R-:W-:Y:S01]  /*5040*/  UIADD3 UR23, UPT, UPT, UR19, -0x1, URZ ;  /* 0xffffffff13177890 */ /* 0x000fe2000fffe0ff */
[----:B------:R-:W-:-:S11]  /*5050*/  UMOV UR13, 0x32 ;  /* 0x00000032000d7882 */ /* 0x000fd60000000000 */
.L_x_63:
[----:B------:R-:W2:Y:S02]  /*5060*/  LDCU UR6, c[0x3][URZ] ;  /* 0x00c00000ff0677ac */ /* 0x000ea40008000800 */
[----:B--2---:R-:W-:-:S09]  /*5070*/  UISETP.GE.AND UP0, UPT, UR6, 0x1, UPT ;  /* 0x000000010600788c */ /* 0x004fd2000bf06270 */
[----:B----45:R-:W-:Y:S05]  /*5080*/  BRA.U !UP0, `(.L_x_30) ;  /* 0x0000000108b87547 */ /* 0x030fea000b800000 */
[----:B------:R-:W-:Y:S01]  /*5090*/  UISETP.GE.U32.AND UP0, UPT, UR6, 0x10, UPT ;  /* 0x000000100600788c */ /* 0x000fe2000bf06070 */
[----:B----4-:R-:W-:-:S08]  /*50a0*/  IMAD.MOV.U32 R4, RZ, RZ, RZ ;  /* 0x000000ffff047224 */ /* 0x010fd000078e00ff */
[----:B------:R-:W-:Y:S05]  /*50b0*/  BRA.U !UP0, `(.L_x_31) ;  /* 0x0000000108387547 */ /* 0x000fea000b800000 */
[----:B------:R-:W-:-:S05]  /*50c0*/  UMOV UR4, URZ ;  /* 0x000000ff00047c82 */ /* 0x000fca0008000000 */
.L_x_32:
        /* <DEDUP_REMOVED lines=12> */
[----:B------:R-:W-:-:S07]  /*5190*/  IMAD.U32 R4, RZ, RZ, UR10 ;  /* 0x0000000aff047e24 */ /* 0x000fce000f8e00ff */
.L_x_31:
[----:B------:R-:W-:-:S09]  /*51a0*/  UISETP.NE.AND UP0, UPT, UR20, URZ, UPT ;  /* 0x000000ff1400728c */ /* 0x000fd2000bf05270 */
[----:B------:R-:W-:Y:S05]  /*51b0*/  BRA.U !UP0, `(.L_x_30) ;  /* 0x00000001086c7547 */ /* 0x000fea000b800000 */
[----:B------:R-:W-:Y:S01]  /*51c0*/  IMAD.U32 R5, RZ, RZ, UR22 ;  /* 0x00000016ff057e24 */ /* 0x000fe2000f8e00ff */
[----:B------:R-:W-:-:S04]  /*51d0*/  UISETP.NE.AND UP0, UPT, UR19, URZ, UPT ;  /* 0x000000ff1300728c */ /* 0x000fc8000bf05270 */
[----:B------:R-:W-:-:S13]  /*51e0*/  ISETP.GE.U32.AND P0, PT, R5, 0x7, PT ;  /* 0x000000070500780c */ /* 0x000fda0003f06070 */
[C---:B------:R-:W-:Y:S01]  /*51f0*/  @P0 LEA R5, R4.reuse, UR14, 0x3 ;  /* 0x0000000e04050c11 */ /* 0x040fe2000f8e18ff */
[----:B------:R-:W-:-:S04]  /*5200*/  @P0 VIADD R4, R4, 0x8 ;  /* 0x0000000804040836 */ /* 0x000fc80000000000 */
[----:B------:R2:W-:Y:S04]  /*5210*/  @P0 STL.128 [R5], RZ ;  /* 0x000000ff05000387 */ /* 0x0005e80000100c00 */
[----:B------:R2:W-:Y:S04]  /*5220*/  @P0 STL.128 [R5+0x10], RZ ;  /* 0x000010ff05000387 */ /* 0x0005e80000100c00 */
[----:B------:R2:W-:Y:S04]  /*5230*/  @P0 STL.128 [R5+0x20], RZ ;  /* 0x000020ff05000387 */ /* 0x0005e80000100c00 */
[----:B------:R2:W-:Y:S01]  /*5240*/  @P0 STL.128 [R5+0x30], RZ ;  /* 0x000030ff05000387 */ /* 0x0005e20000100c00 */
[----:B------:R-:W-:Y:S05]  /*5250*/  BRA.U !UP0, `(.L_x_30) ;  /* 0x0000000108447547 */ /* 0x000fea000b800000 */
[----:B--2---:R-:W-:Y:S01]  /*5260*/  IMAD.U32 R5, RZ, RZ, UR23 ;  /* 0x00000017ff057e24 */ /* 0x004fe2000f8e00ff */
[----:B------:R-:W-:-:S04]  /*5270*/  UISETP.NE.AND UP0, UPT, UR11, URZ, UPT ;  /* 0x000000ff0b00728c */ /* 0x000fc8000bf05270 */
[----:B------:R-:W-:-:S13]  /*5280*/  ISETP.GE.U32.AND P0, PT, R5, 0x3, PT ;  /* 0x000000030500780c */ /* 0x000fda0003f06070 */
[C---:B------:R-:W-:Y:S01]  /*5290*/  @P0 LEA R5, R4.reuse, UR14, 0x3 ;  /* 0x0000000e04050c11 */ /* 0x040fe2000f8e18ff */
[----:B------:R-:W-:-:S04]  /*52a0*/  @P0 VIADD R4, R4, 0x4 ;  /* 0x0000000404040836 */ /* 0x000fc80000000000 */
[----:B------:R2:W-:Y:S04]  /*52b0*/  @P0 STL.128 [R5], RZ ;  /* 0x000000ff05000387 */ /* 0x0005e80000100c00 */
[----:B------:R2:W-:Y:S01]  /*52c0*/  @P0 STL.128 [R5+0x10], RZ ;  /* 0x000010ff05000387 */ /* 0x0005e20000100c00 */
[----:B------:R-:W-:Y:S05]  /*52d0*/  BRA.U !UP0, `(.L_x_30) ;  /* 0x0000000108247547 */ /* 0x000fea000b800000 */
[----:B------:R-:W-:Y:S01]  /*52e0*/  LEA R4, R4, UR14, 0x3 ;  /* 0x0000000e04047c11 */ /* 0x000fe2000f8e18ff */
[----:B--2---:R-:W-:-:S04]  /*52f0*/  IMAD.U32 R5, RZ, RZ, UR11 ;  /* 0x0000000bff057e24 */ /* 0x004fc8000f8e00ff */
[----:B------:R2:W-:Y:S01]  /*5300*/  STL.64 [R4], RZ ;  /* 0x000000ff04007387 */ /* 0x0005e20000100a00 */
[----:B------:R-:W-:-:S13]  /*5310*/  ISETP.NE.AND P0, PT, R5, 0x1, PT ;  /* 0x000000010500780c */ /* 0x000fda0003f05270 */
[----:B--2---:R-:W-:Y:S05]  /*5320*/  @!P0 BRA `(.L_x_30) ;  /* 0x0000000000108947 */ /* 0x004fea0003800000 */
[----:B------:R-:W-:Y:S01]  /*5330*/  IMAD.U32 R5, RZ, RZ, UR11 ;  /* 0x0000000bff057e24 */ /* 0x000fe2000f8e00ff */
[----:B------:R2:W-:Y:S04]  /*5340*/  STL.64 [R4+0x8], RZ ;  /* 0x000008ff04007387 */ /* 0x0005e80000100a00 */
[----:B------:R-:W-:-:S13]  /*5350*/  ISETP.NE.AND P0, PT, R5, 0x2, PT ;  /* 0x000000020500780c */ /* 0x000fda0003f05270 */
[----:B------:R2:W-:Y:S02]  /*5360*/  @P0 STL.64 [R4+0x10], RZ ;  /* 0x000010ff04000387 */ /* 0x0005e40000100a00 */
.L_x_30:
[----:B------:R-:W5:Y:S02]  /*5370*/  LDCU UR24, c[0x3][0x4] ;  /* 0x00c00080ff1877ac */ /* 0x000f640008000800 */
[----:B-----5:R-:W-:-:S09]  /*5380*/  UISETP.GE.AND UP0, UPT, UR24, 0x1, UPT ;  /* 0x000000011800788c */ /* 0x020fd2000bf06270 */
[----:B------:R-:W-:Y:S05]  /*5390*/  BRA.U !UP0, `(.L_x_33) ;  /* 0x0000000508087547 */ /* 0x000fea000b800000 */
[----:B------:R-:W-:Y:S01]  /*53a0*/  UISETP.GE.U32.AND UP1, UPT, UR24, 0x10, UPT ;  /* 0x000000101800788c */ /* 0x000fe2000bf26070 */
[----:B-1-3--:R-:W-:-:S08]  /*53b0*/  IMAD.MOV.U32 R8, RZ, RZ, RZ ;  /* 0x000000ffff087224 */ /* 0x00afd000078e00ff */
[----:B------:R-:W-:Y:S05]  /*53c0*/  BRA.U !UP1, `(.L_x_34) ;  /* 0x0000000109647547 */ /* 0x000fea000b800000 */
[----:B------:R-:W-:-:S07]  /*53d0*/  IMAD.MOV.U32 R12, RZ, RZ, RZ ;  /* 0x000000ffff0c7224 */ /* 0x000fce00078e00ff */
.L_x_35:
[C---:B---3--:R-:W-:Y:S02]  /*53e0*/  IMAD R27, R12.reuse, 0x4, R21 ;  /* 0x000000040c1b7824 */ /* 0x048fe400078e0215 */
[C---:B------:R-:W-:Y:S02]  /*53f0*/  VIADD R13, R12.reuse, 0x1 ;  /* 0x000000010c0d7836 */ /* 0x040fe40000000000 */
[C---:B------:R-:W-:Y:S02]  /*5400*/  VIADD R14, R12.reuse, 0x2 ;  /* 0x000000020c0e7836 */ /* 0x040fe40000000000 */
[C---:B------:R-:W-:Y:S02]  /*5410*/  VIADD R15, R12.reuse, 0x3 ;  /* 0x000000030c0f7836 */ /* 0x040fe40000000000 */
[C---:B------:R-:W-:Y:S02]  /*5420*/  VIADD R16, R12.reuse, 0x4 ;  /* 0x000000040c107836 */ /* 0x040fe40000000000 */
[C---:B------:R-:W-:Y:S01]  /*5430*/  VIADD R17, R12.reuse, 0x5 ;  /* 0x000000050c117836 */ /* 0x040fe20000000000 */
[----:B------:R1:W-:Y:S01]  /*5440*/  STL.128 [R27], R12 ;  /* 0x0000000c1b007387 */ /* 0x0003e20000100c00 */
[----:B------:R-:W-:-:S02]  /*5450*/  VIADD R18, R12, 0x6 ;  /* 0x000000060c127836 */ /* 0x000fc40000000000 */
[C---:B------:R-:W-:Y:S02]  /*5460*/  VIADD R19, R12.reuse, 0x7 ;  /* 0x000000070c137836 */ /* 0x040fe40000000000 */
[C---:B--2-4-:R-:W-:Y:S02]  /*5470*/  VIADD R4, R12.reuse, 0x8 ;  /* 0x000000080c047836 */ /* 0x054fe40000000000 */
[C---:B------:R-:W-:Y:S01]  /*5480*/  VIADD R5, R12.reuse, 0x9 ;  /* 0x000000090c057836 */ /* 0x040fe20000000000 */
[----:B------:R3:W-:Y:S01]  /*5490*/  STL.128 [R27+0x10], R16 ;  /* 0x000010101b007387 */ /* 0x0007e20000100c00 */
[C---:B------:R-:W-:Y:S02]  /*54a0*/  VIADD R6, R12.reuse, 0xa ;  /* 0x0000000a0c067836 */ /* 0x040fe40000000000 */
[C---:B------:R-:W-:Y:S02]  /*54b0*/  VIADD R7, R12.reuse, 0xb ;  /* 0x0000000b0c077836 */ /* 0x040fe40000000000 */
[----:B------:R-:W-:-:S02]  /*54c0*/  VIADD R8, R12, 0xc ;  /* 0x0000000c0c087836 */ /* 0x000fc40000000000 */
[C---:B------:R-:W-:Y:S01]  /*54d0*/  VIADD R9, R12.reuse, 0xd ;  /* 0x0000000d0c097836 */ /* 0x040fe20000000000 */
[----:B------:R3:W-:Y:S01]  /*54e0*/  STL.128 [R27+0x20], R4 ;  /* 0x000020041b007387 */ /* 0x0007e20000100c00 */
[C---:B------:R-:W-:Y:S02]  /*54f0*/  VIADD R10, R12.reuse, 0xe ;  /* 0x0000000e0c0a7836 */ /* 0x040fe40000000000 */
[C---:B------:R-:W-:Y:S02]  /*5500*/  VIADD R11, R12.reuse, 0xf ;  /* 0x0000000f0c0b7836 */ /* 0x040fe40000000000 */
[----:B-1----:R-:W-:-:S03]  /*5510*/  VIADD R12, R12, 0x10 ;  /* 0x000000100c0c7836 */ /* 0x002fc60000000000 */
[----:B------:R3:W-:Y:S02]  /*5520*/  STL.128 [R27+0x30], R8 ;  /* 0x000030081b007387 */ /* 0x0007e40000100c00 */
[----:B------:R-:W-:-:S13]  /*5530*/  ISETP.NE.AND P0, PT, R12, UR21, PT ;  /* 0x000000150c007c0c */ /* 0x000fda000bf05270 */
[----:B------:R-:W-:Y:S05]  /*5540*/  @P0 BRA `(.L_x_35) ;  /* 0xfffffffc00a40947 */ /* 0x000fea000383ffff */
[----:B---3--:R-:W-:-:S07]  /*5550*/  IMAD.U32 R8, RZ, RZ, UR21 ;  /* 0x00000015ff087e24 */ /* 0x008fce000f8e00ff */
.L_x_34:
[----:B------:R-:W-:-:S09]  /*5560*/  UISETP.NE.AND UP1, UPT, UR17, URZ, UPT ;  /* 0x000000ff1100728c */ /* 0x000fd2000bf25270 */
[----:B------:R-:W-:Y:S05]  /*5570*/  BRA.U !UP1, `(.L_x_33) ;  /* 0x0000000109907547 */ /* 0x000fea000b800000 */
[----:B------:R-:W-:Y:S01]  /*5580*/  ISETP.GE.U32.AND P0, PT, R3, 0x7, PT ;  /* 0x000000070300780c */ /* 0x000fe20003f06070 */
[----:B------:R-:W-:-:S12]  /*5590*/  UISETP.NE.AND UP1, UPT, UR16, URZ, UPT ;  /* 0x000000ff1000728c */ /* 0x000fd8000bf25270 */
[----:B------:R-:W-:Y:S05]  /*55a0*/  @!P0 BRA `(.L_x_36) ;  /* 0x00000000002c8947 */ /* 0x000fea0003800000 */
[C---:B------:R-:W-:Y:S02]  /*55b0*/  IMAD R12, R8.reuse, 0x4, R21 ;  /* 0x00000004080c7824 */ /* 0x040fe400078e0215 */
[C---:B--2-4-:R-:W-:Y:S02]  /*55c0*/  VIADD R4, R8.reuse, 0x4 ;  /* 0x0000000408047836 */ /* 0x054fe40000000000 */
[C---:B------:R-:W-:Y:S02]  /*55d0*/  VIADD R5, R8.reuse, 0x5 ;  /* 0x0000000508057836 */ /* 0x040fe40000000000 */
[C---:B------:R-:W-:Y:S02]  /*55e0*/  VIADD R6, R8.reuse, 0x6 ;  /* 0x0000000608067836 */ /* 0x040fe40000000000 */
[C---:B------:R-:W-:Y:S02]  /*55f0*/  VIADD R7, R8.reuse, 0x7 ;  /* 0x0000000708077836 */ /* 0x040fe40000000000 */
[----:B------:R-:W-:-:S02]  /*5600*/  VIADD R9, R8, 0x1 ;  /* 0x0000000108097836 */ /* 0x000fc40000000000 */
[C---:B------:R-:W-:Y:S01]  /*5610*/  VIADD R10, R8.reuse, 0x2 ;  /* 0x00000002080a7836 */ /* 0x040fe20000000000 */
[----:B------:R-:W-:Y:S01]  /*5620*/  STL.128 [R12+0x10], R4 ;  /* 0x000010040c007387 */ /* 0x000fe20000100c00 */
[----:B------:R-:W-:-:S05]  /*5630*/  VIADD R11, R8, 0x3 ;  /* 0x00000003080b7836 */ /* 0x000fca0000000000 */
[----:B------:R1:W-:Y:S02]  /*5640*/  STL.128 [R12], R8 ;  /* 0x000000080c007387 */ /* 0x0003e40000100c00 */
[----:B-1----:R-:W-:-:S07]  /*5650*/  VIADD R8, R8, 0x8 ;  /* 0x0000000808087836 */ /* 0x002fce0000000000 */
.L_x_36:
[----:B------:R-:W-:Y:S05]  /*5660*/  BRA.U !UP1, `(.L_x_33) ;  /* 0x0000000109547547 */ /* 0x000fea000b800000 */
[----:B------:R-:W-:Y:S01]  /*5670*/  ISETP.GE.U32.AND P0, PT, R2, 0x3, PT ;  /* 0x000000030200780c */ /* 0x000fe20003f06070 */
[----:B--2-4-:R-:W-:Y:S01]  /*5680*/  IMAD.MOV.U32 R4, RZ, RZ, R8 ;  /* 0x000000ffff047224 */ /* 0x014fe200078e0008 */
[----:B------:R-:W-:-:S11]  /*5690*/  UISETP.NE.AND UP1, UPT, UR12, URZ, UPT ;  /* 0x000000ff0c00728c */ /* 0x000fd6000bf25270 */
[C---:B------:R-:W-:Y:S02]  /*56a0*/  @P0 IMAD R9, R8.reuse, 0x4, R21 ;  /* 0x0000000408090824 */ /* 0x040fe400078e0215 */
[C---:B------:R-:W-:Y:S02]  /*56b0*/  @P0 VIADD R5, R8.reuse, 0x1 ;  /* 0x0000000108050836 */ /* 0x040fe40000000000 */
[C---:B------:R-:W-:Y:S02]  /*56c0*/  @P0 VIADD R6, R8.reuse, 0x2 ;  /* 0x0000000208060836 */ /* 0x040fe40000000000 */
[C---:B------:R-:W-:Y:S02]  /*56d0*/  @P0 VIADD R7, R8.reuse, 0x3 ;  /* 0x0000000308070836 */ /* 0x040fe40000000000 */
[----:B------:R-:W-:-:S03]  /*56e0*/  @P0 VIADD R8, R8, 0x4 ;  /* 0x0000000408080836 */ /* 0x000fc60000000000 */
[----:B------:R1:W-:Y:S01]  /*56f0*/  @P0 STL.128 [R9], R4 ;  /* 0x0000000409000387 */ /* 0x0003e20000100c00 */
[----:B------:R-:W-:Y:S05]  /*5700*/  BRA.U !UP1, `(.L_x_33) ;  /* 0x00000001092c7547 */ /* 0x000fea000b800000 */
[----:B-1----:R-:W-:Y:S02]  /*5710*/  IMAD R5, R8, 0x4, R21 ;  /* 0x0000000408057824 */ /* 0x002fe400078e0215 */
[----:B------:R-:W-:-:S03]  /*5720*/  IMAD.U32 R4, RZ, RZ, UR12 ;  /* 0x0000000cff047e24 */ /* 0x000fc6000f8e00ff */
[----:B------:R1:W-:Y:S02]  /*5730*/  STL [R5], R8 ;  /* 0x0000000805007387 */ /* 0x0003e40000100800 */
[----:B------:R-:W-:-:S13]  /*5740*/  ISETP.NE.AND P0, PT, R4, 0x1, PT ;  /* 0x000000010400780c */ /* 0x000fda0003f05270 */
[----:B-1----:R-:W-:Y:S05]  /*5750*/  @!P0 BRA `(.L_x_33) ;  /* 0x0000000000188947 */ /* 0x002fea0003800000 */
[----:B------:R-:W-:-:S05]  /*5760*/  IMAD.U32 R4, RZ, RZ, UR12 ;  /* 0x0000000cff047e24 */ /* 0x000fca000f8e00ff */
[----:B------:R-:W-:Y:S01]  /*5770*/  ISETP.NE.AND P0, PT, R4, 0x2, PT ;  /* 0x000000020400780c */ /* 0x000fe20003f05270 */
[----:B------:R-:W-:-:S05]  /*5780*/  VIADD R4, R8, 0x1 ;  /* 0x0000000108047836 */ /* 0x000fca0000000000 */
[----:B------:R1:W-:Y:S07]  /*5790*/  STL [R5+0x4], R4 ;  /* 0x0000040405007387 */ /* 0x0003ee0000100800 */
[----:B------:R-:W-:-:S05]  /*57a0*/  @P0 VIADD R8, R8, 0x2 ;  /* 0x0000000208080836 */ /* 0x000fca0000000000 */
[----:B------:R1:W-:Y:S02]  /*57b0*/  @P0 STL [R5+0x8], R8 ;  /* 0x0000080805000387 */ /* 0x0003e40000100800 */
.L_x_33:
[----:B------:R-:W-:-:S09]  /*57c0*/  UISETP.GE.AND UP1, UPT, UR24, 0x2, UPT ;  /* 0x000000021800788c */ /* 0x000fd2000bf26270 */
[----:B------:R-:W-:Y:S05]  /*57d0*/  BRA.U !UP1, `(.L_x_37) ;  /* 0x0000001d09787547 */ /* 0x000fea000b800000 */
[----:B------:R-:W5:Y:S01]  /*57e0*/  LDCU UR4, c[0x3][0x4] ;  /* 0x00c00080ff0477ac */ /* 0x000f620008000800 */
[----:B-12-4-:R-:W-:-:S05]  /*57f0*/  IMAD.U32 R4, RZ, RZ, UR18 ;  /* 0x00000012ff047e24 */ /* 0x016fca000f8e00ff */
[----:B------:R-:W-:Y:S01]  /*5800*/  LOP3.LUT P0, RZ, R4, 0x7, RZ, 0xc0, !PT ;  /* 0x0000000704ff7812 */ /* 0x000fe2000780c0ff */
[----:B-----5:R-:W-:Y:S01]  /*5810*/  IMAD.U32 R6, RZ, RZ, UR4 ;  /* 0x00000004ff067e24 */ /* 0x020fe2000f8e00ff */
[----:B------:R-:W-:Y:S11]  /*5820*/  @!P1 BRA `(.L_x_38) ;  /* 0x0000000c00ec9947 */ /* 0x000ff60003800000 */
[----:B------:R-:W-:Y:S01]  /*5830*/  IMAD.U32 R6, RZ, RZ, UR4 ;  /* 0x00000004ff067e24 */ /* 0x000fe2000f8e00ff */
[----:B------:R-:W-:-:S06]  /*5840*/  UMOV UR4, URZ ;  /* 0x000000ff00047c82 */ /* 0x000fcc0008000000 */
.L_x_39:
[----:B-1-3--:R-:W-:Y:S01]  /*5850*/  VIADD R12, R6, 0xffffffff ;  /* 0xffffffff060c7836 */ /* 0x00afe20000000000 */
[--C-:B------:R-:W-:Y:S02]  /*5860*/  SHF.R.U32.HI R8, RZ, 0x1, R0.reuse ;  /* 0x00000001ff087819 */ /* 0x100fe40000011600 */
[--C-:B------:R-:W-:Y:S01]  /*5870*/  SHF.R.U32.HI R9, RZ, 0x15, R0.reuse ;  /* 0x00000015ff097819 */ /* 0x100fe20000011600 */
[----:B------:R-:W1:Y:S01]  /*5880*/  I2F.U32.RP R7, R12 ;  /* 0x0000000c00077306 */ /* 0x000e620000209000 */
[----:B------:R-:W-:Y:S01]  /*5890*/  SHF.R.U32.HI R10, RZ, 0x1f, R0 ;  /* 0x0000001fff0a7819 */ /* 0x000fe20000011600 */
[----:B------:R-:W-:Y:S01]  /*58a0*/  IMAD.MOV R13, RZ, RZ, -R12 ;  /* 0x000000ffff0d7224 */ /* 0x000fe200078e0a0c */
[----:B------:R-:W-:Y:S02]  /*58b0*/  ISETP.NE.U32.AND P3, PT, R12, RZ, PT ;  /* 0x000000ff0c00720c */ /* 0x000fe40003f65070 */
[----:B------:R-:W-:Y:S01]  /*58c0*/  LOP3.LUT R11, R10, R9, R8, 0x96, !PT ;  /* 0x000000090a0b7212 */ /* 0x000fe200078e9608 */
[----:B------:R-:W-:-:S02]  /*58d0*/  IMAD.SHL.U32 R10, R0, 0x2, RZ ;  /* 0x00000002000a7824 */ /* 0x000fc400078e00ff */
[----:B-1----:R-:W1:Y:S02]  /*58e0*/  MUFU.RCP R7, R7 ;  /* 0x0000000700077308 */ /* 0x002e640000001000 */
[----:B-1----:R-:W-:Y:S01]  /*58f0*/  VIADD R4, R7, 0xffffffe ;  /* 0x0ffffffe07047836 */ /* 0x002fe20000000000 */
[----:B------:R-:W-:-:S05]  /*5900*/  LOP3.LUT R7, R11, R0, RZ, 0x3c, !PT ;  /* 0x000000000b077212 */ /* 0x000fca00078e3cff */
[----:B------:R1:W2:Y:S01]  /*5910*/  F2I.FTZ.U32.TRUNC.NTZ R5, R4 ;  /* 0x0000000400057305 */ /* 0x0002a2000021f000 */
[----:B------:R-:W-:Y:S01]  /*5920*/  LOP3.LUT R8, R10, 0x1, R7, 0xf8, !PT ;  /* 0x000000010a087812 */ /* 0x000fe200078ef807 */
[----:B-1----:R-:W-:Y:S02]  /*5930*/  IMAD.MOV.U32 R4, RZ, RZ, RZ ;  /* 0x000000ffff047224 */ /* 0x002fe400078e00ff */
[----:B--2---:R-:W-:-:S04]  /*5940*/  IMAD R9, R13, R5, RZ ;  /* 0x000000050d097224 */ /* 0x004fc800078e02ff */
[----:B------:R-:W-:-:S06]  /*5950*/  IMAD.HI.U32 R5, R5, R9, R4 ;  /* 0x0000000905057227 */ /* 0x000fcc00078e0004 */
[----:B------:R-:W-:-:S04]  /*5960*/  IMAD.HI.U32 R5, R5, R8, RZ ;  /* 0x0000000805057227 */ /* 0x000fc800078e00ff */
[----:B------:R-:W-:-:S04]  /*5970*/  IMAD.MOV R5, RZ, RZ, -R5 ;  /* 0x000000ffff057224 */ /* 0x000fc800078e0a05 */
[----:B------:R-:W-:-:S05]  /*5980*/  IMAD R11, R12, R5, R8 ;  /* 0x000000050c0b7224 */ /* 0x000fca00078e0208 */
[----:B------:R-:W-:-:S13]  /*5990*/  ISETP.GE.U32.AND P2, PT, R11, R12, PT ;  /* 0x0000000c0b00720c */ /* 0x000fda0003f46070 */
[----:B------:R-:W-:-:S05]  /*59a0*/  @P2 IMAD.IADD R11, R11, 0x1, -R12 ;  /* 0x000000010b0b2824 */ /* 0x000fca00078e0a0c */
[----:B------:R-:W-:-:S13]  /*59b0*/  ISETP.GE.U32.AND P2, PT, R11, R12, PT ;  /* 0x0000000c0b00720c */ /* 0x000fda0003f46070 */
[----:B------:R-:W-:Y:S01]  /*59c0*/  @P2 IMAD.IADD R11, R11, 0x1, -R12 ;  /* 0x000000010b0b2824 */ /* 0x000fe200078e0a0c */
[----:B------:R-:W-:Y:S01]  /*59d0*/  @!P3 LOP3.LUT R11, RZ, R12, RZ, 0x33, !PT ;  /* 0x0000000cff0bb212 */ /* 0x000fe200078e33ff */
[----:B------:R-:W-:-:S04]  /*59e0*/  IMAD R12, R12, 0x4, R21 ;  /* 0x000000040c0c7824 */ /* 0x000fc800078e0215 */
[----:B------:R-:W-:Y:S01]  /*59f0*/  IMAD R11, R11, 0x4, R21 ;  /* 0x000000040b0b7824 */ /* 0x000fe200078e0215 */
[----:B------:R-:W2:Y:S04]  /*5a00*/  LDL R16, [R12] ;  /* 0x000000000c107983 */ /* 0x000ea80000100800 */
[----:B------:R-:W3:Y:S01]  /*5a10*/  LDL R15, [R11] ;  /* 0x000000000b0f7983 */ /* 0x000ee20000100800 */
[----:B------:R-:W-:-:S04]  /*5a20*/  VIADD R18, R6, 0xfffffffe ;  /* 0xfffffffe06127836 */ /* 0x000fc80000000000 */
[----:B------:R-:W1:Y:S08]  /*5a30*/  I2F.U32.RP R9, R18 ;  /* 0x0000001200097306 */ /* 0x000e700000209000 */
[----:B-1----:R-:W1:Y:S01]  /*5a40*/  MUFU.RCP R9, R9 ;  /* 0x0000000900097308 */ /* 0x002e620000001000 */
[----:B------:R-:W-:Y:S01]  /*5a50*/  SHF.R.U32.HI R13, RZ, 0x15, R10 ;  /* 0x00000015ff0d7819 */ /* 0x000fe2000001160a */
[----:B------:R-:W-:Y:S01]  /*5a60*/  IMAD.MOV R17, RZ, RZ, -R18 ;  /* 0x000000ffff117224 */ /* 0x000fe200078e0a12 */
[----:B------:R-:W-:Y:S01]  /*5a70*/  SHF.R.U32.HI R14, RZ, 0x1f, R10 ;  /* 0x0000001fff0e7819 */ /* 0x000fe2000001160a */
[----:B-1----:R-:W-:-:S04]  /*5a80*/  VIADD R4, R9, 0xffffffe ;  /* 0x0ffffffe09047836 */ /* 0x002fc80000000000 */
[----:B------:R1:W4:Y:S01]  /*5a90*/  F2I.FTZ.U32.TRUNC.NTZ R5, R4 ;  /* 0x0000000400057305 */ /* 0x000322000021f000 */
[----:B------:R-:W-:-:S04]  /*5aa0*/  LOP3.LUT R13, R13, 0x7fffffff, R0, 0x78, !PT ;  /* 0x7fffffff0d0d7812 */ /* 0x000fc800078e7800 */
[----:B------:R-:W-:Y:S01]  /*5ab0*/  LOP3.LUT R14, R7, R13, R14, 0x96, !PT ;  /* 0x0000000d070e7212 */ /* 0x000fe200078e960e */
[----:B------:R-:W-:Y:S02]  /*5ac0*/  IMAD.SHL.U32 R13, R8, 0x2, RZ ;  /* 0x00000002080d7824 */ /* 0x000fe400078e00ff */
[----:B-1----:R-:W-:Y:S02]  /*5ad0*/  IMAD.MOV.U32 R4, RZ, RZ, RZ ;  /* 0x000000ffff047224 */ /* 0x002fe400078e00ff */
[----:B----4-:R-:W-:-:S04]  /*5ae0*/  IMAD R7, R17, R5, RZ ;  /* 0x0000000511077224 */ /* 0x010fc800078e02ff */
[----:B------:R-:W-:Y:S01]  /*5af0*/  IMAD.HI.U32 R10, R5, R7, R4 ;  /* 0x00000007050a7227 */ /* 0x000fe200078e0004 */
[----:B------:R-:W-:-:S05]  /*5b00*/  LOP3.LUT R7, R13, 0x1, R14, 0xf8, !PT ;  /* 0x000000010d077812 */ /* 0x000fca00078ef80e */
[----:B------:R-:W-:-:S04]  /*5b10*/  IMAD.HI.U32 R10, R10, R7, RZ ;  /* 0x000000070a0a7227 */ /* 0x000fc800078e00ff */
[----:B------:R-:W-:-:S04]  /*5b20*/  IMAD.MOV R10, RZ, RZ, -R10 ;  /* 0x000000ffff0a7224 */ /* 0x000fc800078e0a0a */
[----:B------:R-:W-:-:S05]  /*5b30*/  IMAD R9, R18, R10, R7 ;  /* 0x0000000a12097224 */ /* 0x000fca00078e0207 */
[----:B------:R-:W-:Y:S02]  /*5b40*/  ISETP.GE.U32.AND P2, PT, R9, R18, PT ;  /* 0x000000120900720c */ /* 0x000fe40003f46070 */
[----:B------:R-:W-:-:S11]  /*5b50*/  ISETP.NE.U32.AND P3, PT, R18, RZ, PT ;  /* 0x000000ff1200720c */ /* 0x000fd60003f65070 */
[----:B------:R-:W-:-:S05]  /*5b60*/  @P2 IMAD.IADD R9, R9, 0x1, -R18 ;  /* 0x0000000109092824 */ /* 0x000fca00078e0a12 */
[----:B------:R-:W-:Y:S01]  /*5b70*/  ISETP.GE.U32.AND P2, PT, R9, R18, PT ;  /* 0x000000120900720c */ /* 0x000fe20003f46070 */
[----:B------:R-:W-:-:S12]  /*5b80*/  IMAD R10, R18, 0x4, R21 ;  /* 0x00000004120a7824 */ /* 0x000fd800078e0215 */
[----:B------:R-:W-:Y:S01]  /*5b90*/  @P2 IMAD.IADD R9, R9, 0x1, -R18 ;  /* 0x0000000109092824 */ /* 0x000fe200078e0a12 */
[----:B------:R-:W-:-:S05]  /*5ba0*/  @!P3 LOP3.LUT R9, RZ, R18, RZ, 0x33, !PT ;  /* 0x00000012ff09b212 */ /* 0x000fca00078e33ff */
[----:B------:R-:W-:Y:S01]  /*5bb0*/  IMAD R9, R9, 0x4, R21 ;  /* 0x0000000409097824 */ /* 0x000fe200078e0215 */
[----:B---3--:R-:W-:Y:S04]  /*5bc0*/  STL [R12], R15 ;  /* 0x0000000f0c007387 */ /* 0x008fe80000100800 */
[----:B--2---:R1:W-:Y:S04]  /*5bd0*/  STL [R11], R16 ;  /* 0x000000100b007387 */ /* 0x0043e80000100800 */
[----:B------:R-:W2:Y:S04]  /*5be0*/  LDL R17, [R9] ;  /* 0x0000000009117983 */ /* 0x000ea80000100800 */
[----:B------:R-:W3:Y:S01]  /*5bf0*/  LDL R18, [R10] ;  /* 0x000000000a127983 */ /* 0x000ee20000100800 */
[----:B------:R-:W-:-:S04]  /*5c00*/  VIADD R19, R6, 0xfffffffd ;  /* 0xfffffffd06137836 */ /* 0x000fc80000000000 */
[----:B------:R-:W4:Y:S08]  /*5c10*/  I2F.U32.RP R27, R19 ;  /* 0x00000013001b7306 */ /* 0x000f300000209000 */
[----:B----4-:R-:W4:Y:S01]  /*5c20*/  MUFU.RCP R27, R27 ;  /* 0x0000001b001b7308 */ /* 0x010f220000001000 */
[----:B0-----:R-:W-:Y:S01]  /*5c30*/  SHF.R.U32.HI R29, RZ, 0x15, R13 ;  /* 0x00000015ff1d7819 */ /* 0x001fe2000001160d */
[----:B------:R-:W-:Y:S01]  /*5c40*/  IMAD.MOV R28, RZ, RZ, -R19 ;  /* 0x000000ffff1c7224 */ /* 0x000fe200078e0a13 */
[----:B------:R-:W-:Y:S01]  /*5c50*/  SHF.R.U32.HI R13, RZ, 0x1f, R13 ;  /* 0x0000001fff0d7819 */ /* 0x000fe2000001160d */
[----:B----4-:R-:W-:-:S04]  /*5c60*/  VIADD R4, R27, 0xffffffe ;  /* 0x0ffffffe1b047836 */ /* 0x010fc80000000000 */
[----:B------:R0:W4:Y:S01]  /*5c70*/  F2I.FTZ.U32.TRUNC.NTZ R5, R4 ;  /* 0x0000000400057305 */ /* 0x000122000021f000 */
[----:B------:R-:W-:Y:S01]  /*5c80*/  LOP3.LUT R29, R29, 0x7fffffff, R8, 0x78, !PT ;  /* 0x7fffffff1d1d7812 */ /* 0x000fe200078e7808 */
[----:B-1----:R-:W-:-:S03]  /*5c90*/  IMAD.MOV.U32 R11, RZ, RZ, R28 ;  /* 0x000000ffff0b7224 */ /* 0x002fc600078e001c */
[----:B------:R-:W-:Y:S01]  /*5ca0*/  LOP3.LUT R14, R14, R29, R13, 0x96, !PT ;  /* 0x0000001d0e0e7212 */ /* 0x000fe200078e960d */
[----:B------:R-:W-:Y:S02]  /*5cb0*/  IMAD.SHL.U32 R13, R7, 0x2, RZ ;  /* 0x00000002070d7824 */ /* 0x000fe400078e00ff */
[----:B0-----:R-:W-:Y:S02]  /*5cc0*/  IMAD.MOV.U32 R4, RZ, RZ, RZ ;  /* 0x000000ffff047224 */ /* 0x001fe400078e00ff */
[----:B----4-:R-:W-:Y:S01]  /*5cd0*/  IMAD R11, R11, R5, RZ ;  /* 0x000000050b0b7224 */ /* 0x010fe200078e02ff */
[----:B------:R-:W-:-:S03]  /*5ce0*/  LOP3.LUT R8, R13, 0x1, R14, 0xf8, !PT ;  /* 0x000000010d087812 */ /* 0x000fc600078ef80e */
[----:B------:R-:W-:-:S06]  /*5cf0*/  IMAD.HI.U32 R5, R5, R11, R4 ;  /* 0x0000000b05057227 */ /* 0x000fcc00078e0004 */
        /* <DEDUP_REMOVED lines=11> */
[----:B--2---:R-:W-:Y:S04]  /*5db0*/  STL [R10], R17 ;  /* 0x000000110a007387 */ /* 0x004fe80000100800 */
[----:B---3--:R0:W-:Y:S04]  /*5dc0*/  STL [R9], R18 ;  /* 0x0000001209007387 */ /* 0x0081e80000100800 */
[----:B------:R-:W2:Y:S04]  /*5dd0*/  LDL R15, [R11] ;  /* 0x000000000b0f7983 */ /* 0x000ea80000100800 */
[----:B------:R-:W3:Y:S01]  /*5de0*/  LDL R16, [R12] ;  /* 0x000000000c107983 */ /* 0x000ee20000100800 */
[----:B------:R-:W-:-:S04]  /*5df0*/  VIADD R28, R6, 0xfffffffc ;  /* 0xfffffffc061c7836 */ /* 0x000fc80000000000 */
[----:B------:R-:W1:Y:S08]  /*5e00*/  I2F.U32.RP R19, R28 ;  /* 0x0000001c00137306 */ /* 0x000e700000209000 */
[----:B-1----:R-:W1:Y:S01]  /*5e10*/  MUFU.RCP R19, R19 ;  /* 0x0000001300137308 */ /* 0x002e620000001000 */
[----:B------:R-:W-:Y:S01]  /*5e20*/  SHF.R.U32.HI R4, RZ, 0x15, R13 ;  /* 0x00000015ff047819 */ /* 0x000fe2000001160d */
[----:B------:R-:W-:-:S02]  /*5e30*/  IMAD.MOV R27, RZ, RZ, -R28 ;  /* 0x000000ffff1b7224 */ /* 0x000fc400078e0a1c */
[----:B-1----:R-:W-:-:S06]  /*5e40*/  VIADD R5, R19, 0xffffffe ;  /* 0x0ffffffe13057836 */ /* 0x002fcc0000000000 */
[----:B------:R-:W1:Y:S01]  /*5e50*/  F2I.FTZ.U32.TRUNC.NTZ R5, R5 ;  /* 0x0000000500057305 */ /* 0x000e62000021f000 */
[----:B------:R-:W-:Y:S01]  /*5e60*/  LOP3.LUT R4, R4, 0x7fffffff, R7, 0x78, !PT ;  /* 0x7fffffff04047812 */ /* 0x000fe200078e7807 */
[----:B------:R-:W-:Y:S01]  /*5e70*/  IMAD.MOV.U32 R7, RZ, RZ, R27 ;  /* 0x000000ffff077224 */ /* 0x000fe200078e001b */
[----:B------:R-:W-:-:S04]  /*5e80*/  SHF.R.U32.HI R13, RZ, 0x1f, R13 ;  /* 0x0000001fff0d7819 */ /* 0x000fc8000001160d */
[----:B------:R-:W-:Y:S01]  /*5e90*/  LOP3.LUT R14, R14, R4, R13, 0x96, !PT ;  /* 0x000000040e0e7212 */ /* 0x000fe200078e960d */
[----:B------:R-:W-:Y:S02]  /*5ea0*/  IMAD.SHL.U32 R13, R8, 0x2, RZ ;  /* 0x00000002080d7824 */ /* 0x000fe400078e00ff */
[----:B------:R-:W-:Y:S02]  /*5eb0*/  IMAD.MOV.U32 R4, RZ, RZ, RZ ;  /* 0x000000ffff047224 */ /* 0x000fe400078e00ff */
[----:B-1----:R-:W-:-:S04]  /*5ec0*/  IMAD R7, R7, R5, RZ ;  /* 0x0000000507077224 */ /* 0x002fc800078e02ff */
[----:B------:R-:W-:Y:S01]  /*5ed0*/  IMAD.HI.U32 R4, R5, R7, R4 ;  /* 0x0000000705047227 */ /* 0x000fe200078e0004 */
[----:B------:R-:W-:-:S05]  /*5ee0*/  LOP3.LUT R7, R13, 0x1, R14, 0xf8, !PT ;  /* 0x000000010d077812 */ /* 0x000fca00078ef80e */
[----:B------:R-:W-:-:S04]  /*5ef0*/  IMAD.HI.U32 R4, R4, R7, RZ ;  /* 0x0000000704047227 */ /* 0x000fc800078e00ff */
[----:B------:R-:W-:-:S04]  /*5f00*/  IMAD.MOV R4, RZ, RZ, -R4 ;  /* 0x000000ffff047224 */ /* 0x000fc800078e0a04 */
[----:B0-----:R-:W-:-:S05]  /*5f10*/  IMAD R9, R28, R4, R7 ;  /* 0x000000041c097224 */ /* 0x001fca00078e0207 */
        /* <DEDUP_REMOVED lines=20> */
[----:B------:R-:W-:Y:S01]  /*6060*/  LOP3.LUT R27, R27, 0x7fffffff, R8, 0x78, !PT ;  /* 0x7fffffff1b1b7812 */ /* 0x000fe200078e7808 */
[----:B0-----:R-:W-:-:S03]  /*6070*/  IMAD.MOV.U32 R11, RZ, RZ, R29 ;  /* 0x000000ffff0b7224 */ /* 0x001fc600078e001d */
[----:B------:R-:W-:Y:S01]  /*6080*/  LOP3.LUT R14, R14, R27, R13, 0x96, !PT ;  /* 0x0000001b0e0e7212 */ /* 0x000fe200078e960d */
[----:B------:R-:W-:Y:S02]  /*6090*/  IMAD.SHL.U32 R13, R7, 0x2, RZ ;  /* 0x00000002070d7824 */ /* 0x000fe400078e00ff */
[----:B-1----:R-:W-:Y:S02]  /*60a0*/  IMAD.MOV.U32 R4, RZ, RZ, RZ ;  /* 0x000000ffff047224 */ /* 0x002fe400078e00ff */
        /* <DEDUP_REMOVED lines=26> */
[----:B0-----:R-:W-:Y:S01]  /*6250*/  IMAD.MOV.U32 R9, RZ, RZ, R27 ;  /* 0x000000ffff097224 */ /* 0x001fe200078e001b */
[----:B------:R-:W-:-:S04]  /*6260*/  SHF.R.U32.HI R7, RZ, 0x1f, R13 ;  /* 0x0000001fff077819 */ /* 0x000fc8000001160d */
[----:B------:R-:W-:Y:S01]  /*6270*/  LOP3.LUT R7, R14, R4, R7, 0x96, !PT ;  /* 0x000000040e077212 */ /* 0x000fe200078e9607 */
[----:B------:R-:W-:Y:S02]  /*6280*/  IMAD.SHL.U32 R14, R8, 0x2, RZ ;  /* 0x00000002080e7824 */ /* 0x000fe400078e00ff */
[----:B------:R-:W-:Y:S02]  /*6290*/  IMAD.MOV.U32 R4, RZ, RZ, RZ ;  /* 0x000000ffff047224 */ /* 0x000fe400078e00ff */
[----:B-1----:R-:W-:Y:S01]  /*62a0*/  IMAD R9, R9, R5, RZ ;  /* 0x0000000509097224 */ /* 0x002fe200078e02ff */
        /* <DEDUP_REMOVED lines=21> */
[----:B------:R-:W-:-:S03]  /*6400*/  IMAD.MOV R29, RZ, RZ, -R28 ;  /* 0x000000ffff1d7224 */ /* 0x000fc600078e0a1c */
[----:B------:R-:W-:Y:S01]  /*6410*/  LOP3.LUT R19, R19, 0x7fffffff, R8, 0x78, !PT ;  /* 0x7fffffff13137812 */ /* 0x000fe200078e7808 */
[----:B-1----:R-:W-:-:S04]  /*6420*/  VIADD R4, R27, 0xffffffe ;  /* 0x0ffffffe1b047836 */ /* 0x002fc80000000000 */
[----:B------:R1:W4:Y:S01]  /*6430*/  F2I.FTZ.U32.TRUNC.NTZ R5, R4 ;  /* 0x0000000400057305 */ /* 0x000322000021f000 */
[----:B------:R-:W-:Y:S01]  /*6440*/  SHF.R.U32.HI R8, RZ, 0x1f, R14 ;  /* 0x0000001fff087819 */ /* 0x000fe2000001160e */
[----:B0-----:R-:W-:-:S03]  /*6450*/  IMAD.MOV.U32 R11, RZ, RZ, R29 ;  /* 0x000000ffff0b7224 */ /* 0x001fc600078e001d */
[----:B------:R-:W-:Y:S01]  /*6460*/  LOP3.LUT R8, R7, R19, R8, 0x96, !PT ;  /* 0x0000001307087212 */ /* 0x000fe200078e9608 */
[----:B-1----:R-:W-:-:S03]  /*6470*/  IMAD.MOV.U32 R4, RZ, RZ, RZ ;  /* 0x000000ffff047224 */ /* 0x002fc600078e00ff */
[----:B------:R-:W-:Y:S01]  /*6480*/  LOP3.LUT R12, R8, 0x1, RZ, 0xc0, !PT ;  /* 0x00000001080c7812 */ /* 0x000fe200078ec0ff */
[----:B----4-:R-:W-:-:S04]  /*6490*/  IMAD R11, R11, R5, RZ ;  /* 0x000000050b0b7224 */ /* 0x010fc800078e02ff */
[----:B------:R-:W-:Y:S02]  /*64a0*/  IMAD R13, R13, 0x2, R12 ;  /* 0x000000020d0d7824 */ /* 0x000fe400078e020c */
[----:B------:R-:W-:-:S06]  /*64b0*/  IMAD.HI.U32 R14, R5, R11, R4 ;  /* 0x0000000b050e7227 */ /* 0x000fcc00078e0004 */
[----:B------:R-:W-:-:S04]  /*64c0*/  IMAD.HI.U32 R14, R14, R13, RZ ;  /* 0x0000000d0e0e7227 */ /* 0x000fc800078e00ff */
[----:B------:R-:W-:-:S04]  /*64d0*/  IMAD.MOV R14, RZ, RZ, -R14 ;  /* 0x000000ffff0e7224 */ /* 0x000fc800078e0a0e */
[----:B------:R-:W-:-:S05]  /*64e0*/  IMAD R11, R28, R14, R13 ;  /* 0x0000000e1c0b7224 */ /* 0x000fca00078e020d */
[----:B------:R-:W-:Y:S02]  /*64f0*/  ISETP.GE.U32.AND P2, PT, R11, R28, PT ;  /* 0x0000001c0b00720c */ /* 0x000fe40003f46070 */
[----:B------:R-:W-:-:S11]  /*6500*/  ISETP.NE.U32.AND P3, PT, R28, RZ, PT ;  /* 0x000000ff1c00720c */ /* 0x000fd60003f65070 */
[----:B------:R-:W-:-:S05]  /*6510*/  @P2 IMAD.IADD R11, R11, 0x1, -R28 ;  /* 0x000000010b0b2824 */ /* 0x000fca00078e0a1c */
[----:B------:R-:W-:-:S13]  /*6520*/  ISETP.GE.U32.AND P2, PT, R11, R28, PT ;  /* 0x0000001c0b00720c */ /* 0x000fda0003f46070 */
[----:B------:R-:W-:Y:S01]  /*6530*/  @P2 IMAD.IADD R11, R11, 0x1, -R28 ;  /* 0x000000010b0b2824 */ /* 0x000fe200078e0a1c */
[----:B------:R-:W-:Y:S01]  /*6540*/  @!P3 LOP3.LUT R11, RZ, R28, RZ, 0x33, !PT ;  /* 0x0000001cff0bb212 */ /* 0x000fe200078e33ff */
[----:B------:R-:W-:-:S04]  /*6550*/  IMAD R28, R28, 0x4, R21 ;  /* 0x000000041c1c7824 */ /* 0x000fc800078e0215 */
        /* <DEDUP_REMOVED lines=8> */
[----:B------:R-:W-:Y:S01]  /*65e0*/  IMAD.MOV R16, RZ, RZ, -R6 ;  /* 0x000000ffff107224 */ /* 0x000fe200078e0a06 */
[----:B------:R-:W-:Y:S01]  /*65f0*/  SHF.R.U32.HI R4, RZ, 0x18, R0 ;  /* 0x00000018ff047819 */ /* 0x000fe20000011600 */
[----:B-1----:R-:W-:-:S06]  /*6600*/  VIADD R5, R14, 0xffffffe ;  /* 0x0ffffffe0e057836 */ /* 0x002fcc0000000000 */
[----:B------:R-:W1:Y:S01]  /*6610*/  F2I.FTZ.U32.TRUNC.NTZ R5, R5 ;  /* 0x0000000500057305 */ /* 0x000e62000021f000 */
[----:B------:R-:W-:Y:S01]  /*6620*/  SHF.R.U32.HI R0, RZ, 0xe, R0 ;  /* 0x0000000eff007819 */ /* 0x000fe20000011600 */
[----:B0-----:R-:W-:-:S03]  /*6630*/  IMAD.MOV.U32 R9, RZ, RZ, R16 ;  /* 0x000000ffff097224 */ /* 0x001fc600078e0010 */
[----:B------:R-:W-:Y:S01]  /*6640*/  LOP3.LUT R7, R4, R0, R7, 0x96, !PT ;  /* 0x0000000004077212 */ /* 0x000fe200078e9607 */
[----:B------:R-:W-:-:S03]  /*6650*/  IMAD.MOV.U32 R4, RZ, RZ, RZ ;  /* 0x000000ffff047224 */ /* 0x000fc600078e00ff */
[----:B------:R-:W-:Y:S01]  /*6660*/  LOP3.LUT R0, R7, 0x1, R8, 0x48, !PT ;  /* 0x0000000107007812 */ /* 0x000fe200078e4808 */
[----:B-1----:R-:W-:-:S04]  /*6670*/  IMAD R9, R9, R5, RZ ;  /* 0x0000000509097224 */ /* 0x002fc800078e02ff */
        /* <DEDUP_REMOVED lines=13> */
[----:B--2---:R1:W-:Y:S04]  /*6750*/  STL [R28], R15 ;  /* 0x0000000f1c007387 */ /* 0x0043e80000100800 */
[----:B---3--:R1:W-:Y:S04]  /*6760*/  STL [R11], R12 ;  /* 0x0000000c0b007387 */ /* 0x0083e80000100800 */
[----:B------:R-:W2:Y:S04]  /*6770*/  LDL R7, [R8] ;  /* 0x0000000008077983 */ /* 0x000ea80000100800 */
[----:B------:R-:W3:Y:S01]  /*6780*/  LDL R5, [R4] ;  /* 0x0000000004057983 */ /* 0x000ee20000100800 */
[----:B------:R-:W-:-:S06]  /*6790*/  UIADD3 UR4, UPT, UPT, UR4, 0x8, URZ ;  /* 0x0000000804047890 */ /* 0x000fcc000fffe0ff */
[----:B------:R-:W-:Y:S01]  /*67a0*/  ISETP.NE.AND P2, PT, R24, UR4, PT ;  /* 0x0000000418007c0c */ /* 0x000fe2000bf45270 */
[----:B--2---:R1:W-:Y:S04]  /*67b0*/  STL [R4], R7 ;  /* 0x0000000704007387 */ /* 0x0043e80000100800 */
[----:B---3--:R1:W-:Y:S08]  /*67c0*/  STL [R8], R5 ;  /* 0x0000000508007387 */ /* 0x0083f00000100800 */
[----:B------:R-:W-:Y:S05]  /*67d0*/  @P2 BRA `(.L_x_39) ;  /* 0xfffffff0001c2947 */ /* 0x000fea000383ffff */
.L_x_38:
[----:B------:R-:W-:Y:S05]  /*67e0*/  @!P0 BRA `(.L_x_37) ;  /* 0x0000000c00748947 */ /* 0x000fea0003800000 */
[----:B------:R-:W-:Y:S02]  /*67f0*/  ISETP.GE.U32.AND P2, PT, R26, 0x3, PT ;  /* 0x000000031a00780c */ /* 0x000fe40003f46070 */
[----:B------:R-:W-:-:S11]  /*6800*/  ISETP.NE.AND P0, PT, R23, RZ, PT ;  /* 0x000000ff1700720c */ /* 0x000fd60003f05270 */
[----:B------:R-:W-:Y:S05]  /*6810*/  @!P2 BRA `(.L_x_40) ;  /* 0x0000000400e8a947 */ /* 0x000fea0003800000 */
        /* <DEDUP_REMOVED lines=38> */
[----:B------:R-:W-:-:S03]  /*6a80*/  IMAD.SHL.U32 R18, R8, 0x2, RZ ;  /* 0x0000000208127824 */ /* 0x000fc600078e00ff */
[----:B------:R-:W-:Y:S01]  /*6a90*/  LOP3.LUT R7, R7, R9, R10, 0x96, !PT ;  /* 0x0000000907077212 */ /* 0x000fe200078e960a */
[----:B-1----:R-:W-:-:S03]  /*6aa0*/  IMAD.MOV.U32 R4, RZ, RZ, RZ ;  /* 0x000000ffff047224 */ /* 0x002fc600078e00ff */
[----:B------:R-:W-:Y:S01]  /*6ab0*/  LOP3.LUT R15, R18, 0x1, R7, 0xf8, !PT ;  /* 0x00000001120f7812 */ /* 0x000fe200078ef807 */
[----:B----4-:R-:W-:-:S04]  /*6ac0*/  IMAD R9, R17, R5, RZ ;  /* 0x0000000511097224 */ /* 0x010fc800078e02ff */
        /* <DEDUP_REMOVED lines=16> */
[----:B0-----:R-:W-:-:S04]  /*6bd0*/  VIADD R28, R6, 0xfffffffd ;  /* 0xfffffffd061c7836 */ /* 0x001fc80000000000 */
[----:B------:R-:W0:Y:S08]  /*6be0*/  I2F.U32.RP R27, R28 ;  /* 0x0000001c001b7306 */ /* 0x000e300000209000 */
[----:B0-----:R-:W0:Y:S01]  /*6bf0*/  MUFU.RCP R27, R27 ;  /* 0x0000001b001b7308 */ /* 0x001e220000001000 */
[----:B------:R-:W-:Y:S01]  /*6c00*/  SHF.R.U32.HI R19, RZ, 0x15, R18 ;  /* 0x00000015ff137819 */ /* 0x000fe20000011612 */
[----:B------:R-:W-:-:S03]  /*6c10*/  IMAD.MOV R29, RZ, RZ, -R28 ;  /* 0x000000ffff1d7224 */ /* 0x000fc600078e0a1c */
[----:B------:R-:W-:Y:S01]  /*6c20*/  LOP3.LUT R19, R19, 0x7fffffff, R8, 0x78, !PT ;  /* 0x7fffffff13137812 */ /* 0x000fe200078e7808 */
[----:B0-----:R-:W-:-:S04]  /*6c30*/  VIADD R4, R27, 0xffffffe ;  /* 0x0ffffffe1b047836 */ /* 0x001fc80000000000 */
[----:B------:R0:W4:Y:S01]  /*6c40*/  F2I.FTZ.U32.TRUNC.NTZ R5, R4 ;  /* 0x0000000400057305 */ /* 0x000122000021f000 */
[----:B------:R-:W-:Y:S01]  /*6c50*/  SHF.R.U32.HI R8, RZ, 0x1f, R18 ;  /* 0x0000001fff087819 */ /* 0x000fe20000011612 */
[----:B-1----:R-:W-:-:S03]  /*6c60*/  IMAD.MOV.U32 R11, RZ, RZ, R29 ;  /* 0x000000ffff0b7224 */ /* 0x002fc600078e001d */
[----:B------:R-:W-:Y:S01]  /*6c70*/  LOP3.LUT R8, R7, R19, R8, 0x96, !PT ;  /* 0x0000001307087212 */ /* 0x000fe200078e9608 */
[----:B0-----:R-:W-:-:S03]  /*6c80*/  IMAD.MOV.U32 R4, RZ, RZ, RZ ;  /* 0x000000ffff047224 */ /* 0x001fc600078e00ff */
        /* <DEDUP_REMOVED lines=47> */
[----:B------:R-:W3:Y:S04]  /*6f80*/  LDL R7, [R8] ;  /* 0x0000000008077983 */ /* 0x000ee80000100800 */
[----:B------:R-:W4:Y:S04]  /*6f90*/  LDL R5, [R4] ;  /* 0x0000000004057983 */ /* 0x000f280000100800 */
[----:B---3--:R2:W-:Y:S04]  /*6fa0*/  STL [R4], R7 ;  /* 0x0000000704007387 */ /* 0x0085e80000100800 */
[----:B----4-:R2:W-:Y:S02]  /*6fb0*/  STL [R8], R5 ;  /* 0x0000000508007387 */ /* 0x0105e40000100800 */
.L_x_40:
[----:B------:R-:W-:Y:S05]  /*6fc0*/  @!P0 BRA `(.L_x_37) ;  /* 0x00000004007c8947 */ /* 0x000fea0003800000 */
[----:B------:R-:W-:Y:S02]  /*6fd0*/  ISETP.NE.AND P2, PT, R25, 0x1, PT ;  /* 0x000000011900780c */ /* 0x000fe40003f45270 */
[----:B------:R-:W-:-:S11]  /*6fe0*/  ISETP.NE.AND P0, PT, R22, RZ, PT ;  /* 0x000000ff1600720c */ /* 0x000fd60003f05270 */
[----:B------:R-:W-:Y:S05]  /*6ff0*/  @!P2 BRA `(.L_x_41) ;  /* 0x0000000000f4a947 */ /* 0x000fea0003800000 */
[----:B-123--:R-:W-:Y:S01]  /*7000*/  VIADD R8, R6, 0xffffffff ;  /* 0xffffffff06087836 */ /* 0x00efe20000000000 */
[--C-:B------:R-:W-:Y:S02]  /*7010*/  SHF.R.U32.HI R4, RZ, 0x1, R0.reuse ;  /* 0x00000001ff047819 */ /* 0x100fe40000011600 */
[--C-:B------:R-:W-:Y:S01]  /*7020*/  SHF.R.U32.HI R7, RZ, 0x15, R0.reuse ;  /* 0x00000015ff077819 */ /* 0x100fe20000011600 */
[----:B------:R-:W1:Y:S01]  /*7030*/  I2F.U32.RP R10, R8 ;  /* 0x00000008000a7306 */ /* 0x000e620000209000 */
[----:B------:R-:W-:Y:S01]  /*7040*/  SHF.R.U32.HI R9, RZ, 0x1f, R0 ;  /* 0x0000001fff097819 */ /* 0x000fe20000011600 */
[----:B------:R-:W-:Y:S01]  /*7050*/  IMAD.MOV R11, RZ, RZ, -R8 ;  /* 0x000000ffff0b7224 */ /* 0x000fe200078e0a08 */
[----:B------:R-:W-:Y:S02]  /*7060*/  ISETP.NE.U32.AND P3, PT, R8, RZ, PT ;  /* 0x000000ff0800720c */ /* 0x000fe40003f65070 */
[----:B------:R-:W-:Y:S01]  /*7070*/  LOP3.LUT R7, R9, R7, R4, 0x96, !PT ;  /* 0x0000000709077212 */ /* 0x000fe200078e9604 */
[----:B------:R-:W-:-:S02]  /*7080*/  IMAD.MOV.U32 R9, RZ, RZ, R11 ;  /* 0x000000ffff097224 */ /* 0x000fc400078e000b */
[----:B------:R-:W-:Y:S01]  /*7090*/  IMAD.MOV.U32 R4, RZ, RZ, RZ ;  /* 0x000000ffff047224 */ /* 0x000fe200078e00ff */
[----:B------:R-:W-:-:S04]  /*70a0*/  LOP3.LUT R7, R7, R0, RZ, 0x3c, !PT ;  /* 0x0000000007077212 */ /* 0x000fc800078e3cff */
[----:B------:R-:W-:Y:S01]  /*70b0*/  LOP3.LUT R11, R7, 0x1, RZ, 0xc0, !PT ;  /* 0x00000001070b7812 */ /* 0x000fe200078ec0ff */
[----:B-1----:R-:W1:Y:S04]  /*70c0*/  MUFU.RCP R10, R10 ;  /* 0x0000000a000a7308 */ /* 0x002e680000001000 */
[----:B------:R-:W-:Y:S02]  /*70d0*/  IMAD R11, R0, 0x2, R11 ;  /* 0x00000002000b7824 */ /* 0x000fe400078e020b */
[----:B-1----:R-:W-:-:S06]  /*70e0*/  VIADD R5, R10, 0xffffffe ;  /* 0x0ffffffe0a057836 */ /* 0x002fcc0000000000 */
[----:B------:R-:W1:Y:S02]  /*70f0*/  F2I.FTZ.U32.TRUNC.NTZ R5, R5 ;  /* 0x0000000500057305 */ /* 0x000e64000021f000 */
[----:B-1----:R-:W-:-:S04]  /*7100*/  IMAD R9, R9, R5, RZ ;  /* 0x0000000509097224 */ /* 0x002fc800078e02ff */
        /* <DEDUP_REMOVED lines=16> */
[--C-:B------:R-:W-:Y:S02]  /*7210*/  SHF.R.U32.HI R15, RZ, 0x14, R0.reuse ;  /* 0x00000014ff0f7819 */ /* 0x100fe40000011600 */
[----:B------:R-:W-:Y:S01]  /*7220*/  SHF.R.U32.HI R4, RZ, 0x1e, R0 ;  /* 0x0000001eff047819 */ /* 0x000fe20000011600 */
[----:B-1----:R-:W-:-:S06]  /*7230*/  VIADD R5, R12, 0xffffffe ;  /* 0x0ffffffe0c057836 */ /* 0x002fcc0000000000 */
[----:B------:R-:W1:Y:S01]  /*7240*/  F2I.FTZ.U32.TRUNC.NTZ R5, R5 ;  /* 0x0000000500057305 */ /* 0x000e62000021f000 */
[----:B------:R-:W-:Y:S01]  /*7250*/  LOP3.LUT R4, R4, R15, R0, 0x96, !PT ;  /* 0x0000000f04047212 */ /* 0x000fe200078e9600 */
[----:B------:R-:W-:-:S03]  /*7260*/  IMAD.MOV R17, RZ, RZ, -R6 ;  /* 0x000000ffff117224 */ /* 0x000fc600078e0a06 */
[----:B------:R-:W-:Y:S01]  /*7270*/  LOP3.LUT R0, R4, 0x1, R7, 0x48, !PT ;  /* 0x0000000104007812 */ /* 0x000fe200078e4807 */
[----:B------:R-:W-:Y:S02]  /*7280*/  IMAD.MOV.U32 R4, RZ, RZ, RZ ;  /* 0x000000ffff047224 */ /* 0x000fe400078e00ff */
[----:B-1----:R-:W-:Y:S02]  /*7290*/  IMAD R15, R17, R5, RZ ;  /* 0x00000005110f7224 */ /* 0x002fe400078e02ff */
        /* <DEDUP_REMOVED lines=13> */
[----:B---3--:R4:W-:Y:S04]  /*7370*/  STL [R8], R13 ;  /* 0x0000000d08007387 */ /* 0x0089e80000100800 */
[----:B--2---:R4:W-:Y:S04]  /*7380*/  STL [R9], R10 ;  /* 0x0000000a09007387 */ /* 0x0049e80000100800 */
[----:B------:R-:W2:Y:S04]  /*7390*/  LDL R7, [R5] ;  /* 0x0000000005077983 */ /* 0x000ea80000100800 */
[----:B------:R-:W3:Y:S04]  /*73a0*/  LDL R4, [R12] ;  /* 0x000000000c047983 */ /* 0x000ee80000100800 */
[----:B--2---:R4:W-:Y:S04]  /*73b0*/  STL [R12], R7 ;  /* 0x000000070c007387 */ /* 0x0049e80000100800 */
[----:B---3--:R4:W-:Y:S02]  /*73c0*/  STL [R5], R4 ;  /* 0x0000000405007387 */ /* 0x0089e40000100800 */
.L_x_41:
[----:B------:R-:W-:Y:S05]  /*73d0*/  @!P0 BRA `(.L_x_37) ;  /* 0x0000000000788947 */ /* 0x000fea0003800000 */
[----:B------:R-:W-:Y:S01]  /*73e0*/  VIADD R6, R6, 0xffffffff ;  /* 0xffffffff06067836 */ /* 0x000fe20000000000 */
[--C-:B-1234-:R-:W-:Y:S02]  /*73f0*/  SHF.R.U32.HI R8, RZ, 0x1, R0.reuse ;  /* 0x00000001ff087819 */ /* 0x11efe40000011600 */
[--C-:B------:R-:W-:Y:S01]  /*7400*/  SHF.R.U32.HI R9, RZ, 0x15, R0.reuse ;  /* 0x00000015ff097819 */ /* 0x100fe20000011600 */
[----:B------:R-:W1:Y:S01]  /*7410*/  I2F.U32.RP R7, R6 ;  /* 0x0000000600077306 */ /* 0x000e620000209000 */
[----:B------:R-:W-:Y:S01]  /*7420*/  SHF.R.U32.HI R10, RZ, 0x1f, R0 ;  /* 0x0000001fff0a7819 */ /* 0x000fe20000011600 */
[----:B------:R-:W-:Y:S01]  /*7430*/  IMAD.MOV R13, RZ, RZ, -R6 ;  /* 0x000000ffff0d7224 */ /* 0x000fe200078e0a06 */
[----:B------:R-:W-:Y:S02]  /*7440*/  ISETP.NE.U32.AND P2, PT, R6, RZ, PT ;  /* 0x000000ff0600720c */ /* 0x000fe40003f45070 */
[----:B------:R-:W-:-:S04]  /*7450*/  LOP3.LUT R11, R10, R9, R8, 0x96, !PT ;  /* 0x000000090a0b7212 */ /* 0x000fc800078e9608 */
[----:B------:R-:W-:-:S05]  /*7460*/  LOP3.LUT R11, R11, 0x1, R0, 0x48, !PT ;  /* 0x000000010b0b7812 */ /* 0x000fca00078e4800 */
[----:B------:R-:W-:Y:S01]  /*7470*/  IMAD R0, R0, 0x2, R11 ;  /* 0x0000000200007824 */ /* 0x000fe200078e020b */
[----:B-1----:R-:W1:Y:S02]  /*7480*/  MUFU.RCP R7, R7 ;  /* 0x0000000700077308 */ /* 0x002e640000001000 */
[----:B-1----:R-:W-:-:S06]  /*7490*/  VIADD R4, R7, 0xffffffe ;  /* 0x0ffffffe07047836 */ /* 0x002fcc0000000000 */
[----:B------:R1:W2:Y:S02]  /*74a0*/  F2I.FTZ.U32.TRUNC.NTZ R5, R4 ;  /* 0x0000000400057305 */ /* 0x0002a4000021f000 */
        /* <DEDUP_REMOVED lines=14> */
[----:B------:R-:W3:Y:S04]  /*7590*/  LDL R7, [R5] ;  /* 0x0000000005077983 */ /* 0x000ee80000100800 */
[----:B---3--:R1:W-:Y:S04]  /*75a0*/  STL [R6], R7 ;  /* 0x0000000706007387 */ /* 0x0083e80000100800 */
[----:B--2---:R1:W-:Y:S02]  /*75b0*/  STL [R5], R4 ;  /* 0x0000000405007387 */ /* 0x0043e40000100800 */
.L_x_37:
[----:B------:R-:W-:Y:S01]  /*75c0*/  ULEA UR15, UR13, UR7, 0x4 ;  /* 0x000000070d0f7291 */ /* 0x000fe2000f8e20ff */
[----:B------:R-:W-:Y:S11]  /*75d0*/  BRA.U !UP0, `(.L_x_42) ;  /* 0x0000001508007547 */ /* 0x000ff6000b800000 */
[----:B-1-3--:R-:W5:Y:S01]  /*75e0*/  LDL.64 R16, [UR15+0x8] ;  /* 0x0000080fff107983 */ /* 0x00af620008100a00 */
[----:B------:R-:W-:-:S09]  /*75f0*/  UISETP.GE.AND UP1, UPT, UR6, 0x2, UPT ;  /* 0x000000020600788c */ /* 0x000fd2000bf26270 */
[----:B------:R-:W-:Y:S05]  /*7600*/  BRA.U !UP1, `(.L_x_43) ;  /* 0x0000000109947547 */ /* 0x000fea000b800000 */
[----:B--2-4-:R-:W-:-:S07]  /*7610*/  IMAD.MOV.U32 R8, RZ, RZ, RZ ;  /* 0x000000ffff087224 */ /* 0x014fce00078e00ff */
.L_x_45:
[----:B------:R-:W-:Y:S01]  /*7620*/  IMAD R9, R8, 0x4, R21 ;  /* 0x0000000408097824 */ /* 0x000fe200078e0215 */
[----:B------:R-:W1:Y:S05]  /*7630*/  LDCU UR6, c[0x3][URZ] ;  /* 0x00c00000ff0677ac */ /* 0x000e6a0008000800 */
[----:B-----5:R-:W5:Y:S01]  /*7640*/  LDL R9, [R9] ;  /* 0x0000000009097983 */ /* 0x020f620000100800 */
[----:B------:R-:W-:Y:S01]  /*7650*/  IMAD.MOV.U32 R10, RZ, RZ, 0x1 ;  /* 0x00000001ff0a7424 */ /* 0x000fe200078e00ff */
[----:B--2---:R-:W-:-:S07]  /*7660*/  PRMT R11, RZ, 0x7610, R11 ;  /* 0x00007610ff0b7816 */ /* 0x004fce000000000b */
.L_x_44:
[----:B------:R-:W-:Y:S02]  /*7670*/  LOP3.LUT R4, R10, 0xff, RZ, 0xc0, !PT ;  /* 0x000000ff0a047812 */ /* 0x000fe400078ec0ff */
[----:B------:R-:W-:Y:S02]  /*7680*/  LOP3.LUT R5, R11, 0xff, RZ, 0xc0, !PT ;  /* 0x000000ff0b057812 */ /* 0x000fe400078ec0ff */
[----:B------:R-:W-:Y:S02]  /*7690*/  LEA R4, R4, UR14, 0x3 ;  /* 0x0000000e04047c11 */ /* 0x000fe4000f8e18ff */
[----:B------:R-:W-:-:S04]  /*76a0*/  LEA R6, R5, UR14, 0x3 ;  /* 0x0000000e05067c11 */ /* 0x000fc8000f8e18ff */
[----:B------:R-:W2:Y:S04]  /*76b0*/  LDL.64 R4, [R4] ;  /* 0x0000000004047983 */ /* 0x000ea80000100a00 */
[----:B------:R-:W2:Y:S01]  /*76c0*/  LDL.64 R6, [R6] ;  /* 0x0000000006067983 */ /* 0x000ea20000100a00 */
[----:B------:R-:W-:-:S05]  /*76d0*/  VIADD R12, R10, 0x1 ;  /* 0x000000010a0c7836 */ /* 0x000fca0000000000 */
[----:B------:R-:W-:-:S04]  /*76e0*/  LOP3.LUT R13, R12, 0xff, RZ, 0xc0, !PT ;  /* 0x000000ff0c0d7812 */ /* 0x000fc800078ec0ff */
[----:B-1----:R-:W-:Y:S02]  /*76f0*/  ISETP.GE.AND P2, PT, R13, UR6, PT ;  /* 0x000000060d007c0c */ /* 0x002fe4000bf46270 */
[----:B--2---:R-:W-:-:S04]  /*7700*/  ISETP.GE.U32.AND P0, PT, R4, R6, PT ;  /* 0x000000060400720c */ /* 0x004fc80003f06070 */
[----:B------:R-:W-:-:S04]  /*7710*/  ISETP.GE.AND.EX P0, PT, R5, R7, PT, P0 ;  /* 0x000000070500720c */ /* 0x000fc80003f06300 */
[----:B------:R-:W-:Y:S02]  /*7720*/  SEL R11, R10, R11, !P0 ;  /* 0x0000000b0a0b7207 */ /* 0x000fe40004000000 */
[----:B------:R-:W-:Y:S01]  /*7730*/  PRMT R10, R12, 0x7610, R10 ;  /* 0x000076100c0a7816 */ /* 0x000fe2000000000a */
[----:B------:R-:W-:Y:S06]  /*7740*/  @!P2 BRA `(.L_x_44) ;  /* 0xfffffffc00c8a947 */ /* 0x000fec000383ffff */
[----:B-----5:R-:W-:Y:S02]  /*7750*/  IADD3 R4, P0, PT, R16, R9, RZ ;  /* 0x0000000910047210 */ /* 0x020fe40007f1e0ff */
[----:B------:R-:W-:Y:S01]  /*7760*/  LOP3.LUT R6, R11, 0xff, RZ, 0xc0, !PT ;  /* 0x000000ff0b067812 */ /* 0x000fe200078ec0ff */
[----:B------:R-:W-:Y:S01]  /*7770*/  UMOV UR4, 0x8 ;  /* 0x0000000800047882 */ /* 0x000fe20000000000 */
[----:B------:R-:W-:Y:S01]  /*7780*/  LEA.HI.X.SX32 R5, R9, R17, 0x1, P0 ;  /* 0x0000001109057211 */ /* 0x000fe200000f0eff */
[----:B------:R-:W1:Y:S01]  /*7790*/  LDCU UR24, c[0x3][0x4] ;  /* 0x00c00080ff1877ac */ /* 0x000e620008000800 */
[----:B------:R-:W-:-:S03]  /*77a0*/  LEA R13, R6, UR14, 0x3 ;  /* 0x0000000e060d7c11 */ /* 0x000fc6000f8e18ff */
[----:B------:R2:W-:Y:S04]  /*77b0*/  ST.E.U8 desc[UR8][R4.64], R11 ;  /* 0x0000000b04007985 */ /* 0x0005e8000c101108 */
[----:B------:R-:W3:Y:S01]  /*77c0*/  LDL.64 R6, [R13] ;  /* 0x000000000d067983 */ /* 0x000ee20000100a00 */
[----:B------:R-:W-:Y:S01]  /*77d0*/  LEA R9, R9, UR4, 0x2 ;  /* 0x0000000409097c11 */ /* 0x000fe2000f8e10ff */
[----:B------:R-:W-:-:S05]  /*77e0*/  VIADD R8, R8, 0x1 ;  /* 0x0000000108087836 */ /* 0x000fca0000000000 */
[----:B------:R-:W3:Y:S02]  /*77f0*/  LDC R9, c[0x3][R9] ;  /* 0x00c0000009097b82 */ /* 0x000ee40000000800 */
[----:B---3--:R-:W-:-:S04]  /*7800*/  IADD3 R6, P0, PT, R9, R6, RZ ;  /* 0x0000000609067210 */ /* 0x008fc80007f1e0ff */
[----:B------:R-:W-:Y:S02]  /*7810*/  LEA.HI.X.SX32 R7, R9, R7, 0x1, P0 ;  /* 0x0000000709077211 */ /* 0x000fe400000f0eff */
[----:B-1----:R-:W-:-:S03]  /*7820*/  ISETP.NE.AND P0, PT, R8, UR24, PT ;  /* 0x0000001808007c0c */ /* 0x002fc6000bf05270 */
[----:B------:R2:W-:Y:S10]  /*7830*/  STL.64 [R13], R6 ;  /* 0x000000060d007387 */ /* 0x0005f40000100a00 */
[----:B------:R-:W-:Y:S05]  /*7840*/  @!P0 BRA `(.L_x_42) ;  /* 0x0000001000648947 */ /* 0x000fea0003800000 */
[----:B------:R-:W-:Y:S05]  /*7850*/  BRA `(.L_x_45) ;  /* 0xfffffffc00707947 */ /* 0x000fea000383ffff */
.L_x_43:
[----:B------:R-:W-:Y:S01]  /*7860*/  UISETP.GE.U32.AND UP1, UPT, UR24, 0x10, UPT ;  /* 0x000000101800788c */ /* 0x000fe2000bf26070 */
[----:B----4-:R-:W-:-:S08]  /*7870*/  IMAD.MOV.U32 R10, RZ, RZ, RZ ;  /* 0x000000ffff0a7224 */ /* 0x010fd000078e00ff */
[----:B------:R-:W-:Y:S05]  /*7880*/  BRA.U !UP1, `(.L_x_46) ;  /* 0x0000000509f47547 */ /* 0x000fea000b800000 */
[----:B--2---:R1:W5:Y:S01]  /*7890*/  LDL.64 R8, [R1] ;  /* 0x0000000001087983 */ /* 0x0043620000100a00 */
[----:B------:R-:W-:-:S07]  /*78a0*/  IMAD.MOV.U32 R18, RZ, RZ, RZ ;  /* 0x000000ffff127224 */ /* 0x000fce00078e00ff */
.L_x_47:
[----:B------:R-:W-:-:S05]  /*78b0*/  IMAD R19, R18, 0x4, R21 ;  /* 0x0000000412137824 */ /* 0x000fca00078e0215 */
[----:B------:R-:W2:Y:S01]  /*78c0*/  LDL.128 R12, [R19] ;  /* 0x00000000130c7983 */ /* 0x000ea20000100c00 */
[----:B------:R-:W-:Y:S01]  /*78d0*/  UMOV UR4, 0x8 ;  /* 0x0000000800047882 */ /* 0x000fe20000000000 */
[C---:B--2--5:R-:W-:Y:S02]  /*78e0*/  IADD3 R32, P0, PT, R16.reuse, R12, RZ ;  /* 0x0000000c10207210 */ /* 0x064fe40007f1e0ff */
[----:B0-----:R-:W-:Y:S02]  /*78f0*/  IADD3 R28, P2, PT, R16, R13, RZ ;  /* 0x0000000d101c7210 */ /* 0x001fe40007f5e0ff */
[-C--:B------:R-:W-:Y:S02]  /*7900*/  LEA.HI.X.SX32 R33, R12, R17.reuse, 0x1, P0 ;  /* 0x000000110c217211 */ /* 0x080fe400000f0eff */
[----:B------:R-:W-:Y:S02]  /*7910*/  LEA.HI.X.SX32 R29, R13, R17, 0x1, P2 ;  /* 0x000000110d1d7211 */ /* 0x000fe400010f0eff */
[C---:B------:R-:W-:Y:S01]  /*7920*/  IADD3 R30, P0, PT, R16.reuse, R14, RZ ;  /* 0x0000000e101e7210 */ /* 0x040fe20007f1e0ff */
[----:B------:R-:W-:Y:S01]  /*7930*/  ST.E.U8 desc[UR8][R32.64], RZ ;  /* 0x000000ff20007985 */ /* 0x000fe2000c101108 */
[----:B------:R-:W-:-:S02]  /*7940*/  IADD3 R10, P2, PT, R16, R15, RZ ;  /* 0x0000000f100a7210 */ /* 0x000fc40007f5e0ff */
[-C--:B------:R-:W-:Y:S01]  /*7950*/  LEA.HI.X.SX32 R31, R14, R17.reuse, 0x1, P0 ;  /* 0x000000110e1f7211 */ /* 0x080fe200000f0eff */
[----:B------:R0:W-:Y:S01]  /*7960*/  ST.E.U8 desc[UR8][R28.64], RZ ;  /* 0x000000ff1c007985 */ /* 0x0001e2000c101108 */
[----:B------:R-:W-:-:S03]  /*7970*/  LEA.HI.X.SX32 R11, R15, R17, 0x1, P2 ;  /* 0x000000110f0b7211 */ /* 0x000fc600010f0eff */
[----:B------:R2:W-:Y:S04]  /*7980*/  ST.E.U8 desc[UR8][R30.64], RZ ;  /* 0x000000ff1e007985 */ /* 0x0005e8000c101108 */
[----:B------:R3:W-:Y:S04]  /*7990*/  ST.E.U8 desc[UR8][R10.64], RZ ;  /* 0x000000ff0a007985 */ /* 0x0007e8000c101108 */
[----:B------:R-:W4:Y:S01]  /*79a0*/  LDL.128 R4, [R19+0x10] ;  /* 0x0000100013047983 */ /* 0x000f220000100c00 */
[----:B------:R-:W-:Y:S02]  /*79b0*/  LEA R37, R13, UR4, 0x2 ;  /* 0x000000040d257c11 */ /* 0x000fe4000f8e10ff */
[----:B------:R-:W-:-:S04]  /*79c0*/  LEA R36, R12, UR4, 0x2 ;  /* 0x000000040c247c11 */ /* 0x000fc8000f8e10ff */
[----:B------:R-:W1:Y:S08]  /*79d0*/  LDC R13, c[0x3][R36] ;  /* 0x00c00000240d7b82 */ /* 0x000e700000000800 */
[----:B------:R-:W0:Y:S01]  /*79e0*/  LDC R37, c[0x3][R37] ;  /* 0x00c0000025257b82 */ /* 0x000e220000000800 */
[--C-:B-1----:R-:W-:Y:S02]  /*79f0*/  SHF.R.S32.HI R27, RZ, 0x1f, R13.reuse ;  /* 0x0000001fff1b7819 */ /* 0x102fe4000001140d */
[----:B0-----:R-:W-:-:S02]  /*7a00*/  IADD3 R28, P0, P2, R37, R8, R13 ;  /* 0x00000008251c7210 */ /* 0x001fc40007a1e00d */
[----:B------:R-:W-:-:S04]  /*7a10*/  SHF.R.S32.HI R8, RZ, 0x1f, R37 ;  /* 0x0000001fff087819 */ /* 0x000fc80000011425 */
[----:B------:R-:W-:Y:S02]  /*7a20*/  IADD3.X R27, PT, PT, R8, R9, R27, P0, P2 ;  /* 0x00000009081b7210 */ /* 0x000fe400007e441b */
[C---:B----4-:R-:W-:Y:S02]  /*7a30*/  IADD3 R34, P0, PT, R16.reuse, R4, RZ ;  /* 0x0000000410227210 */ /* 0x050fe40007f1e0ff */
[----:B------:R-:W-:Y:S02]  /*7a40*/  IADD3 R32, P2, PT, R16, R5, RZ ;  /* 0x0000000510207210 */ /* 0x000fe40007f5e0ff */
[-C--:B------:R-:W-:Y:S02]  /*7a50*/  LEA.HI.X.SX32 R35, R4, R17.reuse, 0x1, P0 ;  /* 0x0000001104237211 */ /* 0x080fe400000f0eff */
[----:B------:R-:W-:Y:S02]  /*7a60*/  LEA.HI.X.SX32 R33, R5, R17, 0x1, P2 ;  /* 0x0000001105217211 */ /* 0x000fe400010f0eff */
[C---:B--2---:R-:W-:Y:S01]  /*7a70*/  IADD3 R30, P0, PT, R16.reuse, R6, RZ ;  /* 0x00000006101e7210 */ /* 0x044fe20007f1e0ff */
[----:B------:R-:W-:Y:S01]  /*7a80*/  ST.E.U8 desc[UR8][R34.64], RZ ;  /* 0x000000ff22007985 */ /* 0x000fe2000c101108 */
[----:B------:R-:W-:-:S02]  /*7a90*/  IADD3 R12, P2, PT, R16, R7, RZ ;  /* 0x00000007100c7210 */ /* 0x000fc40007f5e0ff */
[-C--:B------:R-:W-:Y:S01]  /*7aa0*/  LEA.HI.X.SX32 R31, R6, R17.reuse, 0x1, P0 ;  /* 0x00000011061f7211 */ /* 0x080fe200000f0eff */
[----:B------:R-:W-:Y:S01]  /*7ab0*/  ST.E.U8 desc[UR8][R32.64], RZ ;  /* 0x000000ff20007985 */ /* 0x000fe2000c101108 */
[----:B------:R-:W-:-:S03]  /*7ac0*/  LEA.HI.X.SX32 R13, R7, R17, 0x1, P2 ;  /* 0x00000011070d7211 */ /* 0x000fc600010f0eff */
[----:B------:R-:W-:Y:S04]  /*7ad0*/  ST.E.U8 desc[UR8][R30.64], RZ ;  /* 0x000000ff1e007985 */ /* 0x000fe8000c101108 */
[----:B------:R0:W-:Y:S04]  /*7ae0*/  ST.E.U8 desc[UR8][R12.64], RZ ;  /* 0x000000ff0c007985 */ /* 0x0001e8000c101108 */
[----:B---3--:R-:W2:Y:S01]  /*7af0*/  LDL.128 R8, [R19+0x20] ;  /* 0x0000200013087983 */ /* 0x008ea20000100c00 */
[----:B------:R-:W-:Y:S02]  /*7b00*/  LEA R29, R14, UR4, 0x2 ;  /* 0x000000040e1d7c11 */ /* 0x000fe4000f8e10ff */
[----:B------:R-:W-:-:S02]  /*7b10*/  LEA R14, R15, UR4, 0x2 ;  /* 0x000000040f0e7c11 */ /* 0x000fc4000f8e10ff */
[----:B------:R-:W0:Y:S01]  /*7b20*/  LDC R15, c[0x3][R29] ;  /* 0x00c000001d0f7b82 */ /* 0x000e220000000800 */
[----:B------:R-:W-:Y:S02]  /*7b30*/  LEA R36, R4, UR4, 0x2 ;  /* 0x0000000404247c11 */ /* 0x000fe4000f8e10ff */
[----:B------:R-:W-:-:S05]  /*7b40*/  LEA R37, R5, UR4, 0x2 ;  /* 0x0000000405257c11 */ /* 0x000fca000f8e10ff */
[----:B------:R-:W1:Y:S08]  /*7b50*/  LDC R14, c[0x3][R14] ;  /* 0x00c000000e0e7b82 */ /* 0x000e700000000800 */
[----:B------:R-:W3:Y:S08]  /*7b60*/  LDC R4, c[0x3][R36] ;  /* 0x00c0000024047b82 */ /* 0x000ef00000000800 */
[----:B------:R-:W3:Y:S01]  /*7b70*/  LDC R5, c[0x3][R37] ;  /* 0x00c0000025057b82 */ /* 0x000ee20000000800 */
[----:B0-----:R-:W-:-:S02]  /*7b80*/  SHF.R.S32.HI R12, RZ, 0x1f, R15 ;  /* 0x0000001fff0c7819 */ /* 0x001fc4000001140f */
[----:B-1----:R-:W-:Y:S02]  /*7b90*/  IADD3 R28, P0, P2, R14, R28, R15 ;  /* 0x0000001c0e1c7210 */ /* 0x002fe40007a1e00f */
[----:B------:R-:W-:-:S04]  /*7ba0*/  SHF.R.S32.HI R13, RZ, 0x1f, R14 ;  /* 0x0000001fff0d7819 */ /* 0x000fc8000001140e */
[----:B------:R-:W-:Y:S02]  /*7bb0*/  IADD3.X R12, PT, PT, R13, R27, R12, P0, P2 ;  /* 0x0000001b0d0c7210 */ /* 0x000fe400007e440c */
[--C-:B---3--:R-:W-:Y:S02]  /*7bc0*/  IADD3 R27, P0, P2, R5, R28, R4.reuse ;  /* 0x0000001c051b7210 */ /* 0x108fe40007a1e004 */
[----:B------:R-:W-:Y:S02]  /*7bd0*/  SHF.R.S32.HI R28, RZ, 0x1f, R4 ;  /* 0x0000001fff1c7819 */ /* 0x000fe40000011404 */
[----:B------:R-:W-:-:S04]  /*7be0*/  SHF.R.S32.HI R5, RZ, 0x1f, R5 ;  /* 0x0000001fff057819 */ /* 0x000fc80000011405 */
[----:B------:R-:W-:Y:S02]  /*7bf0*/  IADD3.X R28, PT, PT, R5, R12, R28, P0, P2 ;  /* 0x0000000c051c7210 */ /* 0x000fe400007e441c */
[C---:B--2---:R-:W-:Y:S02]  /*7c00*/  IADD3 R34, P0, PT, R16.reuse, R8, RZ ;  /* 0x0000000810227210 */ /* 0x044fe40007f1e0ff */
[----:B------:R-:W-:Y:S02]  /*7c10*/  IADD3 R32, P2, PT, R16, R9, RZ ;  /* 0x0000000910207210 */ /* 0x000fe40007f5e0ff */
[-C--:B------:R-:W-:Y:S02]  /*7c20*/  LEA.HI.X.SX32 R35, R8, R17.reuse, 0x1, P0 ;  /* 0x0000001108237211 */ /* 0x080fe400000f0eff */
[----:B------:R-:W-:Y:S02]  /*7c30*/  LEA.HI.X.SX32 R33, R9, R17, 0x1, P2 ;  /* 0x0000001109217211 */ /* 0x000fe400010f0eff */
[C---:B------:R-:W-:Y:S01]  /*7c40*/  IADD3 R30, P0, PT, R16.reuse, R10, RZ ;  /* 0x0000000a101e7210 */ /* 0x040fe20007f1e0ff */
[----:B------:R-:W-:Y:S01]  /*7c50*/  ST.E.U8 desc[UR8][R34.64], RZ ;  /* 0x000000ff22007985 */ /* 0x000fe2000c101108 */
[----:B------:R-:W-:-:S02]  /*7c60*/  IADD3 R4, P2, PT, R16, R11, RZ ;  /* 0x0000000b10047210 */ /* 0x000fc40007f5e0ff */
[-C--:B------:R-:W-:Y:S01]  /*7c70*/  LEA.HI.X.SX32 R31, R10, R17.reuse, 0x1, P0 ;  /* 0x000000110a1f7211 */ /* 0x080fe200000f0eff */
[----:B------:R-:W-:Y:S01]  /*7c80*/  ST.E.U8 desc[UR8][R32.64], RZ ;  /* 0x000000ff20007985 */ /* 0x000fe2000c101108 */
[----:B------:R-:W-:-:S03]  /*7c90*/  LEA.HI.X.SX32 R5, R11, R17, 0x1, P2 ;  /* 0x000000110b057211 */ /* 0x000fc600010f0eff */
[----:B------:R-:W-:Y:S04]  /*7ca0*/  ST.E.U8 desc[UR8][R30.64], RZ ;  /* 0x000000ff1e007985 */ /* 0x000fe8000c101108 */
[----:B------:R0:W-:Y:S04]  /*7cb0*/  ST.E.U8 desc[UR8][R4.64], RZ ;  /* 0x000000ff04007985 */ /* 0x0001e8000c101108 */
[----:B------:R-:W2:Y:S01]  /*7cc0*/  LDL.128 R12, [R19+0x30] ;  /* 0x00003000130c7983 */ /* 0x000ea20000100c00 */
[----:B------:R-:W-:Y:S01]  /*7cd0*/  LEA R6, R6, UR4, 0x2 ;  /* 0x0000000406067c11 */ /* 0x000fe2000f8e10ff */
[----:B------:R-:W-:Y:S01]  /*7ce0*/  VIADD R18, R18, 0x10 ;  /* 0x0000001012127836 */ /* 0x000fe20000000000 */
[----:B------:R-:W-:-:S02]  /*7cf0*/  LEA R7, R7, UR4, 0x2 ;  /* 0x0000000407077c11 */ /* 0x000fc4000f8e10ff */
[----:B------:R-:W-:Y:S02]  /*7d00*/  LEA R8, R8, UR4, 0x2 ;  /* 0x0000000408087c11 */ /* 0x000fe4000f8e10ff */
[----:B------:R-:W1:Y:S01]  /*7d10*/  LDC R6, c[0x3][R6] ;  /* 0x00c0000006067b82 */ /* 0x000e620000000800 */
[----:B------:R-:W-:Y:S02]  /*7d20*/  LEA R9, R9, UR4, 0x2 ;  /* 0x0000000409097c11 */ /* 0x000fe4000f8e10ff */
[----:B0-----:R-:W-:Y:S02]  /*7d30*/  LEA R5, R11, UR4, 0x2 ;  /* 0x000000040b057c11 */ /* 0x001fe4000f8e10ff */
[----:B------:R-:W-:-:S03]  /*7d40*/  LEA R30, R10, UR4, 0x2 ;  /* 0x000000040a1e7c11 */ /* 0x000fc6000f8e10ff */
[----:B------:R-:W1:Y:S08]  /*7d50*/  LDC R7, c[0x3][R7] ;  /* 0x00c0000007077b82 */ /* 0x000e700000000800 */
[----:B------:R-:W0:Y:S08]  /*7d60*/  LDC R8, c[0x3][R8] ;  /* 0x00c0000008087b82 */ /* 0x000e300000000800 */
[----:B------:R-:W3:Y:S08]  /*7d70*/  LDC R9, c[0x3][R9] ;  /* 0x00c0000009097b82 */ /* 0x000ef00000000800 */
[----:B------:R-:W4:Y:S08]  /*7d80*/  LDC R4, c[0x3][R30] ;  /* 0x00c000001e047b82 */ /* 0x000f300000000800 */
[----:B------:R-:W4:Y:S01]  /*7d90*/  LDC R5, c[0x3][R5] ;  /* 0x00c0000005057b82 */ /* 0x000f220000000800 */
[----:B-1----:R-:W-:-:S02]  /*7da0*/  IADD3 R29, P0, P2, R7, R27, R6 ;  /* 0x0000001b071d7210 */ /* 0x002fc40007a1e006 */
[----:B------:R-:W-:Y:S02]  /*7db0*/  SHF.R.S32.HI R27, RZ, 0x1f, R6 ;  /* 0x0000001fff1b7819 */ /* 0x000fe40000011406 */
[----:B------:R-:W-:-:S04]  /*7dc0*/  SHF.R.S32.HI R10, RZ, 0x1f, R7 ;  /* 0x0000001fff0a7819 */ /* 0x000fc80000011407 */
[----:B------:R-:W-:Y:S02]  /*7dd0*/  IADD3.X R27, PT, PT, R10, R28, R27, P0, P2 ;  /* 0x0000001c0a1b7210 */ /* 0x000fe400007e441b */
[--C-:B0-----:R-:W-:Y:S02]  /*7de0*/  SHF.R.S32.HI R28, RZ, 0x1f, R8.reuse ;  /* 0x0000001fff1c7819 */ /* 0x101fe40000011408 */
[----:B---3--:R-:W-:Y:S02]  /*7df0*/  IADD3 R29, P0, P2, R9, R29, R8 ;  /* 0x0000001d091d7210 */ /* 0x008fe40007a1e008 */
[----:B------:R-:W-:-:S04]  /*7e00*/  SHF.R.S32.HI R11, RZ, 0x1f, R9 ;  /* 0x0000001fff0b7819 */ /* 0x000fc80000011409 */
[----:B------:R-:W-:Y:S02]  /*7e10*/  IADD3.X R27, PT, PT, R11, R27, R28, P0, P2 ;  /* 0x0000001b0b1b7210 */ /* 0x000fe400007e441c */
[--C-:B----4-:R-:W-:Y:S02]  /*7e20*/  IADD3 R29, P0, P2, R5, R29, R4.reuse ;  /* 0x0000001d051d7210 */ /* 0x110fe40007a1e004 */
[----:B------:R-:W-:Y:S02]  /*7e30*/  SHF.R.S32.HI R4, RZ, 0x1f, R4 ;  /* 0x0000001fff047819 */ /* 0x000fe40000011404 */
[----:B------:R-:W-:-:S04]  /*7e40*/  SHF.R.S32.HI R6, RZ, 0x1f, R5 ;  /* 0x0000001fff067819 */ /* 0x000fc80000011405 */
[----:B------:R-:W-:Y:S02]  /*7e50*/  IADD3.X R27, PT, PT, R6, R27, R4, P0, P2 ;  /* 0x0000001b061b7210 */ /* 0x000fe400007e4404 */
[----:B--2---:R-:W-:Y:S02]  /*7e60*/  LEA R10, R12, UR4, 0x2 ;  /* 0x000000040c0a7c11 */ /* 0x004fe4000f8e10ff */
[----:B------:R-:W-:Y:S02]  /*7e70*/  LEA R19, R13, UR4, 0x2 ;  /* 0x000000040d137c11 */ /* 0x000fe4000f8e10ff */
[----:B------:R-:W-:Y:S02]  /*7e80*/  LEA R11, R14, UR4, 0x2 ;  /* 0x000000040e0b7c11 */ /* 0x000fe4000f8e10ff */
[----:B------:R-:W0:Y:S01]  /*7e90*/  LDC R10, c[0x3][R10] ;  /* 0x00c000000a0a7b82 */ /* 0x000e220000000800 */
[----:B------:R-:W-:Y:S02]  /*7ea0*/  LEA R28, R15, UR4, 0x2 ;  /* 0x000000040f1c7c11 */ /* 0x000fe4000f8e10ff */
[----:B------:R-:W-:-:S02]  /*7eb0*/  IADD3 R30, P0, PT, R16, R12, RZ ;  /* 0x0000000c101e7210 */ /* 0x000fc40007f1e0ff */
[----:B------:R-:W-:Y:S02]  /*7ec0*/  IADD3 R4, P2, PT, R16, R14, RZ ;  /* 0x0000000e10047210 */ /* 0x000fe40007f5e0ff */
[----:B------:R-:W-:Y:S01]  /*7ed0*/  LEA.HI.X.SX32 R31, R12, R17, 0x1, P0 ;  /* 0x000000110c1f7211 */ /* 0x000fe200000f0eff */
[----:B------:R-:W0:Y:S01]  /*7ee0*/  LDC R19, c[0x3][R19] ;  /* 0x00c0000013137b82 */ /* 0x000e220000000800 */
[----:B------:R-:W-:Y:S02]  /*7ef0*/  IADD3 R6, P0, PT, R16, R13, RZ ;  /* 0x0000000d10067210 */ /* 0x000fe40007f1e0ff */
[-C--:B------:R-:W-:Y:S01]  /*7f00*/  LEA.HI.X.SX32 R5, R14, R17.reuse, 0x1, P2 ;  /* 0x000000110e057211 */ /* 0x080fe200010f0eff */
[----:B------:R-:W-:Y:S01]  /*7f10*/  ST.E.U8 desc[UR8][R30.64], RZ ;  /* 0x000000ff1e007985 */ /* 0x000fe2000c101108 */
[----:B------:R-:W-:Y:S02]  /*7f20*/  LEA.HI.X.SX32 R7, R13, R17, 0x1, P0 ;  /* 0x000000110d077211 */ /* 0x000fe400000f0eff */
[----:B------:R-:W-:Y:S01]  /*7f30*/  IADD3 R8, P0, PT, R16, R15, RZ ;  /* 0x0000000f10087210 */ /* 0x000fe20007f1e0ff */
[----:B------:R-:W1:Y:S02]  /*7f40*/  LDC R11, c[0x3][R11] ;  /* 0x00c000000b0b7b82 */ /* 0x000e640000000800 */
[----:B------:R-:W-:Y:S01]  /*7f50*/  ST.E.U8 desc[UR8][R6.64], RZ ;  /* 0x000000ff06007985 */ /* 0x000fe2000c101108 */
[----:B------:R-:W-:-:S03]  /*7f60*/  LEA.HI.X.SX32 R9, R15, R17, 0x1, P0 ;  /* 0x000000110f097211 */ /* 0x000fc600000f0eff */
[----:B------:R-:W-:Y:S02]  /*7f70*/  ST.E.U8 desc[UR8][R4.64], RZ ;  /* 0x000000ff04007985 */ /* 0x000fe4000c101108 */
[----:B------:R-:W1:Y:S02]  /*7f80*/  LDC R28, c[0x3][R28] ;  /* 0x00c000001c1c7b82 */ /* 0x000e640000000800 */
[----:B------:R1:W-:Y:S01]  /*7f90*/  ST.E.U8 desc[UR8][R8.64], RZ ;  /* 0x000000ff08007985 */ /* 0x0003e2000c101108 */
[--C-:B0-----:R-:W-:Y:S02]  /*7fa0*/  IADD3 R29, P0, P2, R19, R29, R10.reuse ;  /* 0x0000001d131d7210 */ /* 0x101fe40007a1e00a */
[----:B------:R-:W-:Y:S02]  /*7fb0*/  SHF.R.S32.HI R10, RZ, 0x1f, R10 ;  /* 0x0000001fff0a7819 */ /* 0x000fe4000001140a */
[----:B------:R-:W-:-:S04]  /*7fc0*/  SHF.R.S32.HI R19, RZ, 0x1f, R19 ;  /* 0x0000001fff137819 */ /* 0x000fc80000011413 */
[----:B------:R-:W-:Y:S02]  /*7fd0*/  IADD3.X R10, PT, PT, R19, R27, R10, P0, P2 ;  /* 0x0000001b130a7210 */ /* 0x000fe400007e440a */
[----:B------:R-:W-:Y:S02]  /*7fe0*/  ISETP.NE.AND P0, PT, R18, UR21, PT ;  /* 0x0000001512007c0c */ /* 0x000fe4000bf05270 */
[--C-:B-1----:R-:W-:Y:S02]  /*7ff0*/  IADD3 R8, P2, P3, R28, R29, R11.reuse ;  /* 0x0000001d1c087210 */ /* 0x102fe40007b5e00b */
[----:B------:R-:W-:Y:S02]  /*8000*/  SHF.R.S32.HI R11, RZ, 0x1f, R11 ;  /* 0x0000001fff0b7819 */ /* 0x000fe4000001140b */
[----:B------:R-:W-:-:S04]  /*8010*/  SHF.R.S32.HI R28, RZ, 0x1f, R28 ;  /* 0x0000001fff1c7819 */ /* 0x000fc8000001141c */
[----:B------:R-:W-:-:S03]  /*8020*/  IADD3.X R9, PT, PT, R28, R10, R11, P2, P3 ;  /* 0x0000000a1c097210 */ /* 0x000fc600017e640b */
[----:B------:R-:W-:Y:S05]  /*8030*/  @P0 BRA `(.L_x_47) ;  /* 0xfffffff8001c0947 */ /* 0x000fea000383ffff */
[----:B------:R1:W-:Y:S01]  /*8040*/  STL.64 [R1], R8 ;  /* 0x0000000801007387 */ /* 0x0003e20000100a00 */
[----:B------:R-:W-:-:S07]  /*8050*/  IMAD.U32 R10, RZ, RZ, UR21 ;  /* 0x00000015ff0a7e24 */ /* 0x000fce000f8e00ff */
.L_x_46:
[----:B------:R-:W-:-:S09]  /*8060*/  UISETP.NE.AND UP1, UPT, UR17, URZ, UPT ;  /* 0x000000ff1100728c */ /* 0x000fd2000bf25270 */
[----:B------:R-:W-:Y:S05]  /*8070*/  BRA.U !UP1, `(.L_x_42) ;  /* 0x0000000909587547 */ /* 0x000fea000b800000 */
[----:B------:R-:W-:Y:S01]  /*8080*/  ISETP.GE.U32.AND P0, PT, R3, 0x7, PT ;  /* 0x000000070300780c */ /* 0x000fe20003f06070 */
[----:B------:R-:W-:-:S12]  /*8090*/  UISETP.NE.AND UP1, UPT, UR16, URZ, UPT ;  /* 0x000000ff1000728c */ /* 0x000fd8000bf25270 */
[----:B------:R-:W-:Y:S05]  /*80a0*/  @!P0 BRA `(.L_x_48) ;  /* 0x0000000400148947 */ /* 0x000fea0003800000 */
[----:B------:R-:W-:-:S05]  /*80b0*/  IMAD R18, R10, 0x4, R21 ;  /* 0x000000040a127824 */ /* 0x000fca00078e0215 */
[----:B------:R-:W3:Y:S02]  /*80c0*/  LDL R19, [R18] ;  /* 0x0000000012137983 */ /* 0x000ee40000100800 */
[----:B---3-5:R-:W-:-:S04]  /*80d0*/  IADD3 R6, P0, PT, R16, R19, RZ ;  /* 0x0000001310067210 */ /* 0x028fc80007f1e0ff */
[----:B--2---:R-:W-:-:S05]  /*80e0*/  LEA.HI.X.SX32 R7, R19, R17, 0x1, P0 ;  /* 0x0000001113077211 */ /* 0x004fca00000f0eff */
[----:B------:R2:W-:Y:S04]  /*80f0*/  ST.E.U8 desc[UR8][R6.64], RZ ;  /* 0x000000ff06007985 */ /* 0x0005e8000c101108 */
[----:B------:R-:W3:Y:S04]  /*8100*/  LDL R11, [R18+0x4] ;  /* 0x00000400120b7983 */ /* 0x000ee80000100800 */
[----:B-1----:R-:W4:Y:S01]  /*8110*/  LDL.64 R8, [R1] ;  /* 0x0000000001087983 */ /* 0x002f220000100a00 */
[----:B---3--:R-:W-:-:S04]  /*8120*/  IADD3 R14, P0, PT, R16, R11, RZ ;  /* 0x0000000b100e7210 */ /* 0x008fc80007f1e0ff */
[----:B------:R-:W-:-:S05]  /*8130*/  LEA.HI.X.SX32 R15, R11, R17, 0x1, P0 ;  /* 0x000000110b0f7211 */ /* 0x000fca00000f0eff */
[----:B------:R1:W-:Y:S04]  /*8140*/  ST.E.U8 desc[UR8][R14.64], RZ ;  /* 0x000000ff0e007985 */ /* 0x0003e8000c101108 */
[----:B------:R-:W3:Y:S02]  /*8150*/  LDL R27, [R18+0x8] ;  /* 0x00000800121b7983 */ /* 0x000ee40000100800 */
[----:B---3--:R-:W-:-:S04]  /*8160*/  IADD3 R4, P0, PT, R16, R27, RZ ;  /* 0x0000001b10047210 */ /* 0x008fc80007f1e0ff */
[----:B------:R-:W-:-:S05]  /*8170*/  LEA.HI.X.SX32 R5, R27, R17, 0x1, P0 ;  /* 0x000000111b057211 */ /* 0x000fca00000f0eff */
[----:B------:R-:W-:Y:S04]  /*8180*/  ST.E.U8 desc[UR8][R4.64], RZ ;  /* 0x000000ff04007985 */ /* 0x000fe8000c101108 */
[----:B0-----:R-:W2:Y:S02]  /*8190*/  LDL R29, [R18+0xc] ;  /* 0x00000c00121d7983 */ /* 0x001ea40000100800 */
[----:B--2---:R-:W-:-:S04]  /*81a0*/  IADD3 R6, P0, PT, R16, R29, RZ ;  /* 0x0000001d10067210 */ /* 0x004fc80007f1e0ff */
[----:B------:R-:W-:-:S05]  /*81b0*/  LEA.HI.X.SX32 R7, R29, R17, 0x1, P0 ;  /* 0x000000111d077211 */ /* 0x000fca00000f0eff */
[----:B------:R0:W-:Y:S04]  /*81c0*/  ST.E.U8 desc[UR8][R6.64], RZ ;  /* 0x000000ff06007985 */ /* 0x0001e8000c101108 */
[----:B------:R-:W2:Y:S02]  /*81d0*/  LDL R31, [R18+0x10] ;  /* 0x00001000121f7983 */ /* 0x000ea40000100800 */
[----:B--2---:R-:W-:-:S04]  /*81e0*/  IADD3 R12, P0, PT, R16, R31, RZ ;  /* 0x0000001f100c7210 */ /* 0x004fc80007f1e0ff */
[----:B------:R-:W-:-:S05]  /*81f0*/  LEA.HI.X.SX32 R13, R31, R17, 0x1, P0 ;  /* 0x000000111f0d7211 */ /* 0x000fca00000f0eff */
[----:B------:R2:W-:Y:S04]  /*8200*/  ST.E.U8 desc[UR8][R12.64], RZ ;  /* 0x000000ff0c007985 */ /* 0x0005e8000c101108 */
[----:B------:R-:W1:Y:S02]  /*8210*/  LDL R33, [R18+0x14] ;  /* 0x0000140012217983 */ /* 0x000e640000100800 */
[----:B-1----:R-:W-:-:S04]  /*8220*/  IADD3 R14, P0, PT, R16, R33, RZ ;  /* 0x00000021100e7210 */ /* 0x002fc80007f1e0ff */
[----:B------:R-:W-:-:S05]  /*8230*/  LEA.HI.X.SX32 R15, R33, R17, 0x1, P0 ;  /* 0x00000011210f7211 */ /* 0x000fca00000f0eff */
[----:B------:R1:W-:Y:S04]  /*8240*/  ST.E.U8 desc[UR8][R14.64], RZ ;  /* 0x000000ff0e007985 */ /* 0x0003e8000c101108 */
[----:B------:R-:W3:Y:S01]  /*8250*/  LDL R35, [R18+0x18] ;  /* 0x0000180012237983 */ /* 0x000ee20000100800 */
[----:B------:R-:W-:Y:S02]  /*8260*/  UMOV UR4, 0x8 ;  /* 0x0000000800047882 */ /* 0x000fe40000000000 */
[----:B0-----:R-:W-:Y:S02]  /*8270*/  LEA R6, R11, UR4, 0x2 ;  /* 0x000000040b067c11 */ /* 0x001fe4000f8e10ff */
[----:B------:R-:W-:Y:S02]  /*8280*/  LEA R19, R19, UR4, 0x2 ;  /* 0x0000000413137c11 */ /* 0x000fe4000f8e10ff */
[----:B---3--:R-:W-:-:S04]  /*8290*/  IADD3 R4, P0, PT, R16, R35, RZ ;  /* 0x0000002310047210 */ /* 0x008fc80007f1e0ff */
[----:B------:R-:W-:-:S05]  /*82a0*/  LEA.HI.X.SX32 R5, R35, R17, 0x1, P0 ;  /* 0x0000001123057211 */ /* 0x000fca00000f0eff */
[----:B------:R0:W-:Y:S04]  /*82b0*/  ST.E.U8 desc[UR8][R4.64], RZ ;  /* 0x000000ff04007985 */ /* 0x0001e8000c101108 */
[----:B------:R3:W3:Y:S01]  /*82c0*/  LDL R7, [R18+0x1c] ;  /* 0x00001c0012077983 */ /* 0x0006e20000100800 */
[----:B------:R-:W4:Y:S01]  /*82d0*/  LDC R11, c[0x3][R19] ;  /* 0x00c00000130b7b82 */ /* 0x000f220000000800 */
[----:B--2---:R-:W-:Y:S02]  /*82e0*/  LEA R12, R27, UR4, 0x2 ;  /* 0x000000041b0c7c11 */ /* 0x004fe4000f8e10ff */
[----:B------:R-:W-:-:S05]  /*82f0*/  LEA R13, R29, UR4, 0x2 ;  /* 0x000000041d0d7c11 */ /* 0x000fca000f8e10ff */
[----:B------:R-:W2:Y:S01]  /*8300*/  LDC R6, c[0x3][R6] ;  /* 0x00c0000006067b82 */ /* 0x000ea20000000800 */
[----:B-1----:R-:W-:Y:S02]  /*8310*/  LEA R15, R33, UR4, 0x2 ;  /* 0x00000004210f7c11 */ /* 0x002fe4000f8e10ff */
[----:B------:R-:W-:-:S05]  /*8320*/  LEA R31, R31, UR4, 0x2 ;  /* 0x000000041f1f7c11 */ /* 0x000fca000f8e10ff */
[----:B------:R-:W1:Y:S01]  /*8330*/  LDC R12, c[0x3][R12] ;  /* 0x00c000000c0c7b82 */ /* 0x000e620000000800 */
[----:B------:R-:W-:-:S07]  /*8340*/  LEA R35, R35, UR4, 0x2 ;  /* 0x0000000423237c11 */ /* 0x000fce000f8e10ff */
[----:B------:R-:W1:Y:S08]  /*8350*/  LDC R13, c[0x3][R13] ;  /* 0x00c000000d0d7b82 */ /* 0x000e700000000800 */
[----:B0-----:R-:W0:Y:S08]  /*8360*/  LDC R4, c[0x3][R31] ;  /* 0x00c000001f047b82 */ /* 0x001e300000000800 */
[----:B------:R-:W0:Y:S08]  /*8370*/  LDC R15, c[0x3][R15] ;  /* 0x00c000000f0f7b82 */ /* 0x000e300000000800 */
[----:B------:R-:W0:Y:S01]  /*8380*/  LDC R5, c[0x3][R35] ;  /* 0x00c0000023057b82 */ /* 0x000e220000000800 */
[----:B----4-:R-:W-:-:S02]  /*8390*/  SHF.R.S32.HI R27, RZ, 0x1f, R11 ;  /* 0x0000001fff1b7819 */ /* 0x010fc4000001140b */
[----:B--2---:R-:W-:Y:S02]  /*83a0*/  IADD3 R11, P0, P2, R6, R8, R11 ;  /* 0x00000008060b7210 */ /* 0x004fe40007a1e00b */
[----:B------:R-:W-:-:S04]  /*83b0*/  SHF.R.S32.HI R8, RZ, 0x1f, R6 ;  /* 0x0000001fff087819 */ /* 0x000fc80000011406 */
[----:B---3--:R-:W-:Y:S02]  /*83c0*/  IADD3.X R18, PT, PT, R8, R9, R27, P0, P2 ;  /* 0x0000000908127210 */ /* 0x008fe400007e441b */
[--C-:B-1----:R-:W-:Y:S02]  /*83d0*/  SHF.R.S32.HI R8, RZ, 0x1f, R12.reuse ;  /* 0x0000001fff087819 */ /* 0x102fe4000001140c */
[----:B------:R-:W-:Y:S02]  /*83e0*/  IADD3 R11, P0, P2, R13, R11, R12 ;  /* 0x0000000b0d0b7210 */ /* 0x000fe40007a1e00c */
[----:B------:R-:W-:-:S04]  /*83f0*/  SHF.R.S32.HI R9, RZ, 0x1f, R13 ;  /* 0x0000001fff097819 */ /* 0x000fc8000001140d */
[----:B------:R-:W-:Y:S02]  /*8400*/  IADD3.X R18, PT, PT, R9, R18, R8, P0, P2 ;  /* 0x0000001209127210 */ /* 0x000fe400007e4408 */
[--C-:B0-----:R-:W-:Y:S02]  /*8410*/  IADD3 R8, P0, P2, R15, R11, R4.reuse ;  /* 0x0000000b0f087210 */ /* 0x101fe40007a1e004 */
[----:B------:R-:W-:Y:S02]  /*8420*/  SHF.R.S32.HI R4, RZ, 0x1f, R4 ;  /* 0x0000001fff047819 */ /* 0x000fe40000011404 */
[----:B------:R-:W-:-:S04]  /*8430*/  SHF.R.S32.HI R9, RZ, 0x1f, R15 ;  /* 0x0000001fff097819 */ /* 0x000fc8000001140f */
[----:B------:R-:W-:Y:S01]  /*8440*/  IADD3.X R9, PT, PT, R9, R18, R4, P0, P2 ;  /* 0x0000001209097210 */ /* 0x000fe200007e4404 */
[----:B------:R-:W-:Y:S01]  /*8450*/  VIADD R10, R10, 0x8 ;  /* 0x000000080a0a7836 */ /* 0x000fe20000000000 */
[----:B------:R-:W-:-:S06]  /*8460*/  LEA R14, R7, UR4, 0x2 ;  /* 0x00000004070e7c11 */ /* 0x000fcc000f8e10ff */
[----:B------:R-:W0:Y:S01]  /*8470*/  LDC R14, c[0x3][R14] ;  /* 0x00c000000e0e7b82 */ /* 0x000e220000000800 */
[----:B------:R-:W-:-:S04]  /*8480*/  IADD3 R6, P0, PT, R16, R7, RZ ;  /* 0x0000000710067210 */ /* 0x000fc80007f1e0ff */
[----:B------:R-:W-:-:S05]  /*8490*/  LEA.HI.X.SX32 R7, R7, R17, 0x1, P0 ;  /* 0x0000001107077211 */ /* 0x000fca00000f0eff */
[----:B------:R3:W-:Y:S01]  /*84a0*/  ST.E.U8 desc[UR8][R6.64], RZ ;  /* 0x000000ff06007985 */ /* 0x0007e2000c101108 */
[--C-:B0-----:R-:W-:Y:S02]  /*84b0*/  IADD3 R4, P2, P3, R14, R8, R5.reuse ;  /* 0x000000080e047210 */ /* 0x101fe40007b5e005 */
[----:B------:R-:W-:Y:S02]  /*84c0*/  SHF.R.S32.HI R5, RZ, 0x1f, R5 ;  /* 0x0000001fff057819 */ /* 0x000fe40000011405 */
[----:B------:R-:W-:-:S04]  /*84d0*/  SHF.R.S32.HI R8, RZ, 0x1f, R14 ;  /* 0x0000001fff087819 */ /* 0x000fc8000001140e */
[----:B------:R-:W-:-:S05]  /*84e0*/  IADD3.X R5, PT, PT, R8, R9, R5, P2, P3 ;  /* 0x0000000908057210 */ /* 0x000fca00017e6405 */
[----:B------:R3:W-:Y:S02]  /*84f0*/  STL.64 [R1], R4 ;  /* 0x0000000401007387 */ /* 0x0007e40000100a00 */
.L_x_48:
[----:B------:R-:W-:Y:S05]  /*8500*/  BRA.U !UP1, `(.L_x_42) ;  /* 0x0000000509347547 */ /* 0x000fea000b800000 */
[----:B------:R-:W-:Y:S01]  /*8510*/  ISETP.GE.U32.AND P0, PT, R2, 0x3, PT ;  /* 0x000000030200780c */ /* 0x000fe20003f06070 */
[----:B------:R-:W-:-:S12]  /*8520*/  UISETP.NE.AND UP1, UPT, UR12, URZ, UPT ;  /* 0x000000ff0c00728c */ /* 0x000fd8000bf25270 */
[----:B------:R-:W-:Y:S05]  /*8530*/  @!P0 BRA `(.L_x_49) ;  /* 0x0000000000948947 */ /* 0x000fea0003800000 */
[----:B0-2---:R-:W-:-:S05]  /*8540*/  IMAD R28, R10, 0x4, R21 ;  /* 0x000000040a1c7824 */ /* 0x005fca00078e0215 */
[----:B------:R-:W2:Y:S02]  /*8550*/  LDL R11, [R28] ;  /* 0x000000001c0b7983 */ /* 0x000ea40000100800 */
[----:B--2--5:R-:W-:-:S04]  /*8560*/  IADD3 R18, P0, PT, R16, R11, RZ ;  /* 0x0000000b10127210 */ /* 0x024fc80007f1e0ff */
[----:B------:R-:W-:-:S05]  /*8570*/  LEA.HI.X.SX32 R19, R11, R17, 0x1, P0 ;  /* 0x000000110b137211 */ /* 0x000fca00000f0eff */
[----:B------:R-:W-:Y:S04]  /*8580*/  ST.E.U8 desc[UR8][R18.64], RZ ;  /* 0x000000ff12007985 */ /* 0x000fe8000c101108 */
[----:B------:R-:W2:Y:S04]  /*8590*/  LDL R27, [R28+0x4] ;  /* 0x000004001c1b7983 */ /* 0x000ea80000100800 */
[----:B---3--:R-:W3:Y:S01]  /*85a0*/  LDL.64 R6, [R1] ;  /* 0x0000000001067983 */ /* 0x008ee20000100a00 */
[----:B--2---:R-:W-:-:S04]  /*85b0*/  IADD3 R14, P0, PT, R16, R27, RZ ;  /* 0x0000001b100e7210 */ /* 0x004fc80007f1e0ff */
[----:B------:R-:W-:-:S05]  /*85c0*/  LEA.HI.X.SX32 R15, R27, R17, 0x1, P0 ;  /* 0x000000111b0f7211 */ /* 0x000fca00000f0eff */
[----:B------:R-:W-:Y:S04]  /*85d0*/  ST.E.U8 desc[UR8][R14.64], RZ ;  /* 0x000000ff0e007985 */ /* 0x000fe8000c101108 */
[----:B------:R-:W2:Y:S02]  /*85e0*/  LDL R13, [R28+0x8] ;  /* 0x000008001c0d7983 */ /* 0x000ea40000100800 */
[----:B--2---:R-:W-:-:S04]  /*85f0*/  IADD3 R4, P0, PT, R16, R13, RZ ;  /* 0x0000000d10047210 */ /* 0x004fc80007f1e0ff */
[----:B------:R-:W-:-:S05]  /*8600*/  LEA.HI.X.SX32 R5, R13, R17, 0x1, P0 ;  /* 0x000000110d057211 */ /* 0x000fca00000f0eff */
[----:B------:R0:W-:Y:S04]  /*8610*/  ST.E.U8 desc[UR8][R4.64], RZ ;  /* 0x000000ff04007985 */ /* 0x0001e8000c101108 */
[----:B-1----:R-:W2:Y:S01]  /*8620*/  LDL R9, [R28+0xc] ;  /* 0x00000c001c097983 */ /* 0x002ea20000100800 */
[----:B------:R-:W-:Y:S02]  /*8630*/  UMOV UR4, 0x8 ;  /* 0x0000000800047882 */ /* 0x000fe40000000000 */
[----:B------:R-:W-:Y:S02]  /*8640*/  LEA R12, R27, UR4, 0x2 ;  /* 0x000000041b0c7c11 */ /* 0x000fe4000f8e10ff */
[----:B------:R-:W-:Y:S02]  /*8650*/  LEA R8, R11, UR4, 0x2 ;  /* 0x000000040b087c11 */ /* 0x000fe4000f8e10ff */
[----:B------:R-:W-:-:S02]  /*8660*/  LEA R13, R13, UR4, 0x2 ;  /* 0x000000040d0d7c11 */ /* 0x000fc4000f8e10ff */
[----:B------:R-:W0:Y:S08]  /*8670*/  LDC R11, c[0x3][R8] ;  /* 0x00c00000080b7b82 */ /* 0x000e300000000800 */
[----:B------:R-:W3:Y:S08]  /*8680*/  LDC R12, c[0x3][R12] ;  /* 0x00c000000c0c7b82 */ /* 0x000ef00000000800 */
[----:B------:R-:W1:Y:S01]  /*8690*/  LDC R13, c[0x3][R13] ;  /* 0x00c000000d0d7b82 */ /* 0x000e620000000800 */
[----:B0-----:R-:W-:-:S02]  /*86a0*/  SHF.R.S32.HI R5, RZ, 0x1f, R11 ;  /* 0x0000001fff057819 */ /* 0x001fc4000001140b */
[----:B---3--:R-:W-:Y:S02]  /*86b0*/  IADD3 R4, P0, P2, R12, R6, R11 ;  /* 0x000000060c047210 */ /* 0x008fe40007a1e00b */
[----:B------:R-:W-:-:S04]  /*86c0*/  SHF.R.S32.HI R6, RZ, 0x1f, R12 ;  /* 0x0000001fff067819 */ /* 0x000fc8000001140c */
[----:B------:R-:W-:Y:S02]  /*86d0*/  IADD3.X R11, PT, PT, R6, R7, R5, P0, P2 ;  /* 0x00000007060b7210 */ /* 0x000fe400007e4405 */
[----:B-1----:R-:W-:Y:S01]  /*86e0*/  SHF.R.S32.HI R5, RZ, 0x1f, R13 ;  /* 0x0000001fff057819 */ /* 0x002fe2000001140d */
[----:B------:R-:W-:Y:S01]  /*86f0*/  VIADD R10, R10, 0x4 ;  /* 0x000000040a0a7836 */ /* 0x000fe20000000000 */
[----:B--2---:R-:W-:-:S06]  /*8700*/  LEA R14, R9, UR4, 0x2 ;  /* 0x00000004090e7c11 */ /* 0x004fcc000f8e10ff */
[----:B------:R-:W0:Y:S01]  /*8710*/  LDC R14, c[0x3][R14] ;  /* 0x00c000000e0e7b82 */ /* 0x000e220000000800 */
[----:B------:R-:W-:-:S04]  /*8720*/  IADD3 R6, P0, PT, R16, R9, RZ ;  /* 0x0000000910067210 */ /* 0x000fc80007f1e0ff */
[----:B------:R-:W-:-:S05]  /*8730*/  LEA.HI.X.SX32 R7, R9, R17, 0x1, P0 ;  /* 0x0000001109077211 */ /* 0x000fca00000f0eff */
[----:B------:R4:W-:Y:S01]  /*8740*/  ST.E.U8 desc[UR8][R6.64], RZ ;  /* 0x000000ff06007985 */ /* 0x0009e2000c101108 */
[----:B0-----:R-:W-:Y:S02]  /*8750*/  IADD3 R4, P2, P3, R14, R4, R13 ;  /* 0x000000040e047210 */ /* 0x001fe40007b5e00d */
[----:B------:R-:W-:-:S04]  /*8760*/  SHF.R.S32.HI R18, RZ, 0x1f, R14 ;  /* 0x0000001fff127819 */ /* 0x000fc8000001140e */
[----:B------:R-:W-:-:S05]  /*8770*/  IADD3.X R5, PT, PT, R18, R11, R5, P2, P3 ;  /* 0x0000000b12057210 */ /* 0x000fca00017e6405 */
[----:B------:R4:W-:Y:S02]  /*8780*/  STL.64 [R1], R4 ;  /* 0x0000000401007387 */ /* 0x0009e40000100a00 */
.L_x_49:
[----:B------:R-:W-:Y:S05]  /*8790*/  BRA.U !UP1, `(.L_x_42) ;  /* 0x0000000109907547 */ /* 0x000fea000b800000 */
[----:B------:R-:W-:-:S05]  /*87a0*/  IMAD R10, R10, 0x4, R21 ;  /* 0x000000040a0a7824 */ /* 0x000fca00078e0215 */
[----:B--234-:R-:W1:Y:S01]  /*87b0*/  LDL R7, [R10] ;  /* 0x000000000a077983 */ /* 0x01ce620000100800 */
[----:B------:R-:W-:Y:S01]  /*87c0*/  UMOV UR4, 0x8 ;  /* 0x0000000800047882 */ /* 0x000fe20000000000 */
[----:B-1---5:R-:W-:-:S04]  /*87d0*/  IADD3 R8, P0, PT, R16, R7, RZ ;  /* 0x0000000710087210 */ /* 0x022fc80007f1e0ff */
[----:B------:R-:W-:-:S05]  /*87e0*/  LEA.HI.X.SX32 R9, R7, R17, 0x1, P0 ;  /* 0x0000001107097211 */ /* 0x000fca00000f0eff */
[----:B------:R1:W-:Y:S04]  /*87f0*/  ST.E.U8 desc[UR8][R8.64], RZ ;  /* 0x000000ff08007985 */ /* 0x0003e8000c101108 */
[----:B------:R-:W2:Y:S01]  /*8800*/  LDL.64 R4, [R1] ;  /* 0x0000000001047983 */ /* 0x000ea20000100a00 */
[----:B------:R-:W-:Y:S01]  /*8810*/  LEA R6, R7, UR4, 0x2 ;  /* 0x0000000407067c11 */ /* 0x000fe2000f8e10ff */
[----:B------:R-:W-:-:S05]  /*8820*/  IMAD.U32 R7, RZ, RZ, UR12 ;  /* 0x0000000cff077e24 */ /* 0x000fca000f8e00ff */
[----:B------:R-:W2:Y:S02]  /*8830*/  LDC R6, c[0x3][R6] ;  /* 0x00c0000006067b82 */ /* 0x000ea40000000800 */
[----:B--2---:R-:W-:-:S04]  /*8840*/  IADD3 R4, P0, PT, R6, R4, RZ ;  /* 0x0000000406047210 */ /* 0x004fc80007f1e0ff */
[----:B------:R-:W-:Y:S02]  /*8850*/  LEA.HI.X.SX32 R5, R6, R5, 0x1, P0 ;  /* 0x0000000506057211 */ /* 0x000fe400000f0eff */
[----:B------:R-:W-:-:S03]  /*8860*/  ISETP.NE.AND P0, PT, R7, 0x1, PT ;  /* 0x000000010700780c */ /* 0x000fc60003f05270 */
[----:B------:R1:W-:Y:S10]  /*8870*/  STL.64 [R1], R4 ;  /* 0x0000000401007387 */ /* 0x0003f40000100a00 */
[----:B------:R-:W-:Y:S05]  /*8880*/  @!P0 BRA `(.L_x_42) ;  /* 0x0000000000548947 */ /* 0x000fea0003800000 */
[----:B------:R-:W2:Y:S01]  /*8890*/  LDL R7, [R10+0x4] ;  /* 0x000004000a077983 */ /* 0x000ea20000100800 */
[----:B------:R-:W-:Y:S01]  /*88a0*/  IMAD.U32 R6, RZ, RZ, UR12 ;  /* 0x0000000cff067e24 */ /* 0x000fe2000f8e00ff */
[----:B--2---:R-:W-:Y:S02]  /*88b0*/  LEA R11, R7, UR4, 0x2 ;  /* 0x00000004070b7c11 */ /* 0x004fe4000f8e10ff */
[----:B-1----:R-:W-:-:S04]  /*88c0*/  IADD3 R8, P0, PT, R16, R7, RZ ;  /* 0x0000000710087210 */ /* 0x002fc80007f1e0ff */
[----:B------:R-:W1:Y:S01]  /*88d0*/  LDC R11, c[0x3][R11] ;  /* 0x00c000000b0b7b82 */ /* 0x000e620000000800 */
[----:B------:R-:W-:Y:S02]  /*88e0*/  LEA.HI.X.SX32 R9, R7, R17, 0x1, P0 ;  /* 0x0000001107097211 */ /* 0x000fe400000f0eff */
[----:B------:R-:W-:-:S03]  /*88f0*/  ISETP.NE.AND P0, PT, R6, 0x2, PT ;  /* 0x000000020600780c */ /* 0x000fc60003f05270 */
[----:B------:R2:W-:Y:S01]  /*8900*/  ST.E.U8 desc[UR8][R8.64], RZ ;  /* 0x000000ff08007985 */ /* 0x0005e2000c101108 */
[----:B-1----:R-:W-:-:S04]  /*8910*/  IADD3 R4, P2, PT, R11, R4, RZ ;  /* 0x000000040b047210 */ /* 0x002fc80007f5e0ff */
[----:B------:R-:W-:-:S05]  /*8920*/  LEA.HI.X.SX32 R5, R11, R5, 0x1, P2 ;  /* 0x000000050b057211 */ /* 0x000fca00010f0eff */
[----:B------:R2:W-:Y:S01]  /*8930*/  STL.64 [R1], R4 ;  /* 0x0000000401007387 */ /* 0x0005e20000100a00 */
[----:B------:R-:W-:Y:S05]  /*8940*/  @!P0 BRA `(.L_x_42) ;  /* 0x0000000000248947 */ /* 0x000fea0003800000 */
[----:B------:R-:W2:Y:S02]  /*8950*/  LDL R7, [R10+0x8] ;  /* 0x000008000a077983 */ /* 0x000ea40000100800 */
[C---:B--2---:R-:W-:Y:S02]  /*8960*/  LEA R8, R7.reuse, UR4, 0x2 ;  /* 0x0000000407087c11 */ /* 0x044fe4000f8e10ff */
[----:B------:R-:W-:Y:S02]  /*8970*/  IADD3 R6, P0, PT, R16, R7, RZ ;  /* 0x0000000710067210 */ /* 0x000fe40007f1e0ff */
[----:B------:R-:W1:Y:S02]  /*8980*/  LDC R9, c[0x3][R8] ;  /* 0x00c0000008097b82 */ /* 0x000e640000000800 */
[----:B------:R-:W-:-:S05]  /*8990*/  LEA.HI.X.SX32 R7, R7, R17, 0x1, P0 ;  /* 0x0000001107077211 */ /* 0x000fca00000f0eff */
[----:B------:R2:W-:Y:S01]  /*89a0*/  ST.E.U8 desc[UR8][R6.64], RZ ;  /* 0x000000ff06007985 */ /* 0x0005e2000c101108 */
[----:B-1----:R-:W-:-:S04]  /*89b0*/  IADD3 R4, P2, PT, R9, R4, RZ ;  /* 0x0000000409047210 */ /* 0x002fc80007f5e0ff */
[----:B------:R-:W-:-:S05]  /*89c0*/  LEA.HI.X.SX32 R5, R9, R5, 0x1, P2 ;  /* 0x0000000509057211 */ /* 0x000fca00010f0eff */
[----:B------:R2:W-:Y:S04]  /*89d0*/  STL.64 [R1], R4 ;  /* 0x0000000401007387 */ /* 0x0005e80000100a00 */
.L_x_42:
[----:B------:R-:W-:-:S09]  /*89e0*/  UISETP.GE.AND UP1, UPT, UR6, 0x1, UPT ;  /* 0x000000010600788c */ /* 0x000fd2000bf26270 */
[----:B------:R-:W-:Y:S05]  /*89f0*/  BRA.U !UP1, `(.L_x_50) ;  /* 0x0000000109b87547 */ /* 0x000fea000b800000 */
[----:B------:R-:W-:Y:S01]  /*8a00*/  UISETP.GE.U32.AND UP2, UPT, UR6, 0x10, UPT ;  /* 0x000000100600788c */ /* 0x000fe2000bf46070 */
[----:B-1234-:R-:W-:-:S08]  /*8a10*/  IMAD.MOV.U32 R5, RZ, RZ, RZ ;  /* 0x000000ffff057224 */ /* 0x01efd000078e00ff */
[----:B------:R-:W-:Y:S05]  /*8a20*/  BRA.U !UP2, `(.L_x_51) ;  /* 0x000000010a387547 */ /* 0x000fea000b800000 */
[----:B------:R-:W-:-:S07]  /*8a30*/  IMAD.MOV.U32 R5, RZ, RZ, RZ ;  /* 0x000000ffff057224 */ /* 0x000fce00078e00ff */
.L_x_52:
[C---:B-1----:R-:W-:Y:S02]  /*8a40*/  IMAD R4, R5.reuse, 0x8, R20 ;  /* 0x0000000805047824 */ /* 0x042fe400078e0214 */
[----:B------:R-:W-:-:S03]  /*8a50*/  VIADD R5, R5, 0x10 ;  /* 0x0000001005057836 */ /* 0x000fc60000000000 */
[----:B------:R1:W-:Y:S02]  /*8a60*/  STL.128 [R4], RZ ;  /* 0x000000ff04007387 */ /* 0x0003e40000100c00 */
[----:B------:R-:W-:Y:S02]  /*8a70*/  ISETP.NE.AND P0, PT, R5, UR10, PT ;  /* 0x0000000a05007c0c */ /* 0x000fe4000bf05270 */
[----:B------:R1:W-:Y:S04]  /*8a80*/  STL.128 [R4+0x10], RZ ;  /* 0x000010ff04007387 */ /* 0x0003e80000100c00 */
[----:B------:R1:W-:Y:S04]  /*8a90*/  STL.128 [R4+0x20], RZ ;  /* 0x000020ff04007387 */ /* 0x0003e80000100c00 */
[----:B------:R1:W-:Y:S04]  /*8aa0*/  STL.128 [R4+0x30], RZ ;  /* 0x000030ff04007387 */ /* 0x0003e80000100c00 */
[----:B------:R1:W-:Y:S04]  /*8ab0*/  STL.128 [R4+0x40], RZ ;  /* 0x000040ff04007387 */ /* 0x0003e80000100c00 */
[----:B------:R1:W-:Y:S04]  /*8ac0*/  STL.128 [R4+0x50], RZ ;  /* 0x000050ff04007387 */ /* 0x0003e80000100c00 */
[----:B------:R1:W-:Y:S04]  /*8ad0*/  STL.128 [R4+0x60], RZ ;  /* 0x000060ff04007387 */ /* 0x0003e80000100c00 */
[----:B------:R1:W-:Y:S01]  /*8ae0*/  STL.128 [R4+0x70], RZ ;  /* 0x000070ff04007387 */ /* 0x0003e20000100c00 */
[----:B------:R-:W-:Y:S05]  /*8af0*/  @P0 BRA `(.L_x_52) ;  /* 0xfffffffc00d00947 */ /* 0x000fea000383ffff */
[----:B------:R-:W-:-:S07]  /*8b00*/  IMAD.U32 R5, RZ, RZ, UR10 ;  /* 0x0000000aff057e24 */ /* 0x000fce000f8e00ff */
.L_x_51:
[----:B------:R-:W-:-:S09]  /*8b10*/  UISETP.NE.AND UP2, UPT, UR20, URZ, UPT ;  /* 0x000000ff1400728c */ /* 0x000fd2000bf45270 */
[----:B------:R-:W-:Y:S05]  /*8b20*/  BRA.U !UP2, `(.L_x_50) ;  /* 0x000000010a6c7547 */ /* 0x000fea000b800000 */
[----:B-1----:R-:W-:Y:S01]  /*8b30*/  IMAD.U32 R4, RZ, RZ, UR22 ;  /* 0x00000016ff047e24 */ /* 0x002fe2000f8e00ff */
[----:B------:R-:W-:-:S04]  /*8b40*/  UISETP.NE.AND UP2, UPT, UR19, URZ, UPT ;  /* 0x000000ff1300728c */ /* 0x000fc8000bf45270 */
[----:B------:R-:W-:-:S13]  /*8b50*/  ISETP.GE.U32.AND P0, PT, R4, 0x7, PT ;  /* 0x000000070400780c */ /* 0x000fda0003f06070 */
[C---:B------:R-:W-:Y:S02]  /*8b60*/  @P0 IMAD R4, R5.reuse, 0x8, R20 ;  /* 0x0000000805040824 */ /* 0x040fe400078e0214 */
[----:B------:R-:W-:-:S03]  /*8b70*/  @P0 VIADD R5, R5, 0x8 ;  /* 0x0000000805050836 */ /* 0x000fc60000000000 */
[----:B------:R1:W-:Y:S04]  /*8b80*/  @P0 STL.128 [R4], RZ ;  /* 0x000000ff04000387 */ /* 0x0003e80000100c00 */
[----:B------:R1:W-:Y:S04]  /*8b90*/  @P0 STL.128 [R4+0x10], RZ ;  /* 0x000010ff04000387 */ /* 0x0003e80000100c00 */
[----:B------:R1:W-:Y:S04]  /*8ba0*/  @P0 STL.128 [R4+0x20], RZ ;  /* 0x000020ff04000387 */ /* 0x0003e80000100c00 */
[----:B------:R1:W-:Y:S01]  /*8bb0*/  @P0 STL.128 [R4+0x30], RZ ;  /* 0x000030ff04000387 */ /* 0x0003e20000100c00 */
[----:B------:R-:W-:Y:S05]  /*8bc0*/  BRA.U !UP2, `(.L_x_50) ;  /* 0x000000010a447547 */ /* 0x000fea000b800000 */
[----:B-1----:R-:W-:Y:S01]  /*8bd0*/  IMAD.U32 R4, RZ, RZ, UR23 ;  /* 0x00000017ff047e24 */ /* 0x002fe2000f8e00ff */
[----:B------:R-:W-:-:S04]  /*8be0*/  UISETP.NE.AND UP2, UPT, UR11, URZ, UPT ;  /* 0x000000ff0b00728c */ /* 0x000fc8000bf45270 */
[----:B------:R-:W-:-:S13]  /*8bf0*/  ISETP.GE.U32.AND P0, PT, R4, 0x3, PT ;  /* 0x000000030400780c */ /* 0x000fda0003f06070 */
[C---:B------:R-:W-:Y:S02]  /*8c00*/  @P0 IMAD R4, R5.reuse, 0x8, R20 ;  /* 0x0000000805040824 */ /* 0x040fe400078e0214 */
[----:B------:R-:W-:-:S03]  /*8c10*/  @P0 VIADD R5, R5, 0x4 ;  /* 0x0000000405050836 */ /* 0x000fc60000000000 */
[----:B------:R1:W-:Y:S04]  /*8c20*/  @P0 STL.128 [R4], RZ ;  /* 0x000000ff04000387 */ /* 0x0003e80000100c00 */
[----:B------:R1:W-:Y:S01]  /*8c30*/  @P0 STL.128 [R4+0x10], RZ ;  /* 0x000010ff04000387 */ /* 0x0003e20000100c00 */
[----:B------:R-:W-:Y:S05]  /*8c40*/  BRA.U !UP2, `(.L_x_50) ;  /* 0x000000010a247547 */ /* 0x000fea000b800000 */
[----:B------:R-:W-:Y:S02]  /*8c50*/  IMAD R5, R5, 0x8, R20 ;  /* 0x0000000805057824 */ /* 0x000fe400078e0214 */
[----:B-1----:R-:W-:-:S03]  /*8c60*/  IMAD.U32 R4, RZ, RZ, UR11 ;  /* 0x0000000bff047e24 */ /* 0x002fc6000f8e00ff */
[----:B------:R1:W-:Y:S02]  /*8c70*/  STL.64 [R5], RZ ;  /* 0x000000ff05007387 */ /* 0x0003e40000100a00 */
[----:B------:R-:W-:-:S13]  /*8c80*/  ISETP.NE.AND P0, PT, R4, 0x1, PT ;  /* 0x000000010400780c */ /* 0x000fda0003f05270 */
[----:B-1----:R-:W-:Y:S05]  /*8c90*/  @!P0 BRA `(.L_x_50) ;  /* 0x0000000000108947 */ /* 0x002fea0003800000 */
[----:B------:R-:W-:Y:S01]  /*8ca0*/  IMAD.U32 R4, RZ, RZ, UR11 ;  /* 0x0000000bff047e24 */ /* 0x000fe2000f8e00ff */
[----:B------:R1:W-:Y:S04]  /*8cb0*/  STL.64 [R5+0x8], RZ ;  /* 0x000008ff05007387 */ /* 0x0003e80000100a00 */
[----:B------:R-:W-:-:S13]  /*8cc0*/  ISETP.NE.AND P0, PT, R4, 0x2, PT ;  /* 0x000000020400780c */ /* 0x000fda0003f05270 */
[----:B------:R1:W-:Y:S02]  /*8cd0*/  @P0 STL.64 [R5+0x10], RZ ;  /* 0x000010ff05000387 */ /* 0x0003e40000100a00 */
.L_x_50:
[----:B------:R-:W-:Y:S05]  /*8ce0*/  BRA.U !UP0, `(.L_x_53) ;  /* 0x0000000d08e47547 */ /* 0x000fea000b800000 */
[----:B-1234-:R-:W5:Y:S01]  /*8cf0*/  LDL.64 R4, [UR15+0x8] ;  /* 0x0000080fff047983 */ /* 0x01ef620008100a00 */
[----:B------:R-:W-:Y:S01]  /*8d00*/  UISETP.GE.U32.AND UP0, UPT, UR24, 0x10, UPT ;  /* 0x000000101800788c */ /* 0x000fe2000bf06070 */
[----:B------:R-:W-:-:S08]  /*8d10*/  IMAD.MOV.U32 R15, RZ, RZ, RZ ;  /* 0x000000ffff0f7224 */ /* 0x000fd000078e00ff */
[----:B------:R-:W-:Y:S05]  /*8d20*/  BRA.U !UP0, `(.L_x_54) ;  /* 0x0000000508d07547 */ /* 0x000fea000b800000 */
[----:B------:R-:W-:-:S05]  /*8d30*/  UMOV UR4, URZ ;  /* 0x000000ff00047c82 */ /* 0x000fca0008000000 */
.L_x_55:
[----:B-----5:R-:W-:-:S05]  /*8d40*/  IADD3 R6, P0, PT, R4, UR4, RZ ;  /* 0x0000000404067c10 */ /* 0x020fca000ff1e0ff */
[----:B------:R-:W-:-:S05]  /*8d50*/  IMAD.X R7, RZ, RZ, R5, P0 ;  /* 0x000000ffff077224 */ /* 0x000fca00000e0605 */
[----:B-1----:R-:W2:Y:S01]  /*8d60*/  LD.E.U8 R9, desc[UR8][R6.64] ;  /* 0x0000000806097980 */ /* 0x002ea2000c101100 */
[----:B------:R-:W-:Y:S02]  /*8d70*/  UMOV UR5, 0x8 ;  /* 0x0000000800057882 */ /* 0x000fe40000000000 */
[----:B------:R-:W-:-:S06]  /*8d80*/  ULEA UR5, UR4, UR5, 0x2 ;  /* 0x0000000504057291 */ /* 0x000fcc000f8e10ff */
[----:B------:R-:W-:Y:S02]  /*8d90*/  IMAD.U32 R16, RZ, RZ, UR5 ;  /* 0x00000005ff107e24 */ /* 0x000fe4000f8e00ff */
[----:B--2---:R-:W-:Y:S02]  /*8da0*/  IMAD R17, R9, 0x8, R20 ;  /* 0x0000000809117824 */ /* 0x004fe400078e0214 */
[----:B------:R-:W1:Y:S03]  /*8db0*/  LDC.64 R8, c[0x3][R16] ;  /* 0x00c0000010087b82 */ /* 0x000e660000000a00 */
[----:B------:R-:W1:Y:S02]  /*8dc0*/  LDL.64 R10, [R17] ;  /* 0x00000000110a7983 */ /* 0x000e640000100a00 */
[----:B-1----:R-:W-:-:S04]  /*8dd0*/  IADD3 R10, P0, PT, R8, R10, RZ ;  /* 0x0000000a080a7210 */ /* 0x002fc80007f1e0ff */
[----:B------:R-:W-:-:S05]  /*8de0*/  LEA.HI.X.SX32 R11, R8, R11, 0x1, P0 ;  /* 0x0000000b080b7211 */ /* 0x000fca00000f0eff */
[----:B------:R1:W-:Y:S04]  /*8df0*/  STL.64 [R17], R10 ;  /* 0x0000000a11007387 */ /* 0x0003e80000100a00 */
[----:B------:R-:W2:Y:S02]  /*8e00*/  LD.E.U8 R13, desc[UR8][R6.64+0x1] ;  /* 0x00000108060d7980 */ /* 0x000ea4000c101100 */
[----:B--2---:R-:W-:-:S05]  /*8e10*/  IMAD R19, R13, 0x8, R20 ;  /* 0x000000080d137824 */ /* 0x004fca00078e0214 */
[----:B------:R-:W2:Y:S02]  /*8e20*/  LDL.64 R12, [R19] ;  /* 0x00000000130c7983 */ /* 0x000ea40000100a00 */
[----:B--2---:R-:W-:-:S04]  /*8e30*/  IADD3 R12, P0, PT, R9, R12, RZ ;  /* 0x0000000c090c7210 */ /* 0x004fc80007f1e0ff */
[----:B------:R-:W-:-:S05]  /*8e40*/  LEA.HI.X.SX32 R13, R9, R13, 0x1, P0 ;  /* 0x0000000d090d7211 */ /* 0x000fca00000f0eff */
[----:B------:R2:W-:Y:S04]  /*8e50*/  STL.64 [R19], R12 ;  /* 0x0000000c13007387 */ /* 0x0005e80000100a00 */
[----:B------:R-:W3:Y:S01]  /*8e60*/  LD.E.U8 R9, desc[UR8][R6.64+0x2] ;  /* 0x0000020806097980 */ /* 0x000ee2000c101100 */
[----:B------:R-:W-:Y:S02]  /*8e70*/  IMAD.U32 R18, RZ, RZ, UR5 ;  /* 0x00000005ff127e24 */ /* 0x000fe4000f8e00ff */
[----:B---3--:R-:W-:Y:S02]  /*8e80*/  IMAD R27, R9, 0x8, R20 ;  /* 0x00000008091b7824 */ /* 0x008fe400078e0214 */
[----:B------:R-:W1:Y:S03]  /*8e90*/  LDC.64 R8, c[0x3][R18+0x8] ;  /* 0x00c0020012087b82 */ /* 0x000e660000000a00 */
[----:B------:R-:W1:Y:S02]  /*8ea0*/  LDL.64 R14, [R27] ;  /* 0x000000001b0e7983 */ /* 0x000e640000100a00 */
[----:B-1----:R-:W-:-:S04]  /*8eb0*/  IADD3 R10, P0, PT, R8, R14, RZ ;  /* 0x0000000e080a7210 */ /* 0x002fc80007f1e0ff */
[----:B------:R-:W-:-:S05]  /*8ec0*/  LEA.HI.X.SX32 R11, R8, R15, 0x1, P0 ;  /* 0x0000000f080b7211 */ /* 0x000fca00000f0eff */
[----:B------:R1:W-:Y:S04]  /*8ed0*/  STL.64 [R27], R10 ;  /* 0x0000000a1b007387 */ /* 0x0003e80000100a00 */
[----:B------:R-:W3:Y:S02]  /*8ee0*/  LD.E.U8 R15, desc[UR8][R6.64+0x3] ;  /* 0x00000308060f7980 */ /* 0x000ee4000c101100 */
[----:B---3--:R-:W-:-:S05]  /*8ef0*/  IMAD R17, R15, 0x8, R20 ;  /* 0x000000080f117824 */ /* 0x008fca00078e0214 */
[----:B--2---:R-:W2:Y:S02]  /*8f00*/  LDL.64 R12, [R17] ;  /* 0x00000000110c7983 */ /* 0x004ea40000100a00 */
[----:B--2---:R-:W-:-:S04]  /*8f10*/  IADD3 R12, P0, PT, R9, R12, RZ ;  /* 0x0000000c090c7210 */ /* 0x004fc80007f1e0ff */
[----:B------:R-:W-:-:S05]  /*8f20*/  LEA.HI.X.SX32 R13, R9, R13, 0x1, P0 ;  /* 0x0000000d090d7211 */ /* 0x000fca00000f0eff */
[----:B------:R2:W-:Y:S04]  /*8f30*/  STL.64 [R17], R12 ;  /* 0x0000000c11007387 */ /* 0x0005e80000100a00 */
[----:B------:R-:W3:Y:S02]  /*8f40*/  LD.E.U8 R9, desc[UR8][R6.64+0x4] ;  /* 0x0000040806097980 */ /* 0x000ee4000c101100 */
        /* <DEDUP_REMOVED lines=73> */
[----:B--2---:R-:W2:Y:S01]  /*93e0*/  LDL.64 R12, [R15] ;  /* 0x000000000f0c7983 */ /* 0x004ea20000100a00 */
[----:B------:R-:W-:Y:S01]  /*93f0*/  UIADD3 UR4, UPT, UPT, UR4, 0x10, URZ ;  /* 0x0000001004047890 */ /* 0x000fe2000fffe0ff */
[----:B--2---:R-:W-:-:S05]  /*9400*/  IADD3 R8, P0, PT, R9, R12, RZ ;  /* 0x0000000c09087210 */ /* 0x004fca0007f1e0ff */
[----:B------:R-:W-:Y:S01]  /*9410*/  IMAD.U32 R12, RZ, RZ, UR4 ;  /* 0x00000004ff0c7e24 */ /* 0x000fe2000f8e00ff */
[----:B------:R-:W-:-:S04]  /*9420*/  LEA.HI.X.SX32 R9, R9, R13, 0x1, P0 ;  /* 0x0000000d09097211 */ /* 0x000fc800000f0eff */
[----:B------:R-:W-:Y:S01]  /*9430*/  ISETP.NE.AND P0, PT, R12, UR21, PT ;  /* 0x000000150c007c0c */ /* 0x000fe2000bf05270 */
[----:B------:R1:W-:-:S12]  /*9440*/  STL.64 [R15], R8 ;  /* 0x000000080f007387 */ /* 0x0003d80000100a00 */
[----:B------:R-:W-:Y:S05]  /*9450*/  @P0 BRA `(.L_x_55) ;  /* 0xfffffff800380947 */ /* 0x000fea000383ffff */
[----:B-1----:R-:W-:-:S07]  /*9460*/  IMAD.U32 R15, RZ, RZ, UR21 ;  /* 0x00000015ff0f7e24 */ /* 0x002fce000f8e00ff */
.L_x_54:
[----:B------:R-:W-:-:S09]  /*9470*/  UISETP.NE.AND UP0, UPT, UR17, URZ, UPT ;  /* 0x000000ff1100728c */ /* 0x000fd2000bf05270 */
[----:B------:R-:W-:Y:S05]  /*9480*/  BRA.U !UP0, `(.L_x_53) ;  /* 0x0000000508fc7547 */ /* 0x000fea000b800000 */
[----:B------:R-:W-:Y:S01]  /*9490*/  ISETP.GE.U32.AND P0, PT, R3, 0x7, PT ;  /* 0x000000070300780c */ /* 0x000fe20003f06070 */
[----:B------:R-:W-:-:S12]  /*94a0*/  UISETP.NE.AND UP0, UPT, UR16, URZ, UPT ;  /* 0x000000ff1000728c */ /* 0x000fd8000bf05270 */
[----:B------:R-:W-:Y:S05]  /*94b0*/  @!P0 BRA `(.L_x_56) ;  /* 0x0000000000e48947 */ /* 0x000fea0003800000 */
[----:B-----5:R-:W-:-:S05]  /*94c0*/  IADD3 R6, P0, PT, R4, R15, RZ ;  /* 0x0000000f04067210 */ /* 0x020fca0007f1e0ff */
[----:B------:R-:W-:-:S05]  /*94d0*/  IMAD.X R7, RZ, RZ, R5, P0 ;  /* 0x000000ffff077224 */ /* 0x000fca00000e0605 */
[----:B------:R-:W2:Y:S01]  /*94e0*/  LD.E.U8 R9, desc[UR8][R6.64] ;  /* 0x0000000806097980 */ /* 0x000ea2000c101100 */
[----:B------:R-:W-:-:S04]  /*94f0*/  IMAD.MOV.U32 R14, RZ, RZ, 0x8 ;  /* 0x00000008ff0e7424 */ /* 0x000fc800078e00ff */
[----:B------:R-:W-:Y:S02]  /*9500*/  IMAD R14, R15, 0x4, R14 ;  /* 0x000000040f0e7824 */ /* 0x000fe400078e020e */
        /* <DEDUP_REMOVED lines=12> */
[----:B------:R-:W0:Y:S02]  /*95d0*/  LD.E.U8 R9, desc[UR8][R6.64+0x2] ;  /* 0x0000020806097980 */ /* 0x000e24000c101100 */
[----:B0-----:R-:W-:Y:S02]  /*95e0*/  IMAD R29, R9, 0x8, R20 ;  /* 0x00000008091d7824 */ /* 0x001fe400078e0214 */
[----:B------:R-:W1:Y:S03]  /*95f0*/  LDC.64 R8, c[0x3][R14+0x8] ;  /* 0x00c002000e087b82 */ /* 0x000e660000000a00 */
[----:B------:R-:W1:Y:S02]  /*9600*/  LDL.64 R16, [R29] ;  /* 0x000000001d107983 */ /* 0x000e640000100a00 */
[----:B-1----:R-:W-:-:S04]  /*9610*/  IADD3 R12, P0, PT, R8, R16, RZ ;  /* 0x00000010080c7210 */ /* 0x002fc80007f1e0ff */
[----:B------:R-:W-:-:S05]  /*9620*/  LEA.HI.X.SX32 R13, R8, R17, 0x1, P0 ;  /* 0x00000011080d7211 */ /* 0x000fca00000f0eff */
[----:B------:R0:W-:Y:S04]  /*9630*/  STL.64 [R29], R12 ;  /* 0x0000000c1d007387 */ /* 0x0001e80000100a00 */
[----:B------:R-:W3:Y:S02]  /*9640*/  LD.E.U8 R17, desc[UR8][R6.64+0x3] ;  /* 0x0000030806117980 */ /* 0x000ee4000c101100 */
[----:B---3--:R-:W-:-:S05]  /*9650*/  IMAD R19, R17, 0x8, R20 ;  /* 0x0000000811137824 */ /* 0x008fca00078e0214 */
[----:B------:R-:W3:Y:S02]  /*9660*/  LDL.64 R16, [R19] ;  /* 0x0000000013107983 */ /* 0x000ee40000100a00 */
[----:B---3--:R-:W-:-:S04]  /*9670*/  IADD3 R8, P0, PT, R9, R16, RZ ;  /* 0x0000001009087210 */ /* 0x008fc80007f1e0ff */
[----:B------:R-:W-:-:S05]  /*9680*/  LEA.HI.X.SX32 R9, R9, R17, 0x1, P0 ;  /* 0x0000001109097211 */ /* 0x000fca00000f0eff */
[----:B------:R1:W-:Y:S04]  /*9690*/  STL.64 [R19], R8 ;  /* 0x0000000813007387 */ /* 0x0003e80000100a00 */
[----:B--2---:R-:W2:Y:S02]  /*96a0*/  LD.E.U8 R11, desc[UR8][R6.64+0x4] ;  /* 0x00000408060b7980 */ /* 0x004ea4000c101100 */
[----:B--2---:R-:W-:Y:S02]  /*96b0*/  IMAD R27, R11, 0x8, R20 ;  /* 0x000000080b1b7824 */ /* 0x004fe400078e0214 */
[----:B------:R-:W0:Y:S03]  /*96c0*/  LDC.64 R10, c[0x3][R14+0x10] ;  /* 0x00c004000e0a7b82 */ /* 0x000e260000000a00 */
[----:B------:R-:W0:Y:S02]  /*96d0*/  LDL.64 R16, [R27] ;  /* 0x000000001b107983 */ /* 0x000e240000100a00 */
[----:B0-----:R-:W-:-:S04]  /*96e0*/  IADD3 R12, P0, PT, R10, R16, RZ ;  /* 0x000000100a0c7210 */ /* 0x001fc80007f1e0ff */
[----:B------:R-:W-:-:S05]  /*96f0*/  LEA.HI.X.SX32 R13, R10, R17, 0x1, P0 ;  /* 0x000000110a0d7211 */ /* 0x000fca00000f0eff */
[----:B------:R0:W-:Y:S04]  /*9700*/  STL.64 [R27], R12 ;  /* 0x0000000c1b007387 */ /* 0x0001e80000100a00 */
[----:B------:R-:W2:Y:S02]  /*9710*/  LD.E.U8 R17, desc[UR8][R6.64+0x5] ;  /* 0x0000050806117980 */ /* 0x000ea4000c101100 */
[----:B--2---:R-:W-:-:S05]  /*9720*/  IMAD R29, R17, 0x8, R20 ;  /* 0x00000008111d7824 */ /* 0x004fca00078e0214 */
[----:B------:R-:W1:Y:S02]  /*9730*/  LDL.64 R16, [R29] ;  /* 0x000000001d107983 */ /* 0x000e640000100a00 */
[----:B-1----:R-:W-:-:S04]  /*9740*/  IADD3 R8, P0, PT, R11, R16, RZ ;  /* 0x000000100b087210 */ /* 0x002fc80007f1e0ff */
[----:B------:R-:W-:-:S05]  /*9750*/  LEA.HI.X.SX32 R9, R11, R17, 0x1, P0 ;  /* 0x000000110b097211 */ /* 0x000fca00000f0eff */
[----:B------:R1:W-:Y:S04]  /*9760*/  STL.64 [R29], R8 ;  /* 0x000000081d007387 */ /* 0x0003e80000100a00 */
[----:B------:R-:W2:Y:S02]  /*9770*/  LD.E.U8 R11, desc[UR8][R6.64+0x6] ;  /* 0x00000608060b7980 */ /* 0x000ea4000c101100 */
[----:B--2---:R-:W-:Y:S02]  /*9780*/  IMAD R19, R11, 0x8, R20 ;  /* 0x000000080b137824 */ /* 0x004fe400078e0214 */
[----:B------:R-:W0:Y:S03]  /*9790*/  LDC.64 R10, c[0x3][R14+0x18] ;  /* 0x00c006000e0a7b82 */ /* 0x000e260000000a00 */
[----:B------:R-:W0:Y:S02]  /*97a0*/  LDL.64 R16, [R19] ;  /* 0x0000000013107983 */ /* 0x000e240000100a00 */
[----:B0-----:R-:W-:-:S04]  /*97b0*/  IADD3 R12, P0, PT, R10, R16, RZ ;  /* 0x000000100a0c7210 */ /* 0x001fc80007f1e0ff */
[----:B------:R-:W-:-:S05]  /*97c0*/  LEA.HI.X.SX32 R13, R10, R17, 0x1, P0 ;  /* 0x000000110a0d7211 */ /* 0x000fca00000f0eff */
[----:B------:R2:W-:Y:S04]  /*97d0*/  STL.64 [R19], R12 ;  /* 0x0000000c13007387 */ /* 0x0005e80000100a00 */
[----:B------:R-:W3:Y:S02]  /*97e0*/  LD.E.U8 R17, desc[UR8][R6.64+0x7] ;  /* 0x0000070806117980 */ /* 0x000ee4000c101100 */
[----:B---3--:R-:W-:-:S05]  /*97f0*/  IMAD R27, R17, 0x8, R20 ;  /* 0x00000008111b7824 */ /* 0x008fca00078e0214 */
[----:B------:R-:W1:Y:S01]  /*9800*/  LDL.64 R16, [R27] ;  /* 0x000000001b107983 */ /* 0x000e620000100a00 */
[----:B------:R-:W-:Y:S01]  /*9810*/  VIADD R15, R15, 0x8 ;  /* 0x000000080f0f7836 */ /* 0x000fe20000000000 */
[----:B-1----:R-:W-:-:S04]  /*9820*/  IADD3 R8, P0, PT, R11, R16, RZ ;  /* 0x000000100b087210 */ /* 0x002fc80007f1e0ff */
[----:B------:R-:W-:-:S05]  /*9830*/  LEA.HI.X.SX32 R9, R11, R17, 0x1, P0 ;  /* 0x000000110b097211 */ /* 0x000fca00000f0eff */
[----:B------:R2:W-:Y:S04]  /*9840*/  STL.64 [R27], R8 ;  /* 0x000000081b007387 */ /* 0x0005e80000100a00 */
.L_x_56:
[----:B------:R-:W-:Y:S05]  /*9850*/  BRA.U !UP0, `(.L_x_53) ;  /* 0x0000000508087547 */ /* 0x000fea000b800000 */
[----:B------:R-:W-:Y:S01]  /*9860*/  ISETP.GE.U32.AND P0, PT, R2, 0x3, PT ;  /* 0x000000030200780c */ /* 0x000fe20003f06070 */
[----:B------:R-:W-:-:S12]  /*9870*/  UISETP.NE.AND UP0, UPT, UR12, URZ, UPT ;  /* 0x000000ff0c00728c */ /* 0x000fd8000bf05270 */
[----:B------:R-:W-:Y:S05]  /*9880*/  @!P0 BRA `(.L_x_57) ;  /* 0x00000000007c8947 */ /* 0x000fea0003800000 */
[----:B-----5:R-:W-:-:S05]  /*9890*/  IADD3 R6, P0, PT, R4, R15, RZ ;  /* 0x0000000f04067210 */ /* 0x020fca0007f1e0ff */
[----:B------:R-:W-:-:S05]  /*98a0*/  IMAD.X R7, RZ, RZ, R5, P0 ;  /* 0x000000ffff077224 */ /* 0x000fca00000e0605 */
[----:B--2---:R-:W2:Y:S01]  /*98b0*/  LD.E.U8 R9, desc[UR8][R6.64] ;  /* 0x0000000806097980 */ /* 0x004ea2000c101100 */
        /* <DEDUP_REMOVED lines=21> */
[----:B------:R-:W2:Y:S02]  /*9a10*/  LD.E.U8 R17, desc[UR8][R6.64+0x3] ;  /* 0x0000030806117980 */ /* 0x000ea4000c101100 */
[----:B--2---:R-:W-:-:S05]  /*9a20*/  IMAD R19, R17, 0x8, R20 ;  /* 0x0000000811137824 */ /* 0x004fca00078e0214 */
[----:B------:R-:W2:Y:S01]  /*9a30*/  LDL.64 R16, [R19] ;  /* 0x0000000013107983 */ /* 0x000ea20000100a00 */
[----:B------:R-:W-:Y:S01]  /*9a40*/  VIADD R15, R15, 0x4 ;  /* 0x000000040f0f7836 */ /* 0x000fe20000000000 */
[----:B--2---:R-:W-:-:S04]  /*9a50*/  IADD3 R8, P0, PT, R9, R16, RZ ;  /* 0x0000001009087210 */ /* 0x004fc80007f1e0ff */
[----:B------:R-:W-:-:S05]  /*9a60*/  LEA.HI.X.SX32 R9, R9, R17, 0x1, P0 ;  /* 0x0000001109097211 */ /* 0x000fca00000f0eff */
[----:B------:R3:W-:Y:S04]  /*9a70*/  STL.64 [R19], R8 ;  /* 0x0000000813007387 */ /* 0x0007e80000100a00 */
.L_x_57:
[----:B------:R-:W-:Y:S05]  /*9a80*/  BRA.U !UP0, `(.L_x_53) ;  /* 0x00000001087c7547 */ /* 0x000fea000b800000 */
[----:B-----5:R-:W-:-:S05]  /*9a90*/  IADD3 R4, P0, PT, R4, R15, RZ ;  /* 0x0000000f04047210 */ /* 0x020fca0007f1e0ff */
[----:B------:R-:W-:-:S05]  /*9aa0*/  IMAD.X R5, RZ, RZ, R5, P0 ;  /* 0x000000ffff057224 */ /* 0x000fca00000e0605 */
[----:B------:R-:W4:Y:S01]  /*9ab0*/  LD.E.U8 R7, desc[UR8][R4.64] ;  /* 0x0000000804077980 */ /* 0x000f22000c101100 */
[----:B--23--:R-:W-:-:S04]  /*9ac0*/  IMAD.MOV.U32 R8, RZ, RZ, 0x8 ;  /* 0x00000008ff087424 */ /* 0x00cfc800078e00ff */
[----:B------:R-:W-:-:S04]  /*9ad0*/  IMAD R15, R15, 0x4, R8 ;  /* 0x000000040f0f7824 */ /* 0x000fc800078e0208 */
[----:B------:R-:W1:Y:S01]  /*9ae0*/  LDC R9, c[0x3][R15] ;  /* 0x00c000000f097b82 */ /* 0x000e620000000800 */
[----:B----4-:R-:W-:-:S05]  /*9af0*/  IMAD R11, R7, 0x8, R20 ;  /* 0x00000008070b7824 */ /* 0x010fca00078e0214 */
[----:B------:R-:W1:Y:S01]  /*9b00*/  LDL.64 R6, [R11] ;  /* 0x000000000b067983 */ /* 0x000e620000100a00 */
[----:B------:R-:W-:Y:S01]  /*9b10*/  IMAD.U32 R8, RZ, RZ, UR12 ;  /* 0x0000000cff087e24 */ /* 0x000fe2000f8e00ff */
[----:B-1----:R-:W-:-:S04]  /*9b20*/  IADD3 R6, P0, PT, R9, R6, RZ ;  /* 0x0000000609067210 */ /* 0x002fc80007f1e0ff */
[----:B------:R-:W-:Y:S02]  /*9b30*/  LEA.HI.X.SX32 R7, R9, R7, 0x1, P0 ;  /* 0x0000000709077211 */ /* 0x000fe400000f0eff */
[----:B------:R-:W-:-:S03]  /*9b40*/  ISETP.NE.AND P0, PT, R8, 0x1, PT ;  /* 0x000000010800780c */ /* 0x000fc60003f05270 */
[----:B------:R1:W-:Y:S10]  /*9b50*/  STL.64 [R11], R6 ;  /* 0x000000060b007387 */ /* 0x0003f40000100a00 */
[----:B------:R-:W-:Y:S05]  /*9b60*/  @!P0 BRA `(.L_x_53) ;  /* 0x0000000000448947 */ /* 0x000fea0003800000 */
[----:B-1----:R-:W2:Y:S01]  /*9b70*/  LD.E.U8 R7, desc[UR8][R4.64+0x1] ;  /* 0x0000010804077980 */ /* 0x002ea2000c101100 */
[----:B------:R-:W1:Y:S01]  /*9b80*/  LDC R9, c[0x3][R15+0x4] ;  /* 0x00c001000f097b82 */ /* 0x000e620000000800 */
[----:B--2---:R-:W-:-:S05]  /*9b90*/  IMAD R11, R7, 0x8, R20 ;  /* 0x00000008070b7824 */ /* 0x004fca00078e0214 */
[----:B------:R-:W1:Y:S01]  /*9ba0*/  LDL.64 R6, [R11] ;  /* 0x000000000b067983 */ /* 0x000e620000100a00 */
[----:B------:R-:W-:Y:S01]  /*9bb0*/  IMAD.U32 R8, RZ, RZ, UR12 ;  /* 0x0000000cff087e24 */ /* 0x000fe2000f8e00ff */
[----:B-1----:R-:W-:-:S04]  /*9bc0*/  IADD3 R6, P0, PT, R9, R6, RZ ;  /* 0x0000000609067210 */ /* 0x002fc80007f1e0ff */
[----:B------:R-:W-:Y:S02]  /*9bd0*/  LEA.HI.X.SX32 R7, R9, R7, 0x1, P0 ;  /* 0x0000000709077211 */ /* 0x000fe400000f0eff */
[----:B------:R-:W-:-:S03]  /*9be0*/  ISETP.NE.AND P0, PT, R8, 0x2, PT ;  /* 0x000000020800780c */ /* 0x000fc60003f05270 */
[----:B------:R1:W-:Y:S10]  /*9bf0*/  STL.64 [R11], R6 ;  /* 0x000000060b007387 */ /* 0x0003f40000100a00 */
[----:B------:R-:W-:Y:S05]  /*9c00*/  @!P0 BRA `(.L_x_53) ;  /* 0x00000000001c8947 */ /* 0x000fea0003800000 */
[----:B------:R-:W2:Y:S01]  /*9c10*/  LD.E.U8 R5, desc[UR8][R4.64+0x2] ;  /* 0x0000020804057980 */ /* 0x000ea2000c101100 */
[----:B------:R-:W3:Y:S01]  /*9c20*/  LDC R15, c[0x3][R15+0x8] ;  /* 0x00c002000f0f7b82 */ /* 0x000ee20000000800 */
[----:B--2---:R-:W-:-:S05]  /*9c30*/  IMAD R9, R5, 0x8, R20 ;  /* 0x0000000805097824 */ /* 0x004fca00078e0214 */
[----:B-1----:R-:W3:Y:S02]  /*9c40*/  LDL.64 R6, [R9] ;  /* 0x0000000009067983 */ /* 0x002ee40000100a00 */
[----:B---3--:R-:W-:-:S04]  /*9c50*/  IADD3 R6, P0, PT, R15, R6, RZ ;  /* 0x000000060f067210 */ /* 0x008fc80007f1e0ff */
[----:B------:R-:W-:-:S05]  /*9c60*/  LEA.HI.X.SX32 R7, R15, R7, 0x1, P0 ;  /* 0x000000070f077211 */ /* 0x000fca00000f0eff */
[----:B------:R1:W-:Y:S04]  /*9c70*/  STL.64 [R9], R6 ;  /* 0x0000000609007387 */ /* 0x0003e80000100a00 */
.L_x_53:
[----:B--23--:R-:W-:Y:S02]  /*9c80*/  IMAD.MOV.U32 R27, RZ, RZ, RZ ;  /* 0x000000ffff1b7224 */ /* 0x00cfe400078e00ff */
[----:B0-----:R-:W-:Y:S01]  /*9c90*/  IMAD.MOV.U32 R29, RZ, RZ, RZ ;  /* 0x000000ffff1d7224 */ /* 0x001fe200078e00ff */
[----:B------:R-:W-:Y:S06]  /*9ca0*/  BRA.U !UP1, `(.L_x_58) ;  /* 0x0000000909bc7547 */ /* 0x000fec000b800000 */
[----:B------:R-:W-:Y:S01]  /*9cb0*/  UISETP.GE.U32.AND UP0, UPT, UR6, 0x10, UPT ;  /* 0x000000100600788c */ /* 0x000fe2000bf06070 */
[----:B------:R-:W-:Y:S02]  /*9cc0*/  IMAD.MOV.U32 R27, RZ, RZ, RZ ;  /* 0x000000ffff1b7224 */ /* 0x000fe400078e00ff */
[----:B------:R-:W-:Y:S02]  /*9cd0*/  IMAD.MOV.U32 R29, RZ, RZ, RZ ;  /* 0x000000ffff1d7224 */ /* 0x000fe400078e00ff */
[----:B------:R-:W-:-:S04]  /*9ce0*/  IMAD.MOV.U32 R31, RZ, RZ, RZ ;  /* 0x000000ffff1f7224 */ /* 0x000fc800078e00ff */
[----:B------:R-:W-:Y:S05]  /*9cf0*/  BRA.U !UP0, `(.L_x_59) ;  /* 0x0000000508407547 */ /* 0x000fea000b800000 */
[----:B------:R-:W-:Y:S02]  /*9d00*/  IMAD.MOV.U32 R27, RZ, RZ, RZ ;  /* 0x000000ffff1b7224 */ /* 0x000fe400078e00ff */
[----:B------:R-:W-:Y:S02]  /*9d10*/  IMAD.MOV.U32 R29, RZ, RZ, RZ ;  /* 0x000000ffff1d7224 */ /* 0x000fe400078e00ff */
[----:B------:R-:W-:-:S07]  /*9d20*/  IMAD.MOV.U32 R31, RZ, RZ, RZ ;  /* 0x000000ffff1f7224 */ /* 0x000fce00078e00ff */
.L_x_60:
[----:B-1----:R-:W-:-:S05]  /*9d30*/  IMAD R28, R31, 0x8, R20 ;  /* 0x000000081f1c7824 */ /* 0x002fca00078e0214 */
[----:B----4-:R-:W2:Y:S04]  /*9d40*/  LDL.128 R12, [R28] ;  /* 0x000000001c0c7983 */ /* 0x010ea80000100c00 */
[----:B-----5:R-:W3:Y:S04]  /*9d50*/  LDL.128 R16, [R28+0x10] ;  /* 0x000010001c107983 */ /* 0x020ee80000100c00 */
[----:B------:R-:W4:Y:S04]  /*9d60*/  LDL.128 R8, [R28+0x20] ;  /* 0x000020001c087983 */ /* 0x000f280000100c00 */
[----:B------:R-:W4:Y:S01]  /*9d70*/  LDL.128 R4, [R28+0x30] ;  /* 0x000030001c047983 */ /* 0x000f220000100c00 */
        /* <DEDUP_REMOVED lines=12> */
[----:B------:R-:W-:Y:S01]  /*9e40*/  ISETP.GT.U32.AND P0, PT, R18, R27, PT ;  /* 0x0000001b1200720c */ /* 0x000fe20003f04070 */
[----:B------:R-:W2:Y:S03]  /*9e50*/  LDL.128 R12, [R28+0x40] ;  /* 0x000040001c0c7983 */ /* 0x000ea60000100c00 */
        /* <DEDUP_REMOVED lines=11> */
[----:B------:R-:W3:Y:S01]  /*9f10*/  LDL.128 R8, [R28+0x50] ;  /* 0x000050001c087983 */ /* 0x000ee20000100c00 */
[----:B------:R-:W-:-:S04]  /*9f20*/  ISETP.GT.U32.AND P0, PT, R4, R27, PT ;  /* 0x0000001b0400720c */ /* 0x000fc80003f04070 */
[----:B------:R-:W-:-:S04]  /*9f30*/  ISETP.GT.AND.EX P0, PT, R5, R17, PT, P0 ;  /* 0x000000110500720c */ /* 0x000fc80003f04300 */
[----:B------:R-:W-:Y:S02]  /*9f40*/  SEL R27, R4, R27, P0 ;  /* 0x0000001b041b7207 */ /* 0x000fe40000000000 */
[----:B------:R-:W-:Y:S02]  /*9f50*/  SEL R5, R5, R17, P0 ;  /* 0x0000001105057207 */ /* 0x000fe40000000000 */
[----:B------:R-:W-:Y:S01]  /*9f60*/  ISETP.GT.U32.AND P0, PT, R6, R27, PT ;  /* 0x0000001b0600720c */ /* 0x000fe20003f04070 */
[----:B------:R-:W4:Y:S03]  /*9f70*/  LDL.128 R16, [R28+0x70] ;  /* 0x000070001c107983 */ /* 0x000f260000100c00 */
[----:B------:R-:W-:-:S04]  /*9f80*/  ISETP.GT.AND.EX P0, PT, R7, R5, PT, P0 ;  /* 0x000000050700720c */ /* 0x000fc80003f04300 */
[----:B------:R-:W-:Y:S02]  /*9f90*/  SEL R27, R6, R27, P0 ;  /* 0x0000001b061b7207 */ /* 0x000fe40000000000 */
[----:B------:R-:W-:Y:S02]  /*9fa0*/  SEL R29, R7, R5, P0 ;  /* 0x00000005071d7207 */ /* 0x000fe40000000000 */
[----:B------:R-:W4:Y:S01]  /*9fb0*/  LDL.128 R4, [R28+0x60] ;  /* 0x000060001c047983 */ /* 0x000f220000100c00 */
[----:B------:R-:W-:-:S05]  /*9fc0*/  VIADD R31, R31, 0x10 ;  /* 0x000000101f1f7836 */ /* 0x000fca0000000000 */
[----:B------:R-:W-:Y:S02]  /*9fd0*/  ISETP.NE.AND P2, PT, R31, UR10, PT ;  /* 0x0000000a1f007c0c */ /* 0x000fe4000bf45270 */
        /* <DEDUP_REMOVED lines=32> */
[----:B------:R-:W-:Y:S06]  /*a1e0*/  @P2 BRA `(.L_x_60) ;  /* 0xfffffff800d02947 */ /* 0x000fec000383ffff */
[----:B------:R-:W-:-:S07]  /*a1f0*/  IMAD.U32 R31, RZ, RZ, UR10 ;  /* 0x0000000aff1f7e24 */ /* 0x000fce000f8e00ff */
.L_x_59:
[----:B------:R-:W-:-:S09]  /*a200*/  UISETP.NE.AND UP0, UPT, UR20, URZ, UPT ;  /* 0x000000ff1400728c */ /* 0x000fd2000bf05270 */
[----:B------:R-:W-:Y:S05]  /*a210*/  BRA.U !UP0, `(.L_x_58) ;  /* 0x0000000508607547 */ /* 0x000fea000b800000 */
[----:B-1--45:R-:W-:Y:S01]  /*a220*/  IMAD.U32 R4, RZ, RZ, UR22 ;  /* 0x00000016ff047e24 */ /* 0x032fe2000f8e00ff */
[----:B------:R-:W-:-:S04]  /*a230*/  UISETP.NE.AND UP0, UPT, UR19, URZ, UPT ;  /* 0x000000ff1300728c */ /* 0x000fc8000bf05270 */
[----:B------:R-:W-:-:S13]  /*a240*/  ISETP.GE.U32.AND P0, PT, R4, 0x7, PT ;  /* 0x000000070400780c */ /* 0x000fda0003f06070 */
[----:B------:R-:W-:Y:S05]  /*a250*/  @!P0 BRA `(.L_x_61) ;  /* 0x0000000000988947 */ /* 0x000fea0003800000 */
[----:B------:R-:W-:-:S05]  /*a260*/  IMAD R28, R31, 0x8, R20 ;  /* 0x000000081f1c7824 */ /* 0x000fca00078e0214 */
[----:B------:R-:W2:Y:S04]  /*a270*/  LDL.128 R4, [R28] ;  /* 0x000000001c047983 */ /* 0x000ea80000100c00 */
[----:B------:R-:W3:Y:S04]  /*a280*/  LDL.128 R8, [R28+0x10] ;  /* 0x000010001c087983 */ /* 0x000ee80000100c00 */
[----:B------:R-:W4:Y:S04]  /*a290*/  LDL.128 R12, [R28+0x20] ;  /* 0x000020001c0c7983 */ /* 0x000f280000100c00 */
[----:B------:R-:W5:Y:S01]  /*a2a0*/  LDL.128 R16, [R28+0x30] ;  /* 0x000030001c107983 */ /* 0x000f620000100c00 */
[----:B------:R-:W-:Y:S01]  /*a2b0*/  VIADD R31, R31, 0x8 ;  /* 0x000000081f1f7836 */ /* 0x000fe20000000000 */
        /* <DEDUP_REMOVED lines=32> */
.L_x_61:
[----:B------:R-:W-:Y:S05]  /*a4c0*/  BRA.U !UP0, `(.L_x_58) ;  /* 0x0000000108b47547 */ /* 0x000fea000b800000 */
[----:B------:R-:W-:Y:S01]  /*a4d0*/  IMAD.U32 R4, RZ, RZ, UR23 ;  /* 0x00000017ff047e24 */ /* 0x000fe2000f8e00ff */
[----:B------:R-:W-:-:S04]  /*a4e0*/  UISETP.NE.AND UP0, UPT, UR11, URZ, UPT ;  /* 0x000000ff0b00728c */ /* 0x000fc8000bf05270 */
[----:B------:R-:W-:-:S13]  /*a4f0*/  ISETP.GE.U32.AND P0, PT, R4, 0x3, PT ;  /* 0x000000030400780c */ /* 0x000fda0003f06070 */
[----:B------:R-:W-:Y:S05]  /*a500*/  @!P0 BRA `(.L_x_62) ;  /* 0x0000000000508947 */ /* 0x000fea0003800000 */
[----:B------:R-:W-:-:S05]  /*a510*/  IMAD R12, R31, 0x8, R20 ;  /* 0x000000081f0c7824 */ /* 0x000fca00078e0214 */
[----:B------:R-:W2:Y:S04]  /*a520*/  LDL.128 R4, [R12] ;  /* 0x000000000c047983 */ /* 0x000ea80000100c00 */
[----:B------:R-:W3:Y:S01]  /*a530*/  LDL.128 R8, [R12+0x10] ;  /* 0x000010000c087983 */ /* 0x000ee20000100c00 */
        /* <DEDUP_REMOVED lines=17> */
.L_x_62:
[----:B------:R-:W-:Y:S05]  /*a650*/  BRA.U !UP0, `(.L_x_58) ;  /* 0x0000000108507547 */ /* 0x000fea000b800000 */
[----:B------:R-:W-:-:S05]  /*a660*/  IMAD R31, R31, 0x8, R20 ;  /* 0x000000081f1f7824 */ /* 0x000fca00078e0214 */
[----:B------:R-:W2:Y:S01]  /*a670*/  LDL.128 R4, [R31] ;  /* 0x000000001f047983 */ /* 0x000ea20000100c00 */
[----:B------:R-:W-:-:S05]  /*a680*/  IMAD.U32 R8, RZ, RZ, UR11 ;  /* 0x0000000bff087e24 */ /* 0x000fca000f8e00ff */
[----:B------:R-:W-:Y:S02]  /*a690*/  ISETP.NE.AND P2, PT, R8, 0x1, PT ;  /* 0x000000010800780c */ /* 0x000fe40003f45270 */
[----:B--2---:R-:W-:-:S04]  /*a6a0*/  ISETP.GT.U32.AND P0, PT, R4, R27, PT ;  /* 0x0000001b0400720c */ /* 0x004fc80003f04070 */
[----:B------:R-:W-:-:S04]  /*a6b0*/  ISETP.GT.AND.EX P0, PT, R5, R29, PT, P0 ;  /* 0x0000001d0500720c */ /* 0x000fc80003f04300 */
[----:B------:R-:W-:Y:S02]  /*a6c0*/  SEL R27, R4, R27, P0 ;  /* 0x0000001b041b7207 */ /* 0x000fe40000000000 */
[----:B------:R-:W-:Y:S01]  /*a6d0*/  SEL R29, R5, R29, P0 ;  /* 0x0000001d051d7207 */ /* 0x000fe20000000000 */
[----:B------:R-:W-:Y:S06]  /*a6e0*/  @!P2 BRA `(.L_x_58) ;  /* 0x00000000002ca947 */ /* 0x000fec0003800000 */
[----:B------:R-:W-:-:S05]  /*a6f0*/  IMAD.U32 R4, RZ, RZ, UR11 ;  /* 0x0000000bff047e24 */ /* 0x000fca000f8e00ff */
[----:B------:R-:W-:-:S13]  /*a700*/  ISETP.NE.AND P2, PT, R4, 0x2, PT ;  /* 0x000000020400780c */ /* 0x000fda0003f45270 */
[----:B------:R-:W2:Y:S01]  /*a710*/  @P2 LDL.64 R4, [R31+0x10] ;  /* 0x000010001f042983 */ /* 0x000ea20000100a00 */
        /* <DEDUP_REMOVED lines=8> */
.L_x_58:
[----:B-1----:R-:W-:Y:S01]  /*a7a0*/  IMAD.MOV.U32 R28, RZ, RZ, R27 ;  /* 0x000000ffff1c7224 */ /* 0x002fe200078e001b */
[----:B------:R-:W-:-:S04]  /*a7b0*/  UIADD3 UR13, UPT, UPT, UR13, 0x1, URZ ;  /* 0x000000010d0d7890 */ /* 0x000fc8000fffe0ff */
[----:B------:R2:W-:Y:S01]  /*a7c0*/  STL.64 [UR15], R28 ;  /* 0x0000001cff007987 */ /* 0x0005e20008100a0f */
[----:B------:R-:W-:-:S09]  /*a7d0*/  UISETP.NE.AND UP0, UPT, UR13, 0x64, UPT ;  /* 0x000000640d00788c */ /* 0x000fd2000bf05270 */
[----:B--2---:R-:W-:Y:S05]  /*a7e0*/  BRA.U UP0, `(.L_x_63) ;  /* 0xffffffa9001c7547 */ /* 0x004fea000b83ffff */
[----:B------:R-:W-:-:S09]  /*a7f0*/  UISETP.GE.AND UP0, UPT, UR24, 0x1, UPT ;  /* 0x000000011800788c */ /* 0x000fd2000bf06270 */
[----:B------:R-:W-:Y:S05]  /*a800*/  BRA.U !UP0, `(.L_x_64) ;  /* 0x0000000508f07547 */ /* 0x000fea000b800000 */
[----:B------:R-:W-:Y:S01]  /*a810*/  IMAD.MOV.U32 R30, RZ, RZ, -0x1 ;  /* 0xffffffffff1e7424 */ /* 0x000fe200078e00ff */
[----:B------:R-:W-:Y:S01]  /*a820*/  UMOV UR4, URZ ;  /* 0x000000ff00047c82 */ /* 0x000fe20008000000 */
[----:B------:R-:W-:-:S07]  /*a830*/  IMAD.MOV.U32 R29, RZ, RZ, 0x7fffffff ;  /* 0x7fffffffff1d7424 */ /* 0x000fce00078e00ff */
.L_x_71:
[----:B------:R-:W-:-:S09]  /*a840*/  ULEA UR5, UR4, UR7, 0x4 ;  /* 0x0000000704057291 */ /* 0x000fd2000f8e20ff */
[----:B-12-45:R-:W2:Y:S01]  /*a850*/  LDL.128 R4, [UR5] ;  /* 0x00000005ff047983 */ /* 0x036ea20008100c00 */
[----:B------:R-:W-:Y:S01]  /*a860*/  BSSY.RECONVERGENT B0, `(.L_x_65) ;  /* 0x0000072000007945 */ /* 0x000fe20003800200 */
[----:B--2---:R-:W-:-:S04]  /*a870*/  ISETP.GE.U32.AND P0, PT, R4, R30, PT ;  /* 0x0000001e0400720c */ /* 0x004fc80003f06070 */
[----:B------:R-:W-:-:S13]  /*a880*/  ISETP.GE.AND.EX P0, PT, R5, R29, PT, P0 ;  /* 0x0000001d0500720c */ /* 0x000fda0003f06300 */
[----:B0--3--:R-:W-:Y:S05]  /*a890*/  @P0 BRA `(.L_x_66) ;  /* 0x0000000400b80947 */ /* 0x009fea0003800000 */
[----:B------:R-:W0:Y:S01]  /*a8a0*/  LDCU UR5, c[0x3][0x4] ;  /* 0x00c00080ff0577ac */ /* 0x000e220008000800 */
[----:B------:R-:W-:Y:S01]  /*a8b0*/  IMAD.MOV.U32 R8, RZ, RZ, RZ ;  /* 0x000000ffff087224 */ /* 0x000fe200078e00ff */
[----:B0-----:R-:W-:-:S09]  /*a8c0*/  UISETP.GE.U32.AND UP0, UPT, UR5, 0x10, UPT ;  /* 0x000000100500788c */ /* 0x001fd2000bf06070 */
[----:B------:R-:W-:Y:S05]  /*a8d0*/  BRA.U !UP0, `(.L_x_67) ;  /* 0x0000000108987547 */ /* 0x000fea000b800000 */
[----:B------:R-:W-:-:S07]  /*a8e0*/  IMAD.MOV.U32 R8, RZ, RZ, RZ ;  /* 0x000000ffff087224 */ /* 0x000fce00078e00ff */
.L_x_68:
[----:B------:R-:W-:-:S05]  /*a8f0*/  IADD3 R10, P0, PT, R6, R8, RZ ;  /* 0x00000008060a7210 */ /* 0x000fca0007f1e0ff */
[----:B------:R-:W-:-:S05]  /*a900*/  IMAD.X R11, RZ, RZ, R7, P0 ;  /* 0x000000ffff0b7224 */ /* 0x000fca00000e0607 */
[----:B------:R-:W2:Y:S04]  /*a910*/  LD.E.U8 R9, desc[UR8][R10.64+0x7] ;  /* 0x000007080a097980 */ /* 0x000ea8000c101100 */
[----:B------:R-:W2:Y:S04]  /*a920*/  LD.E.U8 R12, desc[UR8][R10.64+0x6] ;  /* 0x000006080a0c7980 */ /* 0x000ea8000c101100 */
[----:B------:R-:W3:Y:S04]  /*a930*/  LD.E.U8 R13, desc[UR8][R10.64+0x5] ;  /* 0x000005080a0d7980 */ /* 0x000ee8000c101100 */
[----:B------:R-:W3:Y:S04]  /*a940*/  LD.E.U8 R14, desc[UR8][R10.64+0x4] ;  /* 0x000004080a0e7980 */ /* 0x000ee8000c101100 */
[----:B------:R-:W4:Y:S04]  /*a950*/  LD.E.U8 R15, desc[UR8][R10.64+0x3] ;  /* 0x000003080a0f7980 */ /* 0x000f28000c101100 */
[----:B------:R-:W4:Y:S04]  /*a960*/  LD.E.U8 R16, desc[UR8][R10.64+0x2] ;  /* 0x000002080a107980 */ /* 0x000f28000c101100 */
[----:B------:R-:W5:Y:S04]  /*a970*/  LD.E.U8 R17, desc[UR8][R10.64+0x1] ;  /* 0x000001080a117980 */ /* 0x000f68000c101100 */
[----:B0-----:R-:W5:Y:S01]  /*a980*/  LD.E.U8 R18, desc[UR8][R10.64] ;  /* 0x000000080a127980 */ /* 0x001f62000c101100 */
[----:B------:R-:W-:Y:S01]  /*a990*/  IMAD.IADD R22, R1, 0x1, R8 ;  /* 0x0000000101167824 */ /* 0x000fe200078e0208 */
[----:B--2---:R-:W-:-:S02]  /*a9a0*/  PRMT R9, R12, 0x3340, R9 ;  /* 0x000033400c097816 */ /* 0x004fc40000000009 */
[----:B---3--:R-:W-:-:S04]  /*a9b0*/  PRMT R14, R14, 0x3340, R13 ;  /* 0x000033400e0e7816 */ /* 0x008fc8000000000d */
[----:B------:R-:W-:Y:S02]  /*a9c0*/  PRMT R19, R14, 0x5410, R9 ;  /* 0x000054100e137816 */ /* 0x000fe40000000009 */
[----:B----4-:R-:W-:Y:S02]  /*a9d0*/  PRMT R15, R16, 0x3340, R15 ;  /* 0x00003340100f7816 */ /* 0x010fe4000000000f */
[----:B-----5:R-:W-:-:S04]  /*a9e0*/  PRMT R18, R18, 0x3340, R17 ;  /* 0x0000334012127816 */ /* 0x020fc80000000011 */
[----:B------:R-:W-:-:S05]  /*a9f0*/  PRMT R18, R18, 0x5410, R15 ;  /* 0x0000541012127816 */ /* 0x000fca000000000f */
[----:B------:R0:W-:Y:S04]  /*aa00*/  STL.64 [R22+0x19960], R18 ;  /* 0x0199601216007387 */ /* 0x0001e80000100a00 */
[----:B------:R-:W2:Y:S04]  /*aa10*/  LD.E.U8 R9, desc[UR8][R10.64+0xf] ;  /* 0x00000f080a097980 */ /* 0x000ea8000c101100 */
[----:B------:R-:W2:Y:S04]  /*aa20*/  LD.E.U8 R12, desc[UR8][R10.64+0xe] ;  /* 0x00000e080a0c7980 */ /* 0x000ea8000c101100 */
[----:B------:R-:W3:Y:S04]  /*aa30*/  LD.E.U8 R13, desc[UR8][R10.64+0xd] ;  /* 0x00000d080a0d7980 */ /* 0x000ee8000c101100 */
[----:B------:R-:W3:Y:S04]  /*aa40*/  LD.E.U8 R14, desc[UR8][R10.64+0xc] ;  /* 0x00000c080a0e7980 */ /* 0x000ee8000c101100 */
[----:B------:R-:W4:Y:S04]  /*aa50*/  LD.E.U8 R15, desc[UR8][R10.64+0xb] ;  /* 0x00000b080a0f7980 */ /* 0x000f28000c101100 */
[----:B------:R-:W4:Y:S04]  /*aa60*/  LD.E.U8 R16, desc[UR8][R10.64+0xa] ;  /* 0x00000a080a107980 */ /* 0x000f28000c101100 */
[----:B------:R-:W5:Y:S04]  /*aa70*/  LD.E.U8 R17, desc[UR8][R10.64+0x9] ;  /* 0x000009080a117980 */ /* 0x000f68000c101100 */
[----:B------:R-:W5:Y:S01]  /*aa80*/  LD.E.U8 R20, desc[UR8][R10.64+0x8] ;  /* 0x000008080a147980 */ /* 0x000f62000c101100 */
[----:B------:R-:W-:-:S05]  /*aa90*/  VIADD R8, R8, 0x10 ;  /* 0x0000001008087836 */ /* 0x000fca0000000000 */
[----:B------:R-:W-:Y:S02]  /*aaa0*/  ISETP.NE.AND P0, PT, R8, UR21, PT ;  /* 0x0000001508007c0c */ /* 0x000fe4000bf05270 */
[----:B--2---:R-:W-:Y:S02]  /*aab0*/  PRMT R9, R12, 0x3340, R9 ;  /* 0x000033400c097816 */ /* 0x004fe40000000009 */
[----:B---3--:R-:W-:-:S04]  /*aac0*/  PRMT R14, R14, 0x3340, R13 ;  /* 0x000033400e0e7816 */ /* 0x008fc8000000000d */
[----:B------:R-:W-:Y:S02]  /*aad0*/  PRMT R21, R14, 0x5410, R9 ;  /* 0x000054100e157816 */ /* 0x000fe40000000009 */
[----:B----4-:R-:W-:Y:S02]  /*aae0*/  PRMT R15, R16, 0x3340, R15 ;  /* 0x00003340100f7816 */ /* 0x010fe4000000000f */
[----:B-----5:R-:W-:-:S04]  /*aaf0*/  PRMT R20, R20, 0x3340, R17 ;  /* 0x0000334014147816 */ /* 0x020fc80000000011 */
[----:B------:R-:W-:-:S05]  /*ab00*/  PRMT R20, R20, 0x5410, R15 ;  /* 0x0000541014147816 */ /* 0x000fca000000000f */
[----:B------:R0:W-:Y:S01]  /*ab10*/  STL.64 [R22+0x19968], R20 ;  /* 0x0199681416007387 */ /* 0x0001e20000100a00 */
[----:B------:R-:W-:Y:S05]  /*ab20*/  @P0 BRA `(.L_x_68) ;  /* 0xfffffffc00700947 */ /* 0x000fea000383ffff */
[----:B------:R-:W-:-:S07]  /*ab30*/  IMAD.U32 R8, RZ, RZ, UR21 ;  /* 0x00000015ff087e24 */ /* 0x000fce000f8e00ff */
.L_x_67:
[----:B------:R-:W-:Y:S01]  /*ab40*/  UISETP.NE.AND UP0, UPT, UR17, URZ, UPT ;  /* 0x000000ff1100728c */ /* 0x000fe2000bf05270 */
[----:B------:R-:W-:Y:S02]  /*ab50*/  IMAD.MOV.U32 R30, RZ, RZ, R4 ;  /* 0x000000ffff1e7224 */ /* 0x000fe400078e0004 */
[----:B------:R-:W-:-:S06]  /*ab60*/  IMAD.MOV.U32 R29, RZ, RZ, R5 ;  /* 0x000000ffff1d7224 */ /* 0x000fcc00078e0005 */
[----:B------:R-:W-:Y:S05]  /*ab70*/  BRA.U !UP0, `(.L_x_66) ;  /* 0x0000000508007547 */ /* 0x000fea000b800000 */
[----:B------:R-:W-:Y:S01]  /*ab80*/  ISETP.GE.U32.AND P0, PT, R3, 0x7, PT ;  /* 0x000000070300780c */ /* 0x000fe20003f06070 */
[----:B------:R-:W-:-:S12]  /*ab90*/  UISETP.NE.AND UP0, UPT, UR16, URZ, UPT ;  /* 0x000000ff1000728c */ /* 0x000fd8000bf05270 */
[----:B------:R-:W-:Y:S05]  /*aba0*/  @!P0 BRA `(.L_x_69) ;  /* 0x0000000000508947 */ /* 0x000fea0003800000 */
[----:B------:R-:W-:-:S05]  /*abb0*/  IADD3 R10, P0, PT, R6, R8, RZ ;  /* 0x00000008060a7210 */ /* 0x000fca0007f1e0ff */
[----:B------:R-:W-:-:S05]  /*abc0*/  IMAD.X R11, RZ, RZ, R7, P0 ;  /* 0x000000ffff0b7224 */ /* 0x000fca00000e0607 */
[----:B------:R-:W2:Y:S01]  /*abd0*/  LD.E.U8 R9, desc[UR8][R10.64] ;  /* 0x000000080a097980 */ /* 0x000ea2000c101100 */
[----:B------:R-:W-:-:S05]  /*abe0*/  IMAD.IADD R17, R1, 0x1, R8 ;  /* 0x0000000101117824 */ /* 0x000fca00078e0208 */
[----:B--2---:R1:W-:Y:S04]  /*abf0*/  STL.U8 [R17+0x19960], R9 ;  /* 0x0199600911007387 */ /* 0x0043e80000100000 */
[----:B------:R-:W2:Y:S04]  /*ac00*/  LD.E.U8 R12, desc[UR8][R10.64+0x1] ;  /* 0x000001080a0c7980 */ /* 0x000ea8000c101100 */
[----:B--2---:R2:W-:Y:S04]  /*ac10*/  STL.U8 [R17+0x19961], R12 ;  /* 0x0199610c11007387 */ /* 0x0045e80000100000 */
[----:B------:R-:W3:Y:S04]  /*ac20*/  LD.E.U8 R13, desc[UR8][R10.64+0x2] ;  /* 0x000002080a0d7980 */ /* 0x000ee8000c101100 */
[----:B---3--:R3:W-:Y:S04]  /*ac30*/  STL.U8 [R17+0x19962], R13 ;  /* 0x0199620d11007387 */ /* 0x0087e80000100000 */
[----:B------:R-:W4:Y:S04]  /*ac40*/  LD.E.U8 R14, desc[UR8][R10.64+0x3] ;  /* 0x000003080a0e7980 */ /* 0x000f28000c101100 */
[----:B----4-:R3:W-:Y:S04]  /*ac50*/  STL.U8 [R17+0x19963], R14 ;  /* 0x0199630e11007387 */ /* 0x0107e80000100000 */
[----:B------:R-:W4:Y:S04]  /*ac60*/  LD.E.U8 R15, desc[UR8][R10.64+0x4] ;  /* 0x000004080a0f7980 */ /* 0x000f28000c101100 */
[----:B----4-:R3:W-:Y:S04]  /*ac70*/  STL.U8 [R17+0x19964], R15 ;  /* 0x0199640f11007387 */ /* 0x0107e80000100000 */
[----:B------:R-:W4:Y:S04]  /*ac80*/  LD.E.U8 R16, desc[UR8][R10.64+0x5] ;  /* 0x000005080a107980 */ /* 0x000f28000c101100 */
[----:B----4-:R3:W-:Y:S04]  /*ac90*/  STL.U8 [R17+0x19965], R16 ;  /* 0x0199651011007387 */ /* 0x0107e80000100000 */
[----:B-1----:R-:W4:Y:S04]  /*aca0*/  LD.E.U8 R9, desc[UR8][R10.64+0x6] ;  /* 0x000006080a097980 */ /* 0x002f28000c101100 */
[----:B----4-:R3:W-:Y:S04]  /*acb0*/  STL.U8 [R17+0x19966], R9 ;  /* 0x0199660911007387 */ /* 0x0107e80000100000 */
[----:B--2---:R-:W2:Y:S01]  /*acc0*/  LD.E.U8 R12, desc[UR8][R10.64+0x7] ;  /* 0x000007080a0c7980 */ /* 0x004ea2000c101100 */
[----:B------:R-:W-:-:S03]  /*acd0*/  VIADD R8, R8, 0x8 ;  /* 0x0000000808087836 */ /* 0x000fc60000000000 */
[----:B--2---:R3:W-:Y:S04]  /*ace0*/  STL.U8 [R17+0x19967], R12 ;  /* 0x0199670c11007387 */ /* 0x0047e80000100000 */
.L_x_69:
[----:B------:R-:W-:Y:S02]  /*acf0*/  IMAD.MOV.U32 R30, RZ, RZ, R4 ;  /* 0x000000ffff1e7224 */ /* 0x000fe400078e0004 */
[----:B------:R-:W-:Y:S01]  /*ad00*/  IMAD.MOV.U32 R29, RZ, RZ, R5 ;  /* 0x000000ffff1d7224 */ /* 0x000fe200078e0005 */
[----:B------:R-:W-:Y:S06]  /*ad10*/  BRA.U !UP0, `(.L_x_66) ;  /* 0x0000000108987547 */ /* 0x000fec000b800000 */
[----:B------:R-:W-:-:S13]  /*ad20*/  ISETP.GE.U32.AND P0, PT, R2, 0x3, PT ;  /* 0x000000030200780c */ /* 0x000fda0003f06070 */
[----:B------:R-:W-:-:S05]  /*ad30*/  @P0 IADD3 R10, P1, PT, R6, R8, RZ ;  /* 0x00000008060a0210 */ /* 0x000fca0007f3e0ff */
[----:B------:R-:W-:-:S05]  /*ad40*/  @P0 IMAD.X R11, RZ, RZ, R7, P1 ;  /* 0x000000ffff0b0224 */ /* 0x000fca00008e0607 */
[----:B---3--:R-:W2:Y:S01]  /*ad50*/  @P0 LD.E.U8 R9, desc[UR8][R10.64] ;  /* 0x000000080a090980 */ /* 0x008ea2000c101100 */
[----:B------:R-:W-:-:S05]  /*ad60*/  @P0 IMAD.IADD R15, R1, 0x1, R8 ;  /* 0x00000001010f0824 */ /* 0x000fca00078e0208 */
[----:B--2---:R1:W-:Y:S04]  /*ad70*/  @P0 STL.U8 [R15+0x19960], R9 ;  /* 0x019960090f000387 */ /* 0x0043e80000100000 */
[----:B------:R-:W2:Y:S04]  /*ad80*/  @P0 LD.E.U8 R12, desc[UR8][R10.64+0x1] ;  /* 0x000001080a0c0980 */ /* 0x000ea8000c101100 */
[----:B--2---:R1:W-:Y:S04]  /*ad90*/  @P0 STL.U8 [R15+0x19961], R12 ;  /* 0x0199610c0f000387 */ /* 0x0043e80000100000 */
[----:B------:R-:W2:Y:S04]  /*ada0*/  @P0 LD.E.U8 R13, desc[UR8][R10.64+0x2] ;  /* 0x000002080a0d0980 */ /* 0x000ea8000c101100 */
[----:B--2---:R1:W-:Y:S04]  /*adb0*/  @P0 STL.U8 [R15+0x19962], R13 ;  /* 0x0199620d0f000387 */ /* 0x0043e80000100000 */
[----:B------:R-:W2:Y:S01]  /*adc0*/  @P0 LD.E.U8 R14, desc[UR8][R10.64+0x3] ;  /* 0x000003080a0e0980 */ /* 0x000ea2000c101100 */
[----:B------:R-:W-:Y:S01]  /*add0*/  UISETP.NE.AND UP0, UPT, UR12, URZ, UPT ;  /* 0x000000ff0c00728c */ /* 0x000fe2000bf05270 */
[----:B------:R-:W-:-:S02]  /*ade0*/  IMAD.MOV.U32 R30, RZ, RZ, R4 ;  /* 0x000000ffff1e7224 */ /* 0x000fc400078e0004 */
[----:B------:R-:W-:Y:S02]  /*adf0*/  IMAD.MOV.U32 R29, RZ, RZ, R5 ;  /* 0x000000ffff1d7224 */ /* 0x000fe400078e0005 */
[----:B------:R-:W-:Y:S01]  /*ae00*/  @P0 VIADD R8, R8, 0x4 ;  /* 0x0000000408080836 */ /* 0x000fe20000000000 */
[----:B--2---:R1:W-:Y:S03]  /*ae10*/  @P0 STL.U8 [R15+0x19963], R14 ;  /* 0x0199630e0f000387 */ /* 0x0043e60000100000 */
[----:B------:R-:W-:Y:S05]  /*ae20*/  BRA.U !UP0, `(.L_x_66) ;  /* 0x0000000108547547 */ /* 0x000fea000b800000 */
[----:B------:R-:W-:-:S05]  /*ae30*/  IADD3 R6, P0, PT, R6, R8, RZ ;  /* 0x0000000806067210 */ /* 0x000fca0007f1e0ff */
[----:B------:R-:W-:-:S05]  /*ae40*/  IMAD.X R7, RZ, RZ, R7, P0 ;  /* 0x000000ffff077224 */ /* 0x000fca00000e0607 */
[----:B-1----:R-:W2:Y:S01]  /*ae50*/  LD.E.U8 R9, desc[UR8][R6.64] ;  /* 0x0000000806097980 */ /* 0x002ea2000c101100 */
[----:B------:R-:W-:Y:S02]  /*ae60*/  IMAD.IADD R11, R1, 0x1, R8 ;  /* 0x00000001010b7824 */ /* 0x000fe400078e0208 */
[----:B------:R-:W-:Y:S02]  /*ae70*/  IMAD.U32 R8, RZ, RZ, UR12 ;  /* 0x0000000cff087e24 */ /* 0x000fe4000f8e00ff */
[----:B------:R-:W-:Y:S02]  /*ae80*/  IMAD.MOV.U32 R30, RZ, RZ, R4 ;  /* 0x000000ffff1e7224 */ /* 0x000fe400078e0004 */
[----:B------:R-:W-:Y:S01]  /*ae90*/  IMAD.MOV.U32 R29, RZ, RZ, R5 ;  /* 0x000000ffff1d7224 */ /* 0x000fe200078e0005 */
[----:B------:R-:W-:Y:S01]  /*aea0*/  ISETP.NE.AND P0, PT, R8, 0x1, PT ;  /* 0x000000010800780c */ /* 0x000fe20003f05270 */
[----:B--2---:R2:W-:-:S12]  /*aeb0*/  STL.U8 [R11+0x19960], R9 ;  /* 0x019960090b007387 */ /* 0x0045d80000100000 */
[----:B------:R-:W-:Y:S05]  /*aec0*/  @!P0 BRA `(.L_x_66) ;  /* 0x00000000002c8947 */ /* 0x000fea0003800000 */
[----:B------:R-:W3:Y:S01]  /*aed0*/  LD.E.U8 R8, desc[UR8][R6.64+0x1] ;  /* 0x0000010806087980 */ /* 0x000ee2000c101100 */
[----:B--2---:R-:W-:Y:S02]  /*aee0*/  IMAD.U32 R9, RZ, RZ, UR12 ;  /* 0x0000000cff097e24 */ /* 0x004fe4000f8e00ff */
[----:B------:R-:W-:Y:S02]  /*aef0*/  IMAD.MOV.U32 R30, RZ, RZ, R4 ;  /* 0x000000ffff1e7224 */ /* 0x000fe400078e0004 */
[----:B------:R-:W-:Y:S01]  /*af00*/  IMAD.MOV.U32 R29, RZ, RZ, R5 ;  /* 0x000000ffff1d7224 */ /* 0x000fe200078e0005 */
[----:B------:R-:W-:Y:S01]  /*af10*/  ISETP.NE.AND P0, PT, R9, 0x2, PT ;  /* 0x000000020900780c */ /* 0x000fe20003f05270 */
[----:B---3--:R4:W-:-:S12]  /*af20*/  STL.U8 [R11+0x19961], R8 ;  /* 0x019961080b007387 */ /* 0x0089d80000100000 */
[----:B------:R-:W-:Y:S05]  /*af30*/  @!P0 BRA `(.L_x_66) ;  /* 0x0000000000108947 */ /* 0x000fea0003800000 */
[----:B------:R-:W2:Y:S01]  /*af40*/  LD.E.U8 R6, desc[UR8][R6.64+0x2] ;  /* 0x0000020806067980 */ /* 0x000ea2000c101100 */
[----:B------:R-:W-:Y:S02]  /*af50*/  IMAD.MOV.U32 R30, RZ, RZ, R4 ;  /* 0x000000ffff1e7224 */ /* 0x000fe400078e0004 */
[----:B------:R-:W-:Y:S01]  /*af60*/  IMAD.MOV.U32 R29, RZ, RZ, R5 ;  /* 0x000000ffff1d7224 */ /* 0x000fe200078e0005 */
[----:B--2---:R1:W-:Y:S06]  /*af70*/  STL.U8 [R11+0x19962], R6 ;  /* 0x019962060b007387 */ /* 0x0043ec0000100000 */
.L_x_66:
[----:B------:R-:W-:Y:S05]  /*af80*/  BSYNC.RECONVERGENT B0 ;  /* 0x0000000000007941 */ /* 0x000fea0003800200 */
.L_x_65:
[----:B------:R-:W-:-:S04]  /*af90*/  UIADD3 UR4, UPT, UPT, UR4, 0x1, URZ ;  /* 0x0000000104047890 */ /* 0x000fc8000fffe0ff */
[----:B------:R-:W-:-:S09]  /*afa0*/  UISETP.NE.AND UP0, UPT, UR4, 0x64, UPT ;  /* 0x000000640400788c */ /* 0x000fd2000bf05270 */
[----:B------:R-:W-:Y:S05]  /*afb0*/  BRA.U !UP0, `(.L_x_70) ;  /* 0x0000001d08c47547 */ /* 0x000fea000b800000 */
[----:B------:R-:W-:Y:S05]  /*afc0*/  BRA `(.L_x_71) ;  /* 0xfffffff8001c7947 */ /* 0x000fea000383ffff */
.L_x_64:
[----:B------:R-:W2:Y:S04]  /*afd0*/  LDL.64 R24, [R1+0x19d50] ;  /* 0x019d500001187983 */ /* 0x000ea80000100a00 */
[----:B------:R-:W2:Y:S04]  /*afe0*/  LDL.64 R22, [R1+0x19d60] ;  /* 0x019d600001167983 */ /* 0x000ea80000100a00 */
[----:B------:R-:W3:Y:S04]  /*aff0*/  LDL.64 R18, [R1+0x19d70] ;  /* 0x019d700001127983 */ /* 0x000ee80000100a00 */
[----:B------:R-:W3:Y:S04]  /*b000*/  LDL.64 R2, [R1+0x19d80] ;  /* 0x019d800001027983 */ /* 0x000ee80000100a00 */
[----:B----45:R-:W4:Y:S04]  /*b010*/  LDL.64 R4, [R1+0x19d90] ;  /* 0x019d900001047983 */ /* 0x030f280000100a00 */
[----:B------:R-:W4:Y:S04]  /*b020*/  LDL.64 R6, [R1+0x19da0] ;  /* 0x019da00001067983 */ /* 0x000f280000100a00 */
[----:B------:R-:W4:Y:S04]  /*b030*/  LDL.64 R8, [R1+0x19db0] ;  /* 0x019db00001087983 */ /* 0x000f280000100a00 */
[----:B------:R-:W4:Y:S04]  /*b040*/  LDL.64 R10, [R1+0x19dc0] ;  /* 0x019dc000010a7983 */ /* 0x000f280000100a00 */
[----:B------:R-:W4:Y:S04]  /*b050*/  LDL.64 R12, [R1+0x19dd0] ;  /* 0x019dd000010c7983 */ /* 0x000f280000100a00 */
[----:B------:R-:W4:Y:S04]  /*b060*/  LDL.64 R14, [R1+0x19de0] ;  /* 0x019de000010e7983 */ /* 0x000f280000100a00 */
[----:B------:R-:W4:Y:S04]  /*b070*/  LDL.64 R16, [R1+0x19df0] ;  /* 0x019df00001107983 */ /* 0x000f280000100a00 */
[----:B------:R-:W4:Y:S01]  /*b080*/  LDL.64 R20, [R1+0x19e00] ;  /* 0x019e000001147983 */ /* 0x000f220000100a00 */
[----:B--2---:R-:W-:-:S04]  /*b090*/  ISETP.LT.U32.AND P0, PT, R22, R24, PT ;  /* 0x000000181600720c */ /* 0x004fc80003f01070 */
[----:B------:R-:W-:-:S04]  /*b0a0*/  ISETP.LT.AND.EX P0, PT, R23, R25, PT, P0 ;  /* 0x000000191700720c */ /* 0x000fc80003f01300 */
[----:B------:R-:W-:Y:S02]  /*b0b0*/  SEL R27, R22, R24, P0 ;  /* 0x00000018161b7207 */ /* 0x000fe40000000000 */
[----:B------:R-:W-:Y:S02]  /*b0c0*/  SEL R25, R23, R25, P0 ;  /* 0x0000001917197207 */ /* 0x000fe40000000000 */
[----:B------:R-:W2:Y:S01]  /*b0d0*/  LDL.64 R22, [R1+0x19e10] ;  /* 0x019e100001167983 */ /* 0x000ea20000100a00 */
[----:B---3--:R-:W-:-:S04]  /*b0e0*/  ISETP.LT.U32.AND P0, PT, R18, R27, PT ;  /* 0x0000001b1200720c */ /* 0x008fc80003f01070 */
[----:B------:R-:W-:-:S04]  /*b0f0*/  ISETP.LT.AND.EX P0, PT, R19, R25, PT, P0 ;  /* 0x000000191300720c */ /* 0x000fc80003f01300 */
[----:B------:R-:W-:Y:S02]  /*b100*/  SEL R27, R18, R27, P0 ;  /* 0x0000001b121b7207 */ /* 0x000fe40000000000 */
[----:B------:R-:W-:Y:S02]  /*b110*/  SEL R25, R19, R25, P0 ;  /* 0x0000001913197207 */ /* 0x000fe40000000000 */
[----:B------:R-:W3:Y:S01]  /*b120*/  LDL.64 R18, [R1+0x19e20] ;  /* 0x019e200001127983 */ /* 0x000ee20000100a00 */
[----:B------:R-:W-:-:S04]  /*b130*/  ISETP.LT.U32.AND P0, PT, R2, R27, PT ;  /* 0x0000001b0200720c */ /* 0x000fc80003f01070 */
[----:B------:R-:W-:-:S04]  /*b140*/  ISETP.LT.AND.EX P0, PT, R3, R25, PT, P0 ;  /* 0x000000190300720c */ /* 0x000fc80003f01300 */
[----:B------:R-:W-:Y:S02]  /*b150*/  SEL R27, R2, R27, P0 ;  /* 0x0000001b021b7207 */ /* 0x000fe40000000000 */
[----:B------:R-:W-:Y:S02]  /*b160*/  SEL R25, R3, R25, P0 ;  /* 0x0000001903197207 */ /* 0x000fe40000000000 */
[----:B------:R-:W3:Y:S01]  /*b170*/  LDL.64 R2, [R1+0x19e30] ;  /* 0x019e300001027983 */ /* 0x000ee20000100a00 */
[----:B----4-:R-:W-:-:S04]  /*b180*/  ISETP.LT.U32.AND P0, PT, R4, R27, PT ;  /* 0x0000001b0400720c */ /* 0x010fc80003f01070 */
[----:B------:R-:W-:-:S04]  /*b190*/  ISETP.LT.AND.EX P0, PT, R5, R25, PT, P0 ;  /* 0x000000190500720c */ /* 0x000fc80003f01300 */
[----:B------:R-:W-:Y:S02]  /*b1a0*/  SEL R27, R4, R27, P0 ;  /* 0x0000001b041b7207 */ /* 0x000fe40000000000 */
[----:B------:R-:W-:Y:S02]  /*b1b0*/  SEL R25, R5, R25, P0 ;  /* 0x0000001905197207 */ /* 0x000fe40000000000 */
[----:B------:R-:W4:Y:S01]  /*b1c0*/  LDL.64 R4, [R1+0x19e40] ;  /* 0x019e400001047983 */ /* 0x000f220000100a00 */
[----:B------:R-:W-:-:S04]  /*b1d0*/  ISETP.LT.U32.AND P0, PT, R6, R27, PT ;  /* 0x0000001b0600720c */ /* 0x000fc80003f01070 */
        /* <DEDUP_REMOVED lines=417> */
[----:B------:R-:W4:Y:S01]  /*cbf0*/  LDL.64 R16, [R1+0x1a380] ;  /* 0x01a3800001107983 */ /* 0x000f220000100a00 */
[----:B------:R-:W-:-:S04]  /*cc00*/  SEL R27, R20, R27, P0 ;  /* 0x0000001b141b7207 */ /* 0x000fc80000000000 */
[----:B--2---:R-:W-:-:S04]  /*cc10*/  ISETP.LT.U32.AND P0, PT, R22, R27, PT ;  /* 0x0000001b1600720c */ /* 0x004fc80003f01070 */
[----:B------:R-:W-:-:S04]  /*cc20*/  ISETP.LT.AND.EX P0, PT, R23, R29, PT, P0 ;  /* 0x0000001d1700720c */ /* 0x000fc80003f01300 */
[----:B------:R-:W-:Y:S02]  /*cc30*/  SEL R21, R22, R27, P0 ;  /* 0x0000001b16157207 */ /* 0x000fe40000000000 */
[----:B------:R-:W-:Y:S02]  /*cc40*/  SEL R23, R23, R29, P0 ;  /* 0x0000001d17177207 */ /* 0x000fe40000000000 */
[----:B---3--:R-:W-:-:S04]  /*cc50*/  ISETP.LT.U32.AND P0, PT, R18, R21, PT ;  /* 0x000000151200720c */ /* 0x008fc80003f01070 */
[----:B------:R-:W-:-:S04]  /*cc60*/  ISETP.LT.AND.EX P0, PT, R19, R23, PT, P0 ;  /* 0x000000171300720c */ /* 0x000fc80003f01300 */
[----:B------:R-:W-:Y:S02]  /*cc70*/  SEL R21, R18, R21, P0 ;  /* 0x0000001512157207 */ /* 0x000fe40000000000 */
[----:B------:R-:W-:Y:S02]  /*cc80*/  SEL R19, R19, R23, P0 ;  /* 0x0000001713137207 */ /* 0x000fe40000000000 */
[----:B------:R-:W-:-:S04]  /*cc90*/  ISETP.LT.U32.AND P0, PT, R2, R21, PT ;  /* 0x000000150200720c */ /* 0x000fc80003f01070 */
[----:B------:R-:W-:-:S04]  /*cca0*/  ISETP.LT.AND.EX P0, PT, R3, R19, PT, P0 ;  /* 0x000000130300720c */ /* 0x000fc80003f01300 */
[----:B------:R-:W-:Y:S02]  /*ccb0*/  SEL R21, R2, R21, P0 ;  /* 0x0000001502157207 */ /* 0x000fe40000000000 */
[----:B------:R-:W-:Y:S02]  /*ccc0*/  SEL R19, R3, R19, P0 ;  /* 0x0000001303137207 */ /* 0x000fe40000000000 */
[----:B----4-:R-:W-:-:S04]  /*ccd0*/  ISETP.LT.U32.AND P0, PT, R4, R21, PT ;  /* 0x000000150400720c */ /* 0x010fc80003f01070 */
[----:B------:R-:W-:-:S04]  /*cce0*/  ISETP.LT.AND.EX P0, PT, R5, R19, PT, P0 ;  /* 0x000000130500720c */ /* 0x000fc80003f01300 */
[----:B------:R-:W-:Y:S02]  /*ccf0*/  SEL R3, R4, R21, P0 ;  /* 0x0000001504037207 */ /* 0x000fe40000000000 */
[----:B------:R-:W-:Y:S02]  /*cd00*/  SEL R5, R5, R19, P0 ;  /* 0x0000001305057207 */ /* 0x000fe40000000000 */
[----:B------:R-:W-:-:S04]  /*cd10*/  ISETP.LT.U32.AND P0, PT, R6, R3, PT ;  /* 0x000000030600720c */ /* 0x000fc80003f01070 */
        /* <DEDUP_REMOVED lines=26> */
[----:B------:R-:W-:-:S07]  /*cec0*/  SEL R29, R17, R25, P0 ;  /* 0x00000019111d7207 */ /* 0x000fce0000000000 */
.L_x_70:
[----:B0-----:R-:W0:Y:S01]  /*ced0*/  LDC.64 R18, c[0x3][RZ] ;  /* 0x00c00000ff127b82 */ /* 0x001e220000000a00 */
[C---:B------:R-:W-:Y:S01]  /*cee0*/  VIADD R3, R1.reuse, 0x320 ;  /* 0x0000032001037836 */ /* 0x040fe20000000000 */
[----:B------:R-:W-:Y:S01]  /*cef0*/  UMOV UR4, URZ ;  /* 0x000000ff00047c82 */ /* 0x000fe20008000000 */
[----:B------:R-:W-:Y:S01]  /*cf00*/  VIADD R2, R1, 0x190 ;  /* 0x0000019001027836 */ /* 0x000fe20000000000 */
[----:B0-----:R-:W-:Y:S01]  /*cf10*/  VIMNMX R18, PT, PT, R18, 0x1, !PT ;  /* 0x0000000112127848 */ /* 0x001fe20007fe0100 */
[C---:B------:R-:W-:Y:S01]  /*cf20*/  IMAD R4, R19.reuse, 0x63, RZ ;  /* 0x0000006313047824 */ /* 0x040fe200078e02ff */
[C---:B------:R-:W-:Y:S02]  /*cf30*/  VIMNMX R24, PT, PT, R19.reuse, 0x1, !PT ;  /* 0x0000000113187848 */ /* 0x040fe40007fe0100 */
[C---:B------:R-:W-:Y:S02]  /*cf40*/  LOP3.LUT R26, R19.reuse, 0x7ffffff8, RZ, 0xc0, !PT ;  /* 0x7ffffff8131a7812 */ /* 0x040fe400078ec0ff */
[----:B---3--:R-:W-:-:S02]  /*cf50*/  LOP3.LUT R16, R19, 0x7ffffffc, RZ, 0xc0, !PT ;  /* 0x7ffffffc13107812 */ /* 0x008fc400078ec0ff */
[----:B------:R-:W-:Y:S02]  /*cf60*/  LOP3.LUT R25, R24, 0x3, RZ, 0xc0, !PT ;  /* 0x0000000318197812 */ /* 0x000fe400078ec0ff */
[C---:B------:R-:W-:Y:S02]  /*cf70*/  LOP3.LUT R28, R18.reuse, 0xf, RZ, 0xc0, !PT ;  /* 0x0000000f121c7812 */ /* 0x040fe400078ec0ff */
[C---:B------:R-:W-:Y:S02]  /*cf80*/  LOP3.LUT R27, R18.reuse, 0x7, RZ, 0xc0, !PT ;  /* 0x00000007121b7812 */ /* 0x040fe400078ec0ff */
[----:B------:R-:W-:Y:S02]  /*cf90*/  LOP3.LUT R19, R18, 0x7ffffff0, RZ, 0xc0, !PT ;  /* 0x7ffffff012137812 */ /* 0x000fe400078ec0ff */
[----:B------:R-:W-:Y:S02]  /*cfa0*/  IADD3 R17, PT, PT, R4, 0x12c0, R1 ;  /* 0x000012c004117810 */ /* 0x000fe40007ffe001 */
[----:B------:R-:W-:-:S02]  /*cfb0*/  LOP3.LUT R24, R24, 0x7ffffffc, RZ, 0xc0, !PT ;  /* 0x7ffffffc18187812 */ /* 0x000fc400078ec0ff */
[----:B------:R-:W-:-:S07]  /*cfc0*/  LOP3.LUT R18, R18, 0x3, RZ, 0xc0, !PT ;  /* 0x0000000312127812 */ /* 0x000fce00078ec0ff */
.L_x_262:
[----:B------:R-:W-:Y:S01]  /*cfd0*/  UISETP.NE.AND UP0, UPT, UR4, 0x7a120, UPT ;  /* 0x0007a1200400788c */ /* 0x000fe2000bf05270 */
[----:B------:R-:W-:-:S08]  /*cfe0*/  IMAD.MOV.U32 R4, RZ, RZ, 0x7a120 ;  /* 0x0007a120ff047424 */ /* 0x000fd000078e00ff */
[----:B-1234-:R-:W-:Y:S05]  /*cff0*/  BRA.U !UP0, `(.L_x_72) ;  /* 0x000001a108247547 */ /* 0x01efea000b800000 */
[----:B------:R-:W-:Y:S01]  /*d000*/  BSSY.RECONVERGENT B1, `(.L_x_73) ;  /* 0x000034d000017945 */ /* 0x000fe20003800200 */
[----:B------:R-:W-:-:S07]  /*d010*/  IMAD.MOV.U32 R21, RZ, RZ, 0xf ;  /* 0x0000000fff157424 */ /* 0x000fce00078e00ff */
.L_x_98:
[--C-:B-----5:R-:W-:Y:S01]  /*d020*/  SHF.R.U32.HI R7, RZ, 0x1, R0.reuse ;  /* 0x00000001ff077819 */ /* 0x120fe20000011600 */
[----:B-12---:R-:W-:Y:S01]  /*d030*/  IMAD.SHL.U32 R9, R0, 0x2, RZ ;  /* 0x0000000200097824 */ /* 0x006fe200078e00ff */
[--C-:B------:R-:W-:Y:S01]  /*d040*/  SHF.R.U32.HI R4, RZ, 0x15, R0.reuse ;  /* 0x00000015ff047819 */ /* 0x100fe20000011600 */
[----:B------:R-:W-:Y:S01]  /*d050*/  UMOV UR22, 0x33333333 ;  /* 0x3333333300167882 */ /* 0x000fe20000000000 */
[----:B---34-:R-:W-:Y:S01]  /*d060*/  SHF.R.U32.HI R5, RZ, 0x1f, R0 ;  /* 0x0000001fff057819 */ /* 0x018fe20000011600 */
[----:B------:R-:W-:Y:S01]  /*d070*/  UMOV UR23, 0x3feb3333 ;  /* 0x3feb333300177882 */ /* 0x000fe20000000000 */
[----:B------:R-:W-:Y:S02]  /*d080*/  BSSY.RECONVERGENT B0, `(.L_x_74) ;  /* 0x0000342000007945 */ /* 0x000fe40003800200 */
[----:B------:R-:W-:-:S04]  /*d090*/  LOP3.LUT R7, R5, R7, R4, 0x96, !PT ;  /* 0x0000000705077212 */ /* 0x000fc800078e9604 */
[----:B------:R-:W-:-:S04]  /*d0a0*/  LOP3.LUT R0, R7, 0x1, R0, 0x48, !PT ;  /* 0x0000000107007812 */ /* 0x000fc800078e4800 */
[----:B------:R-:W-:-:S04]  /*d0b0*/  LOP3.LUT R0, R0, R9, RZ, 0xfc, !PT ;  /* 0x0000000900007212 */ /* 0x000fc800078efcff */
[----:B------:R-:W-:-:S05]  /*d0c0*/  I2FP.F32.U32 R4, R0 ;  /* 0x0000000000047245 */ /* 0x000fca0000201000 */
[----:B------:R-:W-:-:S06]  /*d0d0*/  FMUL R4, R4, 2.3283064365386962891e-10 ;  /* 0x2f80000004047820 */ /* 0x000fcc0000400000 */
[----:B0-----:R-:W0:Y:S02]  /*d0e0*/  F2F.F64.F32 R4, R4 ;  /* 0x0000000400047310 */ /* 0x001e240000201800 */
[----:B0-----:R-:W-:-:S14]  /*d0f0*/  DSETP.GE.AND P0, PT, R4, UR22, PT ;  /* 0x0000001604007e2a */ /* 0x001fdc000bf06000 */
[----:B------:R-:W-:Y:S05]  /*d100*/  @P0 BRA `(.L_x_75) ;  /* 0x0000003000e40947 */ /* 0x000fea0003800000 */
[--C-:B------:R-:W-:Y:S01]  /*d110*/  SHF.R.U32.HI R4, RZ, 0x15, R9.reuse ;  /* 0x00000015ff047819 */ /* 0x100fe20000011609 */
[----:B------:R-:W-:Y:S01]  /*d120*/  BSSY.RECONVERGENT B2, `(.L_x_76) ;  /* 0x0000013000027945 */ /* 0x000fe20003800200 */
[----:B------:R-:W-:-:S04]  /*d130*/  SHF.R.U32.HI R5, RZ, 0x1f, R9 ;  /* 0x0000001fff057819 */ /* 0x000fc80000011609 */
[----:B------:R-:W-:-:S04]  /*d140*/  LOP3.LUT R4, R7, R4, R5, 0x96, !PT ;  /* 0x0000000407047212 */ /* 0x000fc800078e9605 */
[----:B------:R-:W-:-:S05]  /*d150*/  LOP3.LUT R5, R4, 0x1, RZ, 0xc0, !PT ;  /* 0x0000000104057812 */ /* 0x000fca00078ec0ff */
[----:B------:R-:W-:-:S04]  /*d160*/  IMAD R0, R0, 0x2, R5 ;  /* 0x0000000200007824 */ /* 0x000fc800078e0205 */
[----:B------:R-:W-:-:S05]  /*d170*/  IMAD.HI.U32 R4, R0, 0x51eb851f, RZ ;  /* 0x51eb851f00047827 */ /* 0x000fca00078e00ff */
[----:B------:R-:W-:-:S05]  /*d180*/  SHF.R.U32.HI R7, RZ, 0x5, R4 ;  /* 0x00000005ff077819 */ /* 0x000fca0000011604 */
[----:B------:R-:W-:-:S07]  /*d190*/  IMAD R7, R7, -0x64, R0 ;  /* 0xffffff9c07077824 */ /* 0x000fce00078e0200 */
.L_x_77:
[--C-:B------:R-:W-:Y:S02]  /*d1a0*/  SHF.R.U32.HI R4, RZ, 0x1, R0.reuse ;  /* 0x00000001ff047819 */ /* 0x100fe40000011600 */
[--C-:B------:R-:W-:Y:S02]  /*d1b0*/  SHF.R.U32.HI R5, RZ, 0x15, R0.reuse ;  /* 0x00000015ff057819 */ /* 0x100fe40000011600 */
[----:B------:R-:W-:-:S04]  /*d1c0*/  SHF.R.U32.HI R6, RZ, 0x1f, R0 ;  /* 0x0000001fff067819 */ /* 0x000fc80000011600 */
[----:B------:R-:W-:-:S04]  /*d1d0*/  LOP3.LUT R5, R6, R5, R4, 0x96, !PT ;  /* 0x0000000506057212 */ /* 0x000fc800078e9604 */
[----:B------:R-:W-:-:S05]  /*d1e0*/  LOP3.LUT R5, R5, 0x1, R0, 0x48, !PT ;  /* 0x0000000105057812 */ /* 0x000fca00078e4800 */
[----:B------:R-:W-:-:S04]  /*d1f0*/  IMAD R0, R0, 0x2, R5 ;  /* 0x0000000200007824 */ /* 0x000fc800078e0205 */
[----:B------:R-:W-:-:S05]  /*d200*/  IMAD.HI.U32 R4, R0, 0x51eb851f, RZ ;  /* 0x51eb851f00047827 */ /* 0x000fca00078e00ff */
[----:B------:R-:W-:-:S05]  /*d210*/  SHF.R.U32.HI R5, RZ, 0x5, R4 ;  /* 0x00000005ff057819 */ /* 0x000fca0000011604 */
[----:B----4-:R-:W-:-:S05]  /*d220*/  IMAD R8, R5, -0x64, R0 ;  /* 0xffffff9c05087824 */ /* 0x010fca00078e0200 */
[----:B------:R-:W-:-:S13]  /*d230*/  ISETP.NE.AND P0, PT, R7, R8, PT ;  /* 0x000000080700720c */ /* 0x000fda0003f05270 */
[----:B------:R-:W-:Y:S05]  /*d240*/  @!P0 BRA `(.L_x_77) ;  /* 0xfffffffc00d48947 */ /* 0x000fea000383ffff */
[----:B------:R-:W-:Y:S05]  /*d250*/  BSYNC.RECONVERGENT B2 ;  /* 0x0000000000027941 */ /* 0x000fea0003800200 */
.L_x_76:
[----:B------:R-:W-:Y:S01]  /*d260*/  BSSY.RECONVERGENT B2, `(.L_x_78) ;  /* 0x000000f000027945 */ /* 0x000fe20003800200 */
.L_x_79:
[--C-:B------:R-:W-:Y:S01]  /*d270*/  SHF.R.U32.HI R11, RZ, 0x1, R0.reuse ;  /* 0x00000001ff0b7819 */ /* 0x100fe20000011600 */
[--C-:B------:R-:W-:Y:S01]  /*d280*/  IMAD.MOV.U32 R9, RZ, RZ, R0.reuse ;  /* 0x000000ffff097224 */ /* 0x100fe200078e0000 */
[--C-:B------:R-:W-:Y:S02]  /*d290*/  SHF.R.U32.HI R4, RZ, 0x15, R0.reuse ;  /* 0x00000015ff047819 */ /* 0x100fe40000011600 */
[----:B------:R-:W-:-:S04]  /*d2a0*/  SHF.R.U32.HI R5, RZ, 0x1f, R0 ;  /* 0x0000001fff057819 */ /* 0x000fc80000011600 */
[----:B------:R-:W-:Y:S01]  /*d2b0*/  LOP3.LUT R11, R5, R11, R4, 0x96, !PT ;  /* 0x0000000b050b7212 */ /* 0x000fe200078e9604 */
[----:B------:R-:W-:-:S03]  /*d2c0*/  IMAD.SHL.U32 R4, R0, 0x2, RZ ;  /* 0x0000000200047824 */ /* 0x000fc600078e00ff */
[----:B------:R-:W-:-:S04]  /*d2d0*/  LOP3.LUT R5, R11, 0x1, R0, 0x48, !PT ;  /* 0x000000010b057812 */ /* 0x000fc800078e4800 */
[----:B------:R-:W-:-:S05]  /*d2e0*/  LOP3.LUT R0, R5, R4, RZ, 0xfc, !PT ;  /* 0x0000000405007212 */ /* 0x000fca00078efcff */
[----:B------:R-:W-:-:S05]  /*d2f0*/  IMAD.HI.U32 R5, R0, 0x51eb851f, RZ ;  /* 0x51eb851f00057827 */ /* 0x000fca00078e00ff */
[----:B------:R-:W-:-:S05]  /*d300*/  SHF.R.U32.HI R5, RZ, 0x5, R5 ;  /* 0x00000005ff057819 */ /* 0x000fca0000011605 */
[----:B------:R-:W-:-:S05]  /*d310*/  IMAD R20, R5, -0x64, R0 ;  /* 0xffffff9c05147824 */ /* 0x000fca00078e0200 */
[----:B------:R-:W-:-:S04]  /*d320*/  ISETP.NE.AND P0, PT, R8, R20, PT ;  /* 0x000000140800720c */ /* 0x000fc80003f05270 */
[----:B------:R-:W-:-:S13]  /*d330*/  ISETP.EQ.OR P0, PT, R7, R20, !P0 ;  /* 0x000000140700720c */ /* 0x000fda0004702670 */
[----:B------:R-:W-:Y:S05]  /*d340*/  @P0 BRA `(.L_x_79) ;  /* 0xfffffffc00c80947 */ /* 0x000fea000383ffff */
[----:B------:R-:W-:Y:S05]  /*d350*/  BSYNC.RECONVERGENT B2 ;  /* 0x0000000000027941 */ /* 0x000fea0003800200 */
.L_x_78:
[----:B------:R-:W0:Y:S01]  /*d360*/  LDCU UR5, c[0x3][0x4] ;  /* 0x00c00080ff0577ac */ /* 0x000e220008000800 */
[--C-:B------:R-:W-:Y:S02]  /*d370*/  SHF.R.U32.HI R10, RZ, 0x15, R4.reuse ;  /* 0x00000015ff0a7819 */ /* 0x100fe40000011604 */
[----:B------:R-:W-:Y:S02]  /*d380*/  SHF.R.U32.HI R13, RZ, 0x1f, R4 ;  /* 0x0000001fff0d7819 */ /* 0x000fe40000011604 */
[----:B------:R-:W-:Y:S02]  /*d390*/  LEA R20, R20, UR7, 0x4 ;  /* 0x0000000714147c11 */ /* 0x000fe4000f8e20ff */
[----:B------:R-:W-:-:S04]  /*d3a0*/  LOP3.LUT R10, R10, R13, RZ, 0x3c, !PT ;  /* 0x0000000d0a0a7212 */ /* 0x000fc800078e3cff */
[----:B------:R-:W-:-:S05]  /*d3b0*/  LOP3.LUT R11, R10, 0x1, R11, 0x48, !PT ;  /* 0x000000010a0b7812 */ /* 0x000fca00078e480b */
[----:B------:R-:W-:Y:S01]  /*d3c0*/  IMAD R11, R0, 0x2, R11 ;  /* 0x00000002000b7824 */ /* 0x000fe200078e020b */
[----:B0-----:R-:W0:Y:S01]  /*d3d0*/  I2F.U32.RP R6, UR5 ;  /* 0x0000000500067d06 */ /* 0x001e220008209000 */
[----:B------:R-:W-:Y:S01]  /*d3e0*/  ISETP.NE.U32.AND P1, PT, RZ, UR5, PT ;  /* 0x00000005ff007c0c */ /* 0x000fe2000bf25070 */
[----:B------:R-:W-:-:S06]  /*d3f0*/  UISETP.GE.AND UP0, UPT, UR5, 0x1, UPT ;  /* 0x000000010500788c */ /* 0x000fcc000bf06270 */
[----:B0-----:R-:W0:Y:S02]  /*d400*/  MUFU.RCP R6, R6 ;  /* 0x0000000600067308 */ /* 0x001e240000001000 */
[----:B0-----:R-:W-:-:S06]  /*d410*/  VIADD R5, R6, 0xffffffe ;  /* 0x0ffffffe06057836 */ /* 0x001fcc0000000000 */
[----:B------:R-:W0:Y:S02]  /*d420*/  F2I.FTZ.U32.TRUNC.NTZ R5, R5 ;  /* 0x0000000500057305 */ /* 0x000e24000021f000 */
[----:B0-----:R-:W-:-:S04]  /*d430*/  IMAD.MOV R12, RZ, RZ, -R5 ;  /* 0x000000ffff0c7224 */ /* 0x001fc800078e0a05 */
[----:B------:R-:W-:-:S04]  /*d440*/  IMAD.MOV.U32 R4, RZ, RZ, R12 ;  /* 0x000000ffff047224 */ /* 0x000fc800078e000c */
[----:B------:R-:W-:Y:S02]  /*d450*/  IMAD R13, R4, UR5, RZ ;  /* 0x00000005040d7c24 */ /* 0x000fe4000f8e02ff */
[----:B------:R-:W-:-:S04]  /*d460*/  IMAD.MOV.U32 R4, RZ, RZ, RZ ;  /* 0x000000ffff047224 */ /* 0x000fc800078e00ff */
[----:B------:R-:W-:-:S06]  /*d470*/  IMAD.HI.U32 R4, R5, R13, R4 ;  /* 0x0000000d05047227 */ /* 0x000fcc00078e0004 */
[----:B------:R-:W-:-:S04]  /*d480*/  IMAD.HI.U32 R4, R4, R11, RZ ;  /* 0x0000000b04047227 */ /* 0x000fc800078e00ff */
[----:B------:R-:W-:-:S04]  /*d490*/  IMAD.MOV R4, RZ, RZ, -R4 ;  /* 0x000000ffff047224 */ /* 0x000fc800078e0a04 */
[----:B------:R-:W-:Y:S01]  /*d4a0*/  IMAD R6, R4, UR5, R11 ;  /* 0x0000000504067c24 */ /* 0x000fe2000f8e020b */
[--C-:B------:R-:W-:Y:S02]  /*d4b0*/  SHF.R.U32.HI R4, RZ, 0x14, R0.reuse ;  /* 0x00000014ff047819 */ /* 0x100fe40000011600 */
[----:B------:R-:W-:Y:S02]  /*d4c0*/  SHF.R.U32.HI R0, RZ, 0x1e, R0 ;  /* 0x0000001eff007819 */ /* 0x000fe40000011600 */
[----:B------:R-:W-:Y:S02]  /*d4d0*/  ISETP.GE.U32.AND P0, PT, R6, UR5, PT ;  /* 0x0000000506007c0c */ /* 0x000fe4000bf06070 */
[----:B------:R-:W-:-:S04]  /*d4e0*/  LOP3.LUT R9, R9, R0, R4, 0x96, !PT ;  /* 0x0000000009097212 */ /* 0x000fc800078e9604 */
[----:B------:R-:W-:-:S05]  /*d4f0*/  LOP3.LUT R0, R9, 0x1, R10, 0x48, !PT ;  /* 0x0000000109007812 */ /* 0x000fca00078e480a */
[----:B------:R-:W-:Y:S02]  /*d500*/  IMAD R0, R11, 0x2, R0 ;  /* 0x000000020b007824 */ /* 0x000fe400078e0200 */
[----:B------:R-:W-:-:S05]  /*d510*/  @P0 VIADD R6, R6, -UR5 ;  /* 0x8000000506060c36 */ /* 0x000fca0008000000 */
[----:B------:R-:W-:-:S13]  /*d520*/  ISETP.GE.U32.AND P0, PT, R6, UR5, PT ;  /* 0x0000000506007c0c */ /* 0x000fda000bf06070 */
[----:B------:R-:W-:Y:S01]  /*d530*/  @P0 VIADD R6, R6, -UR5 ;  /* 0x8000000506060c36 */ /* 0x000fe20008000000 */
[----:B------:R-:W-:-:S04]  /*d540*/  @!P1 LOP3.LUT R6, RZ, UR5, RZ, 0x33, !PT ;  /* 0x00000005ff069c12 */ /* 0x000fc8000f8e33ff */
[----:B------:R-:W-:Y:S01]  /*d550*/  IADD3 R9, PT, PT, -R6, UR5, RZ ;  /* 0x0000000506097c10 */ /* 0x000fe2000fffe1ff */
[----:B------:R-:W-:Y:S06]  /*d560*/  BRA.U !UP0, `(.L_x_80) ;  /* 0x0000001108287547 */ /* 0x000fec000b800000 */
[----:B------:R-:W0:Y:S01]  /*d570*/  I2F.U32.RP R10, R9 ;  /* 0x00000009000a7306 */ /* 0x000e220000209000 */
[----:B------:R-:W-:Y:S01]  /*d580*/  IMAD.MOV R11, RZ, RZ, -R9 ;  /* 0x000000ffff0b7224 */ /* 0x000fe200078e0a09 */
[----:B------:R-:W-:Y:S01]  /*d590*/  ISETP.NE.U32.AND P1, PT, R9, RZ, PT ;  /* 0x000000ff0900720c */ /* 0x000fe20003f25070 */
[----:B------:R-:W-:Y:S01]  /*d5a0*/  UISETP.GE.U32.AND UP1, UPT, UR5, 0x8, UPT ;  /* 0x000000080500788c */ /* 0x000fe2000bf26070 */
[----:B------:R-:W-:Y:S02]  /*d5b0*/  LEA R7, R7, UR7, 0x4 ;  /* 0x0000000707077c11 */ /* 0x000fe4000f8e20ff */
[----:B------:R-:W-:Y:S02]  /*d5c0*/  LEA R8, R8, UR7, 0x4 ;  /* 0x0000000708087c11 */ /* 0x000fe4000f8e20ff */
[----:B0-----:R-:W0:Y:S02]  /*d5d0*/  MUFU.RCP R10, R10 ;  /* 0x0000000a000a7308 */ /* 0x001e240000001000 */
[----:B0-----:R-:W-:-:S06]  /*d5e0*/  VIADD R4, R10, 0xffffffe ;  /* 0x0ffffffe0a047836 */ /* 0x001fcc0000000000 */
[----:B------:R0:W1:Y:S02]  /*d5f0*/  F2I.FTZ.U32.TRUNC.NTZ R5, R4 ;  /* 0x0000000400057305 */ /* 0x000064000021f000 */
[----:B0-----:R-:W-:Y:S02]  /*d600*/  IMAD.MOV.U32 R4, RZ, RZ, RZ ;  /* 0x000000ffff047224 */ /* 0x001fe400078e00ff */
[----:B-1----:R-:W-:-:S04]  /*d610*/  IMAD R11, R11, R5, RZ ;  /* 0x000000050b0b7224 */ /* 0x002fc800078e02ff */
[----:B------:R-:W-:-:S04]  /*d620*/  IMAD.HI.U32 R5, R5, R11, R4 ;  /* 0x0000000b05057227 */ /* 0x000fc800078e0004 */
[----:B------:R-:W-:Y:S02]  /*d630*/  IMAD.MOV.U32 R11, RZ, RZ, RZ ;  /* 0x000000ffff0b7224 */ /* 0x000fe400078e00ff */
[----:B------:R-:W-:-:S04]  /*d640*/  IMAD.HI.U32 R5, R5, R0, RZ ;  /* 0x0000000005057227 */ /* 0x000fc800078e00ff */
[----:B------:R-:W-:-:S04]  /*d650*/  IMAD.MOV R5, RZ, RZ, -R5 ;  /* 0x000000ffff057224 */ /* 0x000fc800078e0a05 */
[----:B------:R-:W-:-:S05]  /*d660*/  IMAD R12, R9, R5, R0 ;  /* 0x00000005090c7224 */ /* 0x000fca00078e0200 */
[----:B------:R-:W-:-:S13]  /*d670*/  ISETP.GE.U32.AND P0, PT, R12, R9, PT ;  /* 0x000000090c00720c */ /* 0x000fda0003f06070 */
[----:B------:R-:W-:-:S05]  /*d680*/  @P0 IMAD.IADD R12, R12, 0x1, -R9 ;  /* 0x000000010c0c0824 */ /* 0x000fca00078e0a09 */
[----:B------:R-:W-:-:S13]  /*d690*/  ISETP.GE.U32.AND P0, PT, R12, R9, PT ;  /* 0x000000090c00720c */ /* 0x000fda0003f06070 */
[----:B------:R-:W-:Y:S01]  /*d6a0*/  @P0 IMAD.IADD R12, R12, 0x1, -R9 ;  /* 0x000000010c0c0824 */ /* 0x000fe200078e0a09 */
[----:B------:R-:W-:-:S05]  /*d6b0*/  @!P1 LOP3.LUT R12, RZ, R9, RZ, 0x33, !PT ;  /* 0x00000009ff0c9212 */ /* 0x000fca00078e33ff */
[----:B------:R-:W-:Y:S01]  /*d6c0*/  IMAD.IADD R9, R6, 0x1, R12 ;  /* 0x0000000106097824 */ /* 0x000fe200078e020c */
[----:B------:R-:W-:Y:S06]  /*d6d0*/  BRA.U !UP1, `(.L_x_81) ;  /* 0x0000000509d07547 */ /* 0x000fec000b800000 */
[----:B------:R-:W-:-:S05]  /*d6e0*/  UMOV UR5, URZ ;  /* 0x000000ff00057c82 */ /* 0x000fca0008000000 */
.L_x_82:
[----:B------:R-:W-:-:S04]  /*d6f0*/  ISETP.LT.AND P0, PT, R9, UR5, PT ;  /* 0x0000000509007c0c */ /* 0x000fc8000bf01270 */
[----:B------:R-:W-:-:S13]  /*d700*/  ISETP.GT.OR P1, PT, R6, UR5, P0 ;  /* 0x0000000506007c0c */ /* 0x000fda0008724670 */
[----:B------:R-:W2:Y:S04]  /*d710*/  @!P1 LDL.64 R10, [R8+0x8] ;  /* 0x00000800080a9983 */ /* 0x000ea80000100a00 */
[----:B------:R-:W3:Y:S01]  /*d720*/  @!P1 LDL.64 R4, [R20+0x8] ;  /* 0x0000080014049983 */ /* 0x000ee20000100a00 */
[----:B--2---:R-:W-:-:S05]  /*d730*/  @!P1 IADD3 R14, P0, PT, R10, UR5, RZ ;  /* 0x000000050a0e9c10 */ /* 0x004fca000ff1e0ff */
[----:B------:R-:W-:-:S05]  /*d740*/  @!P1 IMAD.X R15, RZ, RZ, R11, P0 ;  /* 0x000000ffff0f9224 */ /* 0x000fca00000e060b */
[----:B------:R-:W2:Y:S01]  /*d750*/  @!P1 LD.E.U8 R23, desc[UR8][R14.64] ;  /* 0x000000080e179980 */ /* 0x000ea2000c101100 */
[----:B---3--:R-:W-:-:S05]  /*d760*/  @!P1 IADD3 R12, P0, PT, R4, UR5, RZ ;  /* 0x00000005040c9c10 */ /* 0x008fca000ff1e0ff */
[----:B------:R-:W-:-:S05]  /*d770*/  @!P1 IMAD.X R13, RZ, RZ, R5, P0 ;  /* 0x000000ffff0d9224 */ /* 0x000fca00000e0605 */
[----:B--2---:R0:W-:Y:S04]  /*d780*/  @!P1 ST.E.U8 desc[UR8][R12.64], R23 ;  /* 0x000000170c009985 */ /* 0x0041e8000c101108 */
[----:B------:R-:W2:Y:S04]  /*d790*/  @P1 LDL.64 R10, [R7+0x8] ;  /* 0x00000800070a1983 */ /* 0x000ea80000100a00 */
[----:B------:R-:W3:Y:S01]  /*d7a0*/  @P1 LDL.64 R4, [R20+0x8] ;  /* 0x0000080014041983 */ /* 0x000ee20000100a00 */
[----:B------:R-:W-:Y:S02]  /*d7b0*/  UIADD3 UR6, UPT, UPT, UR5, 0x1, URZ ;  /* 0x0000000105067890 */ /* 0x000fe4000fffe0ff */
[----:B--2---:R-:W-:-:S05]  /*d7c0*/  @P1 IADD3 R10, P0, PT, R10, UR5, RZ ;  /* 0x000000050a0a1c10 */ /* 0x004fca000ff1e0ff */
[----:B------:R-:W-:-:S05]  /*d7d0*/  @P1 IMAD.X R11, RZ, RZ, R11, P0 ;  /* 0x000000ffff0b1224 */ /* 0x000fca00000e060b */
[----:B------:R-:W2:Y:S01]  /*d7e0*/  @P1 LD.E.U8 R31, desc[UR8][R10.64] ;  /* 0x000000080a1f1980 */ /* 0x000ea2000c101100 */
[----:B------:R-:W-:Y:S02]  /*d7f0*/  ISETP.LE.AND P0, PT, R9, UR5, PT ;  /* 0x0000000509007c0c */ /* 0x000fe4000bf03270 */
[----:B---3--:R-:W-:Y:S02]  /*d800*/  @P1 IADD3 R14, P2, PT, R4, UR5, RZ ;  /* 0x00000005040e1c10 */ /* 0x008fe4000ff5e0ff */
[----:B------:R-:W-:-:S03]  /*d810*/  ISETP.LE.AND P0, PT, R6, UR6, !P0 ;  /* 0x0000000606007c0c */ /* 0x000fc6000c703270 */
[----:B------:R-:W-:-:S05]  /*d820*/  @P1 IMAD.X R15, RZ, RZ, R5, P2 ;  /* 0x000000ffff0f1224 */ /* 0x000fca00010e0605 */
[----:B--2---:R1:W-:Y:S05]  /*d830*/  @P1 ST.E.U8 desc[UR8][R14.64], R31 ;  /* 0x0000001f0e001985 */ /* 0x0043ea000c101108 */
[----:B0-----:R-:W2:Y:S02]  /*d840*/  @!P0 LDL.64 R12, [R7+0x8] ;  /* 0x00000800070c8983 */ /* 0x001ea40000100a00 */
[----:B--2---:R-:W-:-:S05]  /*d850*/  @!P0 IADD3 R12, P1, PT, R12, UR5, RZ ;  /* 0x000000050c0c8c10 */ /* 0x004fca000ff3e0ff */
[----:B------:R-:W-:-:S05]  /*d860*/  @!P0 IMAD.X R13, RZ, RZ, R13, P1 ;  /* 0x000000ffff0d8224 */ /* 0x000fca00008e060d */
[----:B------:R-:W2:Y:S01]  /*d870*/  @!P0 LD.E.U8 R23, desc[UR8][R12.64+0x1] ;  /* 0x000001080c178980 */ /* 0x000ea2000c101100 */
[----:B------:R-:W-:-:S05]  /*d880*/  IADD3 R4, P1, PT, R4, UR5, RZ ;  /* 0x0000000504047c10 */ /* 0x000fca000ff3e0ff */
[----:B------:R-:W-:-:S05]  /*d890*/  IMAD.X R5, RZ, RZ, R5, P1 ;  /* 0x000000ffff057224 */ /* 0x000fca00008e0605 */
[----:B--2---:R0:W-:Y:S04]  /*d8a0*/  @!P0 ST.E.U8 desc[UR8][R4.64+0x1], R23 ;  /* 0x0000011704008985 */ /* 0x0041e8000c101108 */
[----:B------:R-:W2:Y:S01]  /*d8b0*/  @P0 LDL.64 R10, [R8+0x8] ;  /* 0x00000800080a0983 */ /* 0x000ea20000100a00 */
[----:B------:R-:W-:Y:S02]  /*d8c0*/  UIADD3 UR6, UPT, UPT, UR5, 0x2, URZ ;  /* 0x0000000205067890 */ /* 0x000fe4000fffe0ff */
[----:B--2---:R-:W-:-:S05]  /*d8d0*/  @P0 IADD3 R10, P1, PT, R10, UR5, RZ ;  /* 0x000000050a0a0c10 */ /* 0x004fca000ff3e0ff */
[----:B------:R-:W-:-:S05]  /*d8e0*/  @P0 IMAD.X R11, RZ, RZ, R11, P1 ;  /* 0x000000ffff0b0224 */ /* 0x000fca00008e060b */
[----:B-1----:R-:W2:Y:S01]  /*d8f0*/  @P0 LD.E.U8 R31, desc[UR8][R10.64+0x1] ;  /* 0x000001080a1f0980 */ /* 0x002ea2000c101100 */
[----:B------:R-:W-:-:S04]  /*d900*/  ISETP.LT.AND P1, PT, R9, UR6, PT ;  /* 0x0000000609007c0c */ /* 0x000fc8000bf21270 */
[----:B------:R-:W-:Y:S01]  /*d910*/  ISETP.LE.AND P1, PT, R6, UR6, !P1 ;  /* 0x0000000606007c0c */ /* 0x000fe2000cf23270 */
[----:B--2---:R-:W-:-:S12]  /*d920*/  @P0 ST.E.U8 desc[UR8][R4.64+0x1], R31 ;  /* 0x0000011f04000985 */ /* 0x004fd8000c101108 */
[----:B------:R-:W2:Y:S02]  /*d930*/  @!P1 LDL.64 R12, [R7+0x8] ;  /* 0x00000800070c9983 */ /* 0x000ea40000100a00 */
[----:B--2---:R-:W-:-:S05]  /*d940*/  @!P1 IADD3 R12, P0, PT, R12, UR5, RZ ;  /* 0x000000050c0c9c10 */ /* 0x004fca000ff1e0ff */
[----:B------:R-:W-:-:S05]  /*d950*/  @!P1 IMAD.X R13, RZ, RZ, R13, P0 ;  /* 0x000000ffff0d9224 */ /* 0x000fca00000e060d */
[----:B0-----:R-:W2:Y:S04]  /*d960*/  @!P1 LD.E.U8 R23, desc[UR8][R12.64+0x2] ;  /* 0x000002080c179980 */ /* 0x001ea8000c101100 */
[----:B--2---:R0:W-:Y:S04]  /*d970*/  @!P1 ST.E.U8 desc[UR8][R4.64+0x2], R23 ;  /* 0x0000021704009985 */ /* 0x0041e8000c101108 */
[----:B------:R-:W2:Y:S01]  /*d980*/  @P1 LDL.64 R14, [R8+0x8] ;  /* 0x00000800080e1983 */ /* 0x000ea20000100a00 */
[----:B------:R-:W-:Y:S02]  /*d990*/  UIADD3 UR6, UPT, UPT, UR5, 0x3, URZ ;  /* 0x0000000305067890 */ /* 0x000fe4000fffe0ff */
[----:B--2---:R-:W-:-:S05]  /*d9a0*/  @P1 IADD3 R10, P0, PT, R14, UR5, RZ ;  /* 0x000000050e0a1c10 */ /* 0x004fca000ff1e0ff */
[----:B------:R-:W-:-:S05]  /*d9b0*/  @P1 IMAD.X R11, RZ, RZ, R15, P0 ;  /* 0x000000ffff0b1224 */ /* 0x000fca00000e060f */
[----:B------:R-:W2:Y:S01]  /*d9c0*/  @P1 LD.E.U8 R33, desc[UR8][R10.64+0x2] ;  /* 0x000002080a211980 */ /* 0x000ea2000c101100 */
        /* <DEDUP_REMOVED lines=41> */
[----:B--2---:R1:W-:-:S12]  /*dc60*/  @P0 ST.E.U8 desc[UR8][R4.64+0x5], R31 ;  /* 0x0000051f04000985 */ /* 0x0043d8000c101108 */
        /* <DEDUP_REMOVED lines=15> */
[----:B------:R-:W-:-:S06]  /*dd60*/  @!P0 IMAD.X R13, RZ, RZ, R15, P1 ;  /* 0x000000ffff0d8224 */ /* 0x000fcc00008e060f */
[----:B------:R-:W2:Y:S04]  /*dd70*/  @!P0 LD.E.U8 R13, desc[UR8][R12.64+0x7] ;  /* 0x000007080c0d8980 */ /* 0x000ea8000c101100 */
[----:B--2---:R1:W-:Y:S04]  /*dd80*/  @!P0 ST.E.U8 desc[UR8][R4.64+0x7], R13 ;  /* 0x0000070d04008985 */ /* 0x0043e8000c101108 */
[----:B------:R-:W2:Y:S02]  /*dd90*/  @P0 LDL.64 R14, [R8+0x8] ;  /* 0x00000800080e0983 */ /* 0x000ea40000100a00 */
[----:B--2---:R-:W-:-:S05]  /*dda0*/  @P0 IADD3 R10, P1, PT, R14, UR5, RZ ;  /* 0x000000050e0a0c10 */ /* 0x004fca000ff3e0ff */
[----:B------:R-:W-:-:S06]  /*ddb0*/  @P0 IMAD.X R11, RZ, RZ, R15, P1 ;  /* 0x000000ffff0b0224 */ /* 0x000fcc00008e060f */
[----:B------:R-:W2:Y:S01]  /*ddc0*/  @P0 LD.E.U8 R11, desc[UR8][R10.64+0x7] ;  /* 0x000007080a0b0980 */ /* 0x000ea2000c101100 */
[----:B------:R-:W-:-:S03]  /*ddd0*/  UIADD3 UR5, UPT, UPT, UR5, 0x8, URZ ;  /* 0x0000000805057890 */ /* 0x000fc6000fffe0ff */
[----:B--2---:R1:W-:Y:S03]  /*dde0*/  @P0 ST.E.U8 desc[UR8][R4.64+0x7], R11 ;  /* 0x0000070b04000985 */ /* 0x0043e6000c101108 */
[----:B------:R-:W-:-:S13]  /*ddf0*/  ISETP.NE.AND P0, PT, R26, UR5, PT ;  /* 0x000000051a007c0c */ /* 0x000fda000bf05270 */
[----:B-1----:R-:W-:Y:S05]  /*de00*/  @P0 BRA `(.L_x_82) ;  /* 0xfffffff800380947 */ /* 0x002fea000383ffff */
[----:B------:R-:W-:-:S07]  /*de10*/  IMAD.MOV.U32 R11, RZ, RZ, R26 ;  /* 0x000000ffff0b7224 */ /* 0x000fce00078e001a */
.L_x_81:
[----:B------:R-:W-:-:S09]  /*de20*/  UISETP.NE.AND UP1, UPT, UR16, URZ, UPT ;  /* 0x000000ff1000728c */ /* 0x000fd2000bf25270 */
[----:B------:R-:W-:Y:S05]  /*de30*/  BRA.U !UP1, `(.L_x_80) ;  /* 0x0000000509f47547 */ /* 0x000fea000b800000 */
[----:B------:R-:W-:Y:S01]  /*de40*/  IMAD.U32 R4, RZ, RZ, UR16 ;  /* 0x00000010ff047e24 */ /* 0x000fe2000f8e00ff */
[----:B------:R-:W-:-:S03]  /*de50*/  UISETP.NE.AND UP1, UPT, UR12, URZ, UPT ;  /* 0x000000ff0c00728c */ /* 0x000fc6000bf25270 */
[----:B------:R-:W-:-:S05]  /*de60*/  VIADD R4, R4, 0xffffffff ;  /* 0xffffffff04047836 */ /* 0x000fca0000000000 */
[----:B------:R-:W-:-:S13]  /*de70*/  ISETP.GE.U32.AND P0, PT, R4, 0x3, PT ;  /* 0x000000030400780c */ /* 0x000fda0003f06070 */
[----:B------:R-:W-:Y:S05]  /*de80*/  @!P0 BRA `(.L_x_83) ;  /* 0x0000000000f08947 */ /* 0x000fea0003800000 */
[----:B------:R-:W-:-:S04]  /*de90*/  ISETP.GT.AND P0, PT, R11, R9, PT ;  /* 0x000000090b00720c */ /* 0x000fc80003f04270 */
[----:B------:R-:W-:-:S13]  /*dea0*/  ISETP.GE.AND P0, PT, R11, R6, !P0 ;  /* 0x000000060b00720c */ /* 0x000fda0004706270 */
[----:B------:R-:W2:Y:S04]  /*deb0*/  @!P0 LDL.64 R12, [R7+0x8] ;  /* 0x00000800070c8983 */ /* 0x000ea80000100a00 */
[----:B------:R-:W3:Y:S01]  /*dec0*/  @!P0 LDL.64 R4, [R20+0x8] ;  /* 0x0000080014048983 */ /* 0x000ee20000100a00 */
[----:B--2---:R-:W-:-:S05]  /*ded0*/  @!P0 IADD3 R32, P1, PT, R11, R12, RZ ;  /* 0x0000000c0b208210 */ /* 0x004fca0007f3e0ff */
[----:B------:R-:W-:-:S06]  /*dee0*/  @!P0 IMAD.X R33, RZ, RZ, R13, P1 ;  /* 0x000000ffff218224 */ /* 0x000fcc00008e060d */
[----:B------:R-:W2:Y:S01]  /*def0*/  @!P0 LD.E.U8 R33, desc[UR8][R32.64] ;  /* 0x0000000820218980 */ /* 0x000ea2000c101100 */
[----:B---3--:R-:W-:-:S05]  /*df00*/  @!P0 IADD3 R14, P1, PT, R11, R4, RZ ;  /* 0x000000040b0e8210 */ /* 0x008fca0007f3e0ff */
[----:B------:R-:W-:-:S05]  /*df10*/  @!P0 IMAD.X R15, RZ, RZ, R5, P1 ;  /* 0x000000ffff0f8224 */ /* 0x000fca00008e0605 */
[----:B--2---:R0:W-:Y:S04]  /*df20*/  @!P0 ST.E.U8 desc[UR8][R14.64], R33 ;  /* 0x000000210e008985 */ /* 0x0041e8000c101108 */
[----:B------:R-:W2:Y:S04]  /*df30*/  @P0 LDL.64 R12, [R8+0x8] ;  /* 0x00000800080c0983 */ /* 0x000ea80000100a00 */
[----:B------:R-:W3:Y:S01]  /*df40*/  @P0 LDL.64 R4, [R20+0x8] ;  /* 0x0000080014040983 */ /* 0x000ee20000100a00 */
[----:B--2---:R-:W-:-:S05]  /*df50*/  @P0 IADD3 R22, P1, PT, R11, R12, RZ ;  /* 0x0000000c0b160210 */ /* 0x004fca0007f3e0ff */
[----:B------:R-:W-:-:S06]  /*df60*/  @P0 IMAD.X R23, RZ, RZ, R13, P1 ;  /* 0x000000ffff170224 */ /* 0x000fcc00008e060d */
[----:B------:R-:W2:Y:S01]  /*df70*/  @P0 LD.E.U8 R23, desc[UR8][R22.64] ;  /* 0x0000000816170980 */ /* 0x000ea2000c101100 */
[----:B---3--:R-:W-:-:S05]  /*df80*/  @P0 IADD3 R12, P1, PT, R11, R4, RZ ;  /* 0x000000040b0c0210 */ /* 0x008fca0007f3e0ff */
[----:B------:R-:W-:Y:S02]  /*df90*/  @P0 IMAD.X R13, RZ, RZ, R5, P1 ;  /* 0x000000ffff0d0224 */ /* 0x000fe400008e0605 */
[----:B------:R-:W-:-:S03]  /*dfa0*/  VIADD R31, R11, 0x1 ;  /* 0x000000010b1f7836 */ /* 0x000fc60000000000 */
[----:B--2---:R1:W-:Y:S01]  /*dfb0*/  @P0 ST.E.U8 desc[UR8][R12.64], R23 ;  /* 0x000000170c000985 */ /* 0x0043e2000c101108 */
[----:B------:R-:W-:-:S04]  /*dfc0*/  ISETP.GE.AND P0, PT, R11, R9, PT ;  /* 0x000000090b00720c */ /* 0x000fc80003f06270 */
[----:B------:R-:W-:-:S13]  /*dfd0*/  ISETP.GE.AND P0, PT, R31, R6, !P0 ;  /* 0x000000061f00720c */ /* 0x000fda0004706270 */
[----:B0-----:R-:W2:Y:S02]  /*dfe0*/  @!P0 LDL.64 R14, [R7+0x8] ;  /* 0x00000800070e8983 */ /* 0x001ea40000100a00 */
[----:B--2---:R-:W-:-:S05]  /*dff0*/  @!P0 IADD3 R14, P1, PT, R11, R14, RZ ;  /* 0x0000000e0b0e8210 */ /* 0x004fca0007f3e0ff */
[----:B------:R-:W-:-:S05]  /*e000*/  @!P0 IMAD.X R15, RZ, RZ, R15, P1 ;  /* 0x000000ffff0f8224 */ /* 0x000fca00008e060f */
[----:B------:R-:W2:Y:S01]  /*e010*/  @!P0 LD.E.U8 R31, desc[UR8][R14.64+0x1] ;  /* 0x000001080e1f8980 */ /* 0x000ea2000c101100 */
[----:B------:R-:W-:-:S05]  /*e020*/  IADD3 R4, P1, PT, R11, R4, RZ ;  /* 0x000000040b047210 */ /* 0x000fca0007f3e0ff */
[----:B------:R-:W-:-:S05]  /*e030*/  IMAD.X R5, RZ, RZ, R5, P1 ;  /* 0x000000ffff057224 */ /* 0x000fca00008e0605 */
[----:B--2---:R0:W-:Y:S04]  /*e040*/  @!P0 ST.E.U8 desc[UR8][R4.64+0x1], R31 ;  /* 0x0000011f04008985 */ /* 0x0041e8000c101108 */
[----:B-1----:R-:W2:Y:S01]  /*e050*/  @P0 LDL.64 R12, [R8+0x8] ;  /* 0x00000800080c0983 */ /* 0x002ea20000100a00 */
[C---:B------:R-:W-:Y:S01]  /*e060*/  VIADD R10, R11.reuse, 0x2 ;  /* 0x000000020b0a7836 */ /* 0x040fe20000000000 */
[----:B--2---:R-:W-:-:S05]  /*e070*/  @P0 IADD3 R12, P1, PT, R11, R12, RZ ;  /* 0x0000000c0b0c0210 */ /* 0x004fca0007f3e0ff */
[----:B------:R-:W-:-:S05]  /*e080*/  @P0 IMAD.X R13, RZ, RZ, R13, P1 ;  /* 0x000000ffff0d0224 */ /* 0x000fca00008e060d */
[----:B------:R-:W2:Y:S01]  /*e090*/  @P0 LD.E.U8 R33, desc[UR8][R12.64+0x1] ;  /* 0x000001080c210980 */ /* 0x000ea2000c101100 */
[----:B------:R-:W-:-:S04]  /*e0a0*/  ISETP.GT.AND P1, PT, R10, R9, PT ;  /* 0x000000090a00720c */ /* 0x000fc80003f24270 */
[----:B------:R-:W-:Y:S01]  /*e0b0*/  ISETP.GE.AND P1, PT, R10, R6, !P1 ;  /* 0x000000060a00720c */ /* 0x000fe20004f26270 */
[----:B--2---:R1:W-:-:S12]  /*e0c0*/  @P0 ST.E.U8 desc[UR8][R4.64+0x1], R33 ;  /* 0x0000012104000985 */ /* 0x0043d8000c101108 */
[----:B------:R-:W2:Y:S02]  /*e0d0*/  @!P1 LDL.64 R14, [R7+0x8] ;  /* 0x00000800070e9983 */ /* 0x000ea40000100a00 */
[----:B--2---:R-:W-:-:S05]  /*e0e0*/  @!P1 IADD3 R14, P0, PT, R11, R14, RZ ;  /* 0x0000000e0b0e9210 */ /* 0x004fca0007f1e0ff */
[----:B------:R-:W-:-:S05]  /*e0f0*/  @!P1 IMAD.X R15, RZ, RZ, R15, P0 ;  /* 0x000000ffff0f9224 */ /* 0x000fca00000e060f */
[----:B0-----:R-:W2:Y:S04]  /*e100*/  @!P1 LD.E.U8 R31, desc[UR8][R14.64+0x2] ;  /* 0x000002080e1f9980 */ /* 0x001ea8000c101100 */
[----:B--2---:R1:W-:Y:S04]  /*e110*/  @!P1 ST.E.U8 desc[UR8][R4.64+0x2], R31 ;  /* 0x0000021f04009985 */ /* 0x0043e8000c101108 */
[----:B------:R-:W2:Y:S01]  /*e120*/  @P1 LDL.64 R22, [R8+0x8] ;  /* 0x0000080008161983 */ /* 0x000ea20000100a00 */
        /* <DEDUP_REMOVED lines=9> */
[----:B------:R-:W-:-:S06]  /*e1c0*/  @!P0 IMAD.X R15, RZ, RZ, R23, P1 ;  /* 0x000000ffff0f8224 */ /* 0x000fcc00008e0617 */
[----:B------:R-:W2:Y:S04]  /*e1d0*/  @!P0 LD.E.U8 R15, desc[UR8][R14.64+0x3] ;  /* 0x000003080e0f8980 */ /* 0x000ea8000c101100 */
[----:B--2---:R1:W-:Y:S04]  /*e1e0*/  @!P0 ST.E.U8 desc[UR8][R4.64+0x3], R15 ;  /* 0x0000030f04008985 */ /* 0x0043e8000c101108 */
[----:B------:R-:W2:Y:S02]  /*e1f0*/  @P0 LDL.64 R22, [R8+0x8] ;  /* 0x0000080008160983 */ /* 0x000ea40000100a00 */
[----:B--2---:R-:W-:-:S05]  /*e200*/  @P0 IADD3 R12, P1, PT, R11, R22, RZ ;  /* 0x000000160b0c0210 */ /* 0x004fca0007f3e0ff */
[----:B------:R-:W-:-:S06]  /*e210*/  @P0 IMAD.X R13, RZ, RZ, R23, P1 ;  /* 0x000000ffff0d0224 */ /* 0x000fcc00008e0617 */
[----:B------:R-:W2:Y:S01]  /*e220*/  @P0 LD.E.U8 R13, desc[UR8][R12.64+0x3] ;  /* 0x000003080c0d0980 */ /* 0x000ea2000c101100 */
[----:B------:R-:W-:-:S03]  /*e230*/  VIADD R11, R11, 0x4 ;  /* 0x000000040b0b7836 */ /* 0x000fc60000000000 */
[----:B--2---:R1:W-:Y:S04]  /*e240*/  @P0 ST.E.U8 desc[UR8][R4.64+0x3], R13 ;  /* 0x0000030d04000985 */ /* 0x0043e8000c101108 */
.L_x_83:
[----:B------:R-:W-:Y:S05]  /*e250*/  BRA.U !UP1, `(.L_x_80) ;  /* 0x0000000109ec7547 */ /* 0x000fea000b800000 */
[----:B------:R-:W0:Y:S01]  /*e260*/  LDCU UR5, c[0x3][0x4] ;  /* 0x00c00080ff0577ac */ /* 0x000e220008000800 */
[----:B-1----:R-:W-:-:S05]  /*e270*/  IMAD.U32 R4, RZ, RZ, UR12 ;  /* 0x0000000cff047e24 */ /* 0x002fca000f8e00ff */
[----:B------:R-:W-:Y:S01]  /*e280*/  ISETP.NE.AND P0, PT, R4, 0x1, PT ;  /* 0x000000010400780c */ /* 0x000fe20003f05270 */
[----:B0-----:R-:W-:-:S04]  /*e290*/  ULOP3.LUT UR5, UR5, 0x1, URZ, 0xc0, !UPT ;  /* 0x0000000105057892 */ /* 0x001fc8000f8ec0ff */
[----:B------:R-:W-:-:S08]  /*e2a0*/  UISETP.NE.U32.AND UP1, UPT, UR5, 0x1, UPT ;  /* 0x000000010500788c */ /* 0x000fd0000bf25070 */
        /* <DEDUP_REMOVED lines=24> */
[----:B------:R-:W-:-:S06]  /*e430*/  @!P0 IMAD.X R15, RZ, RZ, R15, P1 ;  /* 0x000000ffff0f8224 */ /* 0x000fcc00008e060f */
[----:B------:R-:W2:Y:S01]  /*e440*/  @!P0 LD.E.U8 R15, desc[UR8][R14.64+0x1] ;  /* 0x000001080e0f8980 */ /* 0x000ea2000c101100 */
[----:B------:R-:W-:-:S05]  /*e450*/  IADD3 R4, P1, PT, R11, R4, RZ ;  /* 0x000000040b047210 */ /* 0x000fca0007f3e0ff */
[----:B------:R-:W-:-:S05]  /*e460*/  IMAD.X R5, RZ, RZ, R5, P1 ;  /* 0x000000ffff057224 */ /* 0x000fca00008e0605 */
[----:B--2---:R0:W-:Y:S04]  /*e470*/  @!P0 ST.E.U8 desc[UR8][R4.64+0x1], R15 ;  /* 0x0000010f04008985 */ /* 0x0041e8000c101108 */
[----:B-1----:R-:W2:Y:S02]  /*e480*/  @P0 LDL.64 R12, [R8+0x8] ;  /* 0x00000800080c0983 */ /* 0x002ea40000100a00 */
[----:B--2---:R-:W-:-:S05]  /*e490*/  @P0 IADD3 R12, P1, PT, R11, R12, RZ ;  /* 0x0000000c0b0c0210 */ /* 0x004fca0007f3e0ff */
[----:B------:R-:W-:-:S06]  /*e4a0*/  @P0 IMAD.X R13, RZ, RZ, R13, P1 ;  /* 0x000000ffff0d0224 */ /* 0x000fcc00008e060d */
[----:B------:R-:W2:Y:S01]  /*e4b0*/  @P0 LD.E.U8 R13, desc[UR8][R12.64+0x1] ;  /* 0x000001080c0d0980 */ /* 0x000ea2000c101100 */
[----:B------:R-:W-:-:S03]  /*e4c0*/  VIADD R11, R11, 0x2 ;  /* 0x000000020b0b7836 */ /* 0x000fc60000000000 */
[----:B--2---:R0:W-:Y:S04]  /*e4d0*/  @P0 ST.E.U8 desc[UR8][R4.64+0x1], R13 ;  /* 0x0000010d04000985 */ /* 0x0041e8000c101108 */
.L_x_84:
[----:B------:R-:W-:Y:S05]  /*e4e0*/  BRA.U UP1, `(.L_x_80) ;  /* 0x0000000101487547 */ /* 0x000fea000b800000 */
[----:B------:R-:W-:-:S04]  /*e4f0*/  ISETP.GT.AND P0, PT, R11, R9, PT ;  /* 0x000000090b00720c */ /* 0x000fc80003f04270 */
[----:B------:R-:W-:-:S13]  /*e500*/  ISETP.GE.AND P0, PT, R11, R6, !P0 ;  /* 0x000000060b00720c */ /* 0x000fda0004706270 */
[----:B0-----:R-:W2:Y:S04]  /*e510*/  @!P0 LDL.64 R4, [R7+0x8] ;  /* 0x0000080007048983 */ /* 0x001ea80000100a00 */
[----:B------:R-:W3:Y:S01]  /*e520*/  @!P0 LDL.64 R12, [R20+0x8] ;  /* 0x00000800140c8983 */ /* 0x000ee20000100a00 */
[----:B--2---:R-:W-:-:S05]  /*e530*/  @!P0 IADD3 R4, P1, PT, R4, R11, RZ ;  /* 0x0000000b04048210 */ /* 0x004fca0007f3e0ff */
[----:B------:R-:W-:-:S06]  /*e540*/  @!P0 IMAD.X R5, RZ, RZ, R5, P1 ;  /* 0x000000ffff058224 */ /* 0x000fcc00008e0605 */
[----:B------:R-:W2:Y:S01]  /*e550*/  @!P0 LD.E.U8 R5, desc[UR8][R4.64] ;  /* 0x0000000804058980 */ /* 0x000ea2000c101100 */
[----:B---3--:R-:W-:-:S05]  /*e560*/  @!P0 IADD3 R12, P1, PT, R12, R11, RZ ;  /* 0x0000000b0c0c8210 */ /* 0x008fca0007f3e0ff */
[----:B------:R-:W-:-:S05]  /*e570*/  @!P0 IMAD.X R13, RZ, RZ, R13, P1 ;  /* 0x000000ffff0d8224 */ /* 0x000fca00008e060d */
[----:B--2---:R2:W-:Y:S04]  /*e580*/  @!P0 ST.E.U8 desc[UR8][R12.64], R5 ;  /* 0x000000050c008985 */ /* 0x0045e8000c101108 */
[----:B------:R-:W3:Y:S04]  /*e590*/  @P0 LDL.64 R8, [R8+0x8] ;  /* 0x0000080008080983 */ /* 0x000ee80000100a00 */
[----:B------:R-:W4:Y:S01]  /*e5a0*/  @P0 LDL.64 R22, [R20+0x8] ;  /* 0x0000080014160983 */ /* 0x000f220000100a00 */
[----:B---3--:R-:W-:-:S05]  /*e5b0*/  @P0 IADD3 R14, P1, PT, R8, R11, RZ ;  /* 0x0000000b080e0210 */ /* 0x008fca0007f3e0ff */
[----:B------:R-:W-:-:S06]  /*e5c0*/  @P0 IMAD.X R15, RZ, RZ, R9, P1 ;  /* 0x000000ffff0f0224 */ /* 0x000fcc00008e0609 */
[----:B------:R-:W3:Y:S01]  /*e5d0*/  @P0 LD.E.U8 R15, desc[UR8][R14.64] ;  /* 0x000000080e0f0980 */ /* 0x000ee2000c101100 */
[----:B----4-:R-:W-:-:S05]  /*e5e0*/  @P0 IADD3 R6, P1, PT, R22, R11, RZ ;  /* 0x0000000b16060210 */ /* 0x010fca0007f3e0ff */
[----:B------:R-:W-:-:S05]  /*e5f0*/  @P0 IMAD.X R7, RZ, RZ, R23, P1 ;  /* 0x000000ffff070224 */ /* 0x000fca00008e0617 */
[----:B---3--:R2:W-:Y:S03]  /*e600*/  @P0 ST.E.U8 desc[UR8][R6.64], R15 ;  /* 0x0000000f06000985 */ /* 0x0085e6000c101108 */
.L_x_80:
[----:B------:R-:W3:Y:S02]  /*e610*/  LDCU UR13, c[0x3][URZ] ;  /* 0x00c00000ff0d77ac */ /* 0x000ee40008000800 */
[----:B---3--:R-:W-:-:S09]  /*e620*/  UISETP.GE.AND UP1, UPT, UR13, 0x1, UPT ;  /* 0x000000010d00788c */ /* 0x008fd2000bf26270 */
[----:B------:R-:W-:Y:S05]  /*e630*/  BRA.U !UP1, `(.L_x_85) ;  /* 0x0000000109c07547 */ /* 0x000fea000b800000 */
[----:B------:R-:W-:Y:S01]  /*e640*/  UISETP.GE.U32.AND UP2, UPT, UR13, 0x10, UPT ;  /* 0x000000100d00788c */ /* 0x000fe2000bf46070 */
[----:B01----:R-:W-:-:S08]  /*e650*/  IMAD.MOV.U32 R4, RZ, RZ, RZ ;  /* 0x000000ffff047224 */ /* 0x003fd000078e00ff */
[----:B------:R-:W-:Y:S05]  /*e660*/  BRA.U !UP2, `(.L_x_86) ;  /* 0x000000010a387547 */ /* 0x000fea000b800000 */
[----:B------:R-:W-:-:S05]  /*e670*/  UMOV UR5, URZ ;  /* 0x000000ff00057c82 */ /* 0x000fca0008000000 */
.L_x_87:
        /* <DEDUP_REMOVED lines=13> */
.L_x_86:
[----:B------:R-:W-:-:S09]  /*e750*/  UISETP.NE.AND UP2, UPT, UR20, URZ, UPT ;  /* 0x000000ff1400728c */ /* 0x000fd2000bf45270 */
[----:B------:R-:W-:Y:S05]  /*e760*/  BRA.U !UP2, `(.L_x_85) ;  /* 0x000000010a747547 */ /* 0x000fea000b800000 */
[----:B------:R-:W-:Y:S02]  /*e770*/  UIADD3 UR5, UPT, UPT, UR20, -0x1, URZ ;  /* 0xffffffff14057890 */ /* 0x000fe4000fffe0ff */
[----:B------:R-:W-:-:S04]  /*e780*/  UISETP.NE.AND UP2, UPT, UR19, URZ, UPT ;  /* 0x000000ff1300728c */ /* 0x000fc8000bf45270 */
[----:B--2---:R-:W-:-:S05]  /*e790*/  IMAD.U32 R5, RZ, RZ, UR5 ;  /* 0x00000005ff057e24 */ /* 0x004fca000f8e00ff */
        /* <DEDUP_REMOVED lines=8> */
[----:B------:R-:W-:Y:S02]  /*e820*/  UIADD3 UR5, UPT, UPT, UR19, -0x1, URZ ;  /* 0xffffffff13057890 */ /* 0x000fe4000fffe0ff */
[----:B------:R-:W-:-:S04]  /*e830*/  UISETP.NE.AND UP2, UPT, UR11, URZ, UPT ;  /* 0x000000ff0b00728c */ /* 0x000fc8000bf45270 */
[----:B---3--:R-:W-:-:S05]  /*e840*/  IMAD.U32 R5, RZ, RZ, UR5 ;  /* 0x00000005ff057e24 */ /* 0x008fca000f8e00ff */
[----:B------:R-:W-:-:S13]  /*e850*/  ISETP.GE.U32.AND P0, PT, R5, 0x3, PT ;  /* 0x000000030500780c */ /* 0x000fda0003f06070 */
[C---:B------:R-:W-:Y:S01]  /*e860*/  @P0 LEA R5, R4.reuse, UR14, 0x3 ;  /* 0x0000000e04050c11 */ /* 0x040fe2000f8e18ff */
[----:B------:R-:W-:-:S04]  /*e870*/  @P0 VIADD R4, R4, 0x4 ;  /* 0x0000000404040836 */ /* 0x000fc80000000000 */
[----:B------:R4:W-:Y:S04]  /*e880*/  @P0 STL.128 [R5], RZ ;  /* 0x000000ff05000387 */ /* 0x0009e80000100c00 */
[----:B------:R4:W-:Y:S01]  /*e890*/  @P0 STL.128 [R5+0x10], RZ ;  /* 0x000010ff05000387 */ /* 0x0009e20000100c00 */
[----:B------:R-:W-:Y:S05]  /*e8a0*/  BRA.U !UP2, `(.L_x_85) ;  /* 0x000000010a247547 */ /* 0x000fea000b800000 */
[----:B------:R-:W-:Y:S01]  /*e8b0*/  LEA R4, R4, UR14, 0x3 ;  /* 0x0000000e04047c11 */ /* 0x000fe2000f8e18ff */
[----:B----4-:R-:W-:-:S04]  /*e8c0*/  IMAD.U32 R5, RZ, RZ, UR11 ;  /* 0x0000000bff057e24 */ /* 0x010fc8000f8e00ff */
[----:B------:R0:W-:Y:S01]  /*e8d0*/  STL.64 [R4], RZ ;  /* 0x000000ff04007387 */ /* 0x0001e20000100a00 */
[----:B------:R-:W-:-:S13]  /*e8e0*/  ISETP.NE.AND P0, PT, R5, 0x1, PT ;  /* 0x000000010500780c */ /* 0x000fda0003f05270 */
[----:B0-----:R-:W-:Y:S05]  /*e8f0*/  @!P0 BRA `(.L_x_85) ;  /* 0x0000000000108947 */ /* 0x001fea0003800000 */
[----:B------:R-:W-:Y:S01]  /*e900*/  IMAD.U32 R5, RZ, RZ, UR11 ;  /* 0x0000000bff057e24 */ /* 0x000fe2000f8e00ff */
[----:B------:R0:W-:Y:S04]  /*e910*/  STL.64 [R4+0x8], RZ ;  /* 0x000008ff04007387 */ /* 0x0001e80000100a00 */
[----:B------:R-:W-:-:S13]  /*e920*/  ISETP.NE.AND P0, PT, R5, 0x2, PT ;  /* 0x000000020500780c */ /* 0x000fda0003f05270 */
[----:B------:R0:W-:Y:S02]  /*e930*/  @P0 STL.64 [R4+0x10], RZ ;  /* 0x000010ff04000387 */ /* 0x0001e40000100a00 */
.L_x_85:
[----:B------:R-:W-:Y:S05]  /*e940*/  BRA.U !UP0, `(.L_x_88) ;  /* 0x0000000d08f87547 */ /* 0x000fea000b800000 */
[----:B--2---:R2:W5:Y:S01]  /*e950*/  LDL.64 R6, [R20+0x8] ;  /* 0x0000080014067983 */ /* 0x0045620000100a00 */
[----:B------:R-:W1:Y:S01]  /*e960*/  LDCU UR5, c[0x3][0x4] ;  /* 0x00c00080ff0577ac */ /* 0x000e620008000800 */
[----:B------:R-:W-:Y:S01]  /*e970*/  IMAD.MOV.U32 R9, RZ, RZ, RZ ;  /* 0x000000ffff097224 */ /* 0x000fe200078e00ff */
[----:B-1----:R-:W-:-:S09]  /*e980*/  UISETP.GE.U32.AND UP0, UPT, UR5, 0x10, UPT ;  /* 0x000000100500788c */ /* 0x002fd2000bf06070 */
[----:B--2---:R-:W-:Y:S05]  /*e990*/  BRA.U !UP0, `(.L_x_89) ;  /* 0x0000000508d07547 */ /* 0x004fea000b800000 */
[----:B------:R-:W-:-:S05]  /*e9a0*/  UMOV UR5, URZ ;  /* 0x000000ff00057c82 */ /* 0x000fca0008000000 */
.L_x_90:
[----:B-----5:R-:W-:-:S05]  /*e9b0*/  IADD3 R8, P0, PT, R6, UR5, RZ ;  /* 0x0000000506087c10 */ /* 0x020fca000ff1e0ff */
[----:B------:R-:W-:-:S05]  /*e9c0*/  IMAD.X R9, RZ, RZ, R7, P0 ;  /* 0x000000ffff097224 */ /* 0x000fca00000e0607 */
[----:B0-2---:R-:W2:Y:S01]  /*e9d0*/  LD.E.U8 R4, desc[UR8][R8.64] ;  /* 0x0000000808047980 */ /* 0x005ea2000c101100 */
[----:B------:R-:W-:Y:S02]  /*e9e0*/  UMOV UR6, 0x8 ;  /* 0x0000000800067882 */ /* 0x000fe40000000000 */
[----:B------:R-:W-:-:S06]  /*e9f0*/  ULEA UR6, UR5, UR6, 0x2 ;  /* 0x0000000605067291 */ /* 0x000fcc000f8e10ff */
[----:B------:R-:W-:Y:S01]  /*ea00*/  IMAD.U32 R22, RZ, RZ, UR6 ;  /* 0x00000006ff167e24 */ /* 0x000fe2000f8e00ff */
[----:B--2---:R-:W-:-:S03]  /*ea10*/  LEA R23, R4, UR14, 0x3 ;  /* 0x0000000e04177c11 */ /* 0x004fc6000f8e18ff */
[----:B---34-:R-:W0:Y:S02]  /*ea20*/  LDC.64 R4, c[0x3][R22] ;  /* 0x00c0000016047b82 */ /* 0x018e240000000a00 */
        /* <DEDUP_REMOVED lines=11> */
[----:B------:R-:W-:Y:S01]  /*eae0*/  IMAD.U32 R32, RZ, RZ, UR6 ;  /* 0x00000006ff207e24 */ /* 0x000fe2000f8e00ff */
[----:B--2---:R-:W-:-:S03]  /*eaf0*/  LEA R33, R4, UR14, 0x3 ;  /* 0x0000000e04217c11 */ /* 0x004fc6000f8e18ff */
[----:B------:R-:W0:Y:S02]  /*eb00*/  LDC.64 R4, c[0x3][R32+0x8] ;  /* 0x00c0020020047b82 */ /* 0x000e240000000a00 */
[----:B------:R-:W0:Y:S02]  /*eb10*/  LDL.64 R14, [R33] ;  /* 0x00000000210e7983 */ /* 0x000e240000100a00 */
[----:B0-----:R-:W-:-:S04]  /*eb20*/  IADD3 R10, P0, PT, R4, R14, RZ ;  /* 0x0000000e040a7210 */ /* 0x001fc80007f1e0ff */
[----:B------:R-:W-:-:S05]  /*eb30*/  LEA.HI.X.SX32 R11, R4, R15, 0x1, P0 ;  /* 0x0000000f040b7211 */ /* 0x000fca00000f0eff */
[----:B------:R0:W-:Y:S04]  /*eb40*/  STL.64 [R33], R10 ;  /* 0x0000000a21007387 */ /* 0x0001e80000100a00 */
[----:B------:R-:W2:Y:S02]  /*eb50*/  LD.E.U8 R4, desc[UR8][R8.64+0x3] ;  /* 0x0000030808047980 */ /* 0x000ea4000c101100 */
[----:B--2---:R-:W-:-:S05]  /*eb60*/  LEA R23, R4, UR14, 0x3 ;  /* 0x0000000e04177c11 */ /* 0x004fca000f8e18ff */
[----:B-1----:R-:W2:Y:S02]  /*eb70*/  LDL.64 R12, [R23] ;  /* 0x00000000170c7983 */ /* 0x002ea40000100a00 */
[----:B--2---:R-:W-:-:S04]  /*eb80*/  IADD3 R12, P0, PT, R5, R12, RZ ;  /* 0x0000000c050c7210 */ /* 0x004fc80007f1e0ff */
[----:B------:R-:W-:-:S05]  /*eb90*/  LEA.HI.X.SX32 R13, R5, R13, 0x1, P0 ;  /* 0x0000000d050d7211 */ /* 0x000fca00000f0eff */
[----:B------:R1:W-:Y:S04]  /*eba0*/  STL.64 [R23], R12 ;  /* 0x0000000c17007387 */ /* 0x0003e80000100a00 */
[----:B------:R-:W2:Y:S02]  /*ebb0*/  LD.E.U8 R4, desc[UR8][R8.64+0x4] ;  /* 0x0000040808047980 */ /* 0x000ea4000c101100 */
[----:B--2---:R-:W-:Y:S02]  /*ebc0*/  LEA R31, R4, UR14, 0x3 ;  /* 0x0000000e041f7c11 */ /* 0x004fe4000f8e18ff */
[----:B------:R-:W0:Y:S03]  /*ebd0*/  LDC.64 R4, c[0x3][R22+0x10] ;  /* 0x00c0040016047b82 */ /* 0x000e260000000a00 */
        /* <DEDUP_REMOVED lines=69> */
[----:B------:R-:W3:Y:S02]  /*f030*/  LD.E.U8 R4, desc[UR8][R8.64+0xf] ;  /* 0x00000f0808047980 */ /* 0x000ee4000c101100 */
[----:B---3--:R-:W-:-:S05]  /*f040*/  LEA R15, R4, UR14, 0x3 ;  /* 0x0000000e040f7c11 */ /* 0x008fca000f8e18ff */
[----:B-1----:R-:W3:Y:S01]  /*f050*/  LDL.64 R12, [R15] ;  /* 0x000000000f0c7983 */ /* 0x002ee20000100a00 */
[----:B------:R-:W-:Y:S01]  /*f060*/  UIADD3 UR5, UPT, UPT, UR5, 0x10, URZ ;  /* 0x0000001005057890 */ /* 0x000fe2000fffe0ff */
[----:B---3--:R-:W-:-:S05]  /*f070*/  IADD3 R4, P0, PT, R5, R12, RZ ;  /* 0x0000000c05047210 */ /* 0x008fca0007f1e0ff */
[----:B------:R-:W-:Y:S01]  /*f080*/  IMAD.U32 R12, RZ, RZ, UR5 ;  /* 0x00000005ff0c7e24 */ /* 0x000fe2000f8e00ff */
[----:B------:R-:W-:-:S04]  /*f090*/  LEA.HI.X.SX32 R5, R5, R13, 0x1, P0 ;  /* 0x0000000d05057211 */ /* 0x000fc800000f0eff */
[----:B------:R-:W-:Y:S01]  /*f0a0*/  ISETP.NE.AND P0, PT, R12, UR21, PT ;  /* 0x000000150c007c0c */ /* 0x000fe2000bf05270 */
[----:B------:R2:W-:-:S12]  /*f0b0*/  STL.64 [R15], R4 ;  /* 0x000000040f007387 */ /* 0x0005d80000100a00 */
[----:B------:R-:W-:Y:S05]  /*f0c0*/  @P0 BRA `(.L_x_90) ;  /* 0xfffffff800380947 */ /* 0x000fea000383ffff */
[----:B------:R-:W-:-:S07]  /*f0d0*/  IMAD.U32 R9, RZ, RZ, UR21 ;  /* 0x00000015ff097e24 */ /* 0x000fce000f8e00ff */
.L_x_89:
[----:B------:R-:W-:-:S09]  /*f0e0*/  UISETP.NE.AND UP0, UPT, UR17, URZ, UPT ;  /* 0x000000ff1100728c */ /* 0x000fd2000bf05270 */
[----:B------:R-:W-:Y:S05]  /*f0f0*/  BRA.U !UP0, `(.L_x_88) ;  /* 0x00000009080c7547 */ /* 0x000fea000b800000 */
[----:B0-2---:R-:W-:Y:S01]  /*f100*/  IMAD.U32 R4, RZ, RZ, UR17 ;  /* 0x00000011ff047e24 */ /* 0x005fe2000f8e00ff */
[----:B------:R-:W-:-:S03]  /*f110*/  UISETP.NE.AND UP0, UPT, UR16, URZ, UPT ;  /* 0x000000ff1000728c */ /* 0x000fc6000bf05270 */
[----:B------:R-:W-:-:S05]  /*f120*/  VIADD R4, R4, 0xffffffff ;  /* 0xffffffff04047836 */ /* 0x000fca0000000000 */
[----:B------:R-:W-:-:S13]  /*f130*/  ISETP.GE.U32.AND P0, PT, R4, 0x7, PT ;  /* 0x000000070400780c */ /* 0x000fda0003f06070 */
[----:B------:R-:W-:Y:S05]  /*f140*/  @!P0 BRA `(.L_x_91) ;  /* 0x0000000000e48947 */ /* 0x000fea0003800000 */
[----:B-----5:R-:W-:-:S05]  /*f150*/  IADD3 R10, P0, PT, R6, R9, RZ ;  /* 0x00000009060a7210 */ /* 0x020fca0007f1e0ff */
[----:B------:R-:W-:-:S05]  /*f160*/  IMAD.X R11, RZ, RZ, R7, P0 ;  /* 0x000000ffff0b7224 */ /* 0x000fca00000e0607 */
[----:B------:R-:W2:Y:S01]  /*f170*/  LD.E.U8 R31, desc[UR8][R10.64] ;  /* 0x000000080a1f7980 */ /* 0x000ea2000c101100 */
[----:B------:R-:W-:-:S04]  /*f180*/  IMAD.MOV.U32 R8, RZ, RZ, 0x8 ;  /* 0x00000008ff087424 */ /* 0x000fc800078e00ff */
[----:B------:R-:W-:-:S04]  /*f190*/  IMAD R8, R9, 0x4, R8 ;  /* 0x0000000409087824 */ /* 0x000fc800078e0208 */
[----:B---34-:R-:W0:Y:S01]  /*f1a0*/  LDC.64 R4, c[0x3][R8] ;  /* 0x00c0000008047b82 */ /* 0x018e220000000a00 */
        /* <DEDUP_REMOVED lines=51> */
.L_x_91:
[----:B------:R-:W-:Y:S05]  /*f4e0*/  BRA.U !UP0, `(.L_x_88) ;  /* 0x0000000508107547 */ /* 0x000fea000b800000 */
[----:B-1----:R-:W-:Y:S01]  /*f4f0*/  IMAD.U32 R4, RZ, RZ, UR16 ;  /* 0x00000010ff047e24 */ /* 0x002fe2000f8e00ff */
        /* <DEDUP_REMOVED lines=35> */
.L_x_92:
[----:B------:R-:W-:Y:S05]  /*f730*/  BRA.U !UP0, `(.L_x_88) ;  /* 0x00000001087c7547 */ /* 0x000fea000b800000 */
[----:B-1---5:R-:W-:-:S05]  /*f740*/  IADD3 R4, P0, PT, R6, R9, RZ ;  /* 0x0000000906047210 */ /* 0x022fca0007f1e0ff */
[----:B---34-:R-:W-:-:S05]  /*f750*/  IMAD.X R5, RZ, RZ, R7, P0 ;  /* 0x000000ffff057224 */ /* 0x018fca00000e0607 */
[----:B------:R-:W2:Y:S01]  /*f760*/  LD.E.U8 R6, desc[UR8][R4.64] ;  /* 0x0000000804067980 */ /* 0x000ea2000c101100 */
[----:B------:R-:W-:-:S04]  /*f770*/  IMAD.MOV.U32 R8, RZ, RZ, 0x8 ;  /* 0x00000008ff087424 */ /* 0x000fc800078e00ff */
[----:B------:R-:W-:-:S04]  /*f780*/  IMAD R9, R9, 0x4, R8 ;  /* 0x0000000409097824 */ /* 0x000fc800078e0208 */
[----:B------:R-:W0:Y:S01]  /*f790*/  LDC R11, c[0x3][R9] ;  /* 0x00c00000090b7b82 */ /* 0x000e220000000800 */
[----:B--2---:R-:W-:-:S05]  /*f7a0*/  LEA R13, R6, UR14, 0x3 ;  /* 0x0000000e060d7c11 */ /* 0x004fca000f8e18ff */
[----:B------:R-:W0:Y:S01]  /*f7b0*/  LDL.64 R6, [R13] ;  /* 0x000000000d067983 */ /* 0x000e220000100a00 */
[----:B------:R-:W-:Y:S01]  /*f7c0*/  IMAD.U32 R8, RZ, RZ, UR12 ;  /* 0x0000000cff087e24 */ /* 0x000fe2000f8e00ff */
[----:B0-----:R-:W-:-:S04]  /*f7d0*/  IADD3 R6, P0, PT, R11, R6, RZ ;  /* 0x000000060b067210 */ /* 0x001fc80007f1e0ff */
[----:B------:R-:W-:Y:S02]  /*f7e0*/  LEA.HI.X.SX32 R7, R11, R7, 0x1, P0 ;  /* 0x000000070b077211 */ /* 0x000fe400000f0eff */
[----:B------:R-:W-:-:S03]  /*f7f0*/  ISETP.NE.AND P0, PT, R8, 0x1, PT ;  /* 0x000000010800780c */ /* 0x000fc60003f05270 */
[----:B------:R0:W-:Y:S10]  /*f800*/  STL.64 [R13], R6 ;  /* 0x000000060d007387 */ /* 0x0001f40000100a00 */
[----:B------:R-:W-:Y:S05]  /*f810*/  @!P0 BRA `(.L_x_88) ;  /* 0x0000000000448947 */ /* 0x000fea0003800000 */
[----:B0-----:R-:W2:Y:S01]  /*f820*/  LD.E.U8 R6, desc[UR8][R4.64+0x1] ;  /* 0x0000010804067980 */ /* 0x001ea2000c101100 */
        /* <DEDUP_REMOVED lines=9> */
[----:B------:R-:W2:Y:S01]  /*f8c0*/  LD.E.U8 R4, desc[UR8][R4.64+0x2] ;  /* 0x0000020804047980 */ /* 0x000ea2000c101100 */
[----:B------:R-:W1:Y:S01]  /*f8d0*/  LDC R9, c[0x3][R9+0x8] ;  /* 0x00c0020009097b82 */ /* 0x000e620000000800 */
[----:B--2---:R-:W-:-:S05]  /*f8e0*/  LEA R11, R4, UR14, 0x3 ;  /* 0x0000000e040b7c11 */ /* 0x004fca000f8e18ff */
[----:B0-----:R-:W1:Y:S02]  /*f8f0*/  LDL.64 R6, [R11] ;  /* 0x000000000b067983 */ /* 0x001e640000100a00 */
[----:B-1----:R-:W-:-:S04]  /*f900*/  IADD3 R6, P0, PT, R9, R6, RZ ;  /* 0x0000000609067210 */ /* 0x002fc80007f1e0ff */
[----:B------:R-:W-:-:S05]  /*f910*/  LEA.HI.X.SX32 R7, R9, R7, 0x1, P0 ;  /* 0x0000000709077211 */ /* 0x000fca00000f0eff */
[----:B------:R0:W-:Y:S04]  /*f920*/  STL.64 [R11], R6 ;  /* 0x000000060b007387 */ /* 0x0001e80000100a00 */
.L_x_88:
[----:B012---:R-:W-:Y:S02]  /*f930*/  IMAD.MOV.U32 R13, RZ, RZ, RZ ;  /* 0x000000ffff0d7224 */ /* 0x007fe400078e00ff */
        /* <DEDUP_REMOVED lines=10> */
.L_x_95:
[----:B------:R-:W-:-:S09]  /*f9e0*/  ULEA UR6, UR5, UR14, 0x3 ;  /* 0x0000000e05067291 */ /* 0x000fd2000f8e18ff */
[----:B---345:R-:W2:Y:S04]  /*f9f0*/  LDL.128 R4, [UR6] ;  /* 0x00000006ff047983 */ /* 0x038ea80008100c00 */
[----:B------:R-:W3:Y:S01]  /*fa00*/  LDL.128 R8, [UR6+0x10] ;  /* 0x00001006ff087983 */ /* 0x000ee20008100c00 */
[----:B--2---:R-:W-:-:S04]  /*fa10*/  ISETP.GT.U32.AND P0, PT, R4, R13, PT ;  /* 0x0000000d0400720c */ /* 0x004fc80003f04070 */
[----:B------:R-:W-:-:S04]  /*fa20*/  ISETP.GT.AND.EX P0, PT, R5, R15, PT, P0 ;  /* 0x0000000f0500720c */ /* 0x000fc80003f04300 */
[----:B------:R-:W-:Y:S02]  /*fa30*/  SEL R13, R4, R13, P0 ;  /* 0x0000000d040d7207 */ /* 0x000fe40000000000 */
[----:B------:R-:W-:Y:S02]  /*fa40*/  SEL R5, R5, R15, P0 ;  /* 0x0000000f05057207 */ /* 0x000fe40000000000 */
[----:B------:R-:W-:-:S04]  /*fa50*/  ISETP.GT.U32.AND P0, PT, R6, R13, PT ;  /* 0x0000000d0600720c */ /* 0x000fc80003f04070 */
[----:B------:R-:W-:-:S04]  /*fa60*/  ISETP.GT.AND.EX P0, PT, R7, R5, PT, P0 ;  /* 0x000000050700720c */ /* 0x000fc80003f04300 */
[----:B------:R-:W-:Y:S02]  /*fa70*/  SEL R23, R6, R13, P0 ;  /* 0x0000000d06177207 */ /* 0x000fe40000000000 */
[----:B------:R-:W2:Y:S01]  /*fa80*/  LDL.128 R12, [UR6+0x20] ;  /* 0x00002006ff0c7983 */ /* 0x000ea20008100c00 */
        /* <DEDUP_REMOVED lines=18> */
[----:B------:R-:W2:Y:S01]  /*fbb0*/  LDL.128 R12, [UR6+0x40] ;  /* 0x00004006ff0c7983 */ /* 0x000ea20008100c00 */
        /* <DEDUP_REMOVED lines=47> */
.L_x_94:
[----:B------:R-:W-:-:S09]  /*feb0*/  UISETP.NE.AND UP0, UPT, UR20, URZ, UPT ;  /* 0x000000ff1400728c */ /* 0x000fd2000bf05270 */
[----:B------:R-:W-:Y:S05]  /*fec0*/  BRA.U !UP0, `(.L_x_93) ;  /* 0x0000000508687547 */ /* 0x000fea000b800000 */
[----:B------:R-:W-:Y:S02]  /*fed0*/  UIADD3 UR6, UPT, UPT, UR20, -0x1, URZ ;  /* 0xffffffff14067890 */ /* 0x000fe4000fffe0ff */
[----:B------:R-:W-:-:S04]  /*fee0*/  UISETP.NE.AND UP0, UPT, UR19, URZ, UPT ;  /* 0x000000ff1300728c */ /* 0x000fc8000bf05270 */
[----:B------:R-:W-:-:S05]  /*fef0*/  IMAD.U32 R4, RZ, RZ, UR6 ;  /* 0x00000006ff047e24 */ /* 0x000fca000f8e00ff */
[----:B------:R-:W-:-:S13]  /*ff00*/  ISETP.GE.U32.AND P0, PT, R4, 0x7, PT ;  /* 0x000000070400780c */ /* 0x000fda0003f06070 */
[----:B------:R-:W-:Y:S05]  /*ff10*/  @!P0 BRA `(.L_x_96) ;  /* 0x0000000000988947 */ /* 0x000fea0003800000 */
[----:B------:R-:W-:-:S09]  /*ff20*/  ULEA UR6, UR5, UR14, 0x3 ;  /* 0x0000000e05067291 */ /* 0x000fd2000f8e18ff */
[----:B------:R-:W2:Y:S04]  /*ff30*/  LDL.128 R8, [UR6] ;  /* 0x00000006ff087983 */ /* 0x000ea80008100c00 */
[----:B---345:R-:W3:Y:S01]  /*ff40*/  LDL.128 R4, [UR6+0x10] ;  /* 0x00001006ff047983 */ /* 0x038ee20008100c00 */
[----:B--2---:R-:W-:-:S04]  /*ff50*/  ISETP.GT.U32.AND P0, PT, R8, R13, PT ;  /* 0x0000000d0800720c */ /* 0x004fc80003f04070 */
[----:B------:R-:W-:-:S04]  /*ff60*/  ISETP.GT.AND.EX P0, PT, R9, R15, PT, P0 ;  /* 0x0000000f0900720c */ /* 0x000fc80003f04300 */
[----:B------:R-:W-:Y:S02]  /*ff70*/  SEL R13, R8, R13, P0 ;  /* 0x0000000d080d7207 */ /* 0x000fe40000000000 */
[----:B------:R-:W-:Y:S02]  /*ff80*/  SEL R9, R9, R15, P0 ;  /* 0x0000000f09097207 */ /* 0x000fe40000000000 */
[----:B------:R-:W-:-:S04]  /*ff90*/  ISETP.GT.U32.AND P0, PT, R10, R13, PT ;  /* 0x0000000d0a00720c */ /* 0x000fc80003f04070 */
[----:B------:R-:W-:-:S04]  /*ffa0*/  ISETP.GT.AND.EX P0, PT, R11, R9, PT, P0 ;  /* 0x000000090b00720c */ /* 0x000fc80003f04300 */
[----:B------:R-:W-:Y:S02]  /*ffb0*/  SEL R23, R10, R13, P0 ;  /* 0x0000000d0a177207 */ /* 0x000fe40000000000 */
[----:B------:R-:W-:Y:S01]  /*ffc0*/  SEL R31, R11, R9, P0 ;  /* 0x000000090b1f7207 */ /* 0x000fe20000000000 */
[----:B------:R-:W2:Y:S04]  /*ffd0*/  LDL.128 R12, [UR6+0x30] ;  /* 0x00003006ff0c7983 */ /* 0x000ea80008100c00 */
[----:B------:R-:W4:Y:S01]  /*ffe0*/  LDL.128 R8, [UR6+0x20] ;  /* 0x00002006ff087983 */ /* 0x000f220008100c00 */
        /* <DEDUP_REMOVED lines=24> */
[----:B------:R-:W-:-:S07]  /*10170*/  SEL R15, R15, R7, P0 ;  /* 0x000000070f0f7207 */ /* 0x000fce0000000000 */
.L_x_96:
[----:B------:R-:W-:Y:S05]  /*10180*/  BRA.U !UP0, `(.L_x_93) ;  /* 0x0000000108b87547 */ /* 0x000fea000b800000 */
[----:B------:R-:W-:Y:S02]  /*10190*/  UIADD3 UR6, UPT, UPT, UR19, -0x1, URZ ;  /* 0xffffffff13067890 */ /* 0x000fe4000fffe0ff */
[----:B------:R-:W-:-:S04]  /*101a0*/  UISETP.NE.AND UP0, UPT, UR11, URZ, UPT ;  /* 0x000000ff0b00728c */ /* 0x000fc8000bf05270 */
[----:B------:R-:W-:-:S05]  /*101b0*/  IMAD.U32 R4, RZ, RZ, UR6 ;  /* 0x00000006ff047e24 */ /* 0x000fca000f8e00ff */
[----:B------:R-:W-:-:S13]  /*101c0*/  ISETP.GE.U32.AND P0, PT, R4, 0x3, PT ;  /* 0x000000030400780c */ /* 0x000fda0003f06070 */
[----:B------:R-:W-:Y:S05]  /*101d0*/  @!P0 BRA `(.L_x_97) ;  /* 0x0000000000508947 */ /* 0x000fea0003800000 */
[----:B------:R-:W-:-:S09]  /*101e0*/  ULEA UR6, UR5, UR14, 0x3 ;  /* 0x0000000e05067291 */ /* 0x000fd2000f8e18ff */
[----:B---345:R-:W2:Y:S04]  /*101f0*/  LDL.128 R4, [UR6] ;  /* 0x00000006ff047983 */ /* 0x038ea80008100c00 */
        /* <DEDUP_REMOVED lines=18> */
.L_x_97:
[----:B------:R-:W-:Y:S05]  /*10320*/  BRA.U !UP0, `(.L_x_93) ;  /* 0x0000000108507547 */ /* 0x000fea000b800000 */
[----:B------:R-:W-:-:S09]  /*10330*/  ULEA UR5, UR5, UR14, 0x3 ;  /* 0x0000000e05057291 */ /* 0x000fd2000f8e18ff */
[----:B---345:R-:W2:Y:S01]  /*10340*/  LDL.128 R4, [UR5] ;  /* 0x00000005ff047983 */ /* 0x038ea20008100c00 */
        /* <DEDUP_REMOVED lines=18> */
.L_x_93:
[----:B------:R-:W-:Y:S02]  /*10470*/  IMAD.MOV.U32 R14, RZ, RZ, R13 ;  /* 0x000000ffff0e7224 */ /* 0x000fe400078e000d */
[----:B------:R-:W-:-:S03]  /*10480*/  VIADD R21, R21, 0xffffffff ;  /* 0xffffffff15157836 */ /* 0x000fc60000000000 */
[----:B------:R0:W-:Y:S04]  /*10490*/  STL.64 [R20], R14 ;  /* 0x0000000e14007387 */ /* 0x0001e80000100a00 */
.L_x_75:
[----:B------:R-:W-:Y:S05]  /*104a0*/  BSYNC.RECONVERGENT B0 ;  /* 0x0000000000007941 */ /* 0x000fea0003800200 */
.L_x_74:
[----:B------:R-:W-:-:S13]  /*104b0*/  ISETP.GT.AND P0, PT, R21, RZ, PT ;  /* 0x000000ff1500720c */ /* 0x000fda0003f04270 */
[----:B------:R-:W-:Y:S05]  /*104c0*/  @P0 BRA `(.L_x_98) ;  /* 0xffffffc800d40947 */ /* 0x000fea000383ffff */
[----:B------:R-:W-:Y:S05]  /*104d0*/  BSYNC.RECONVERGENT B1 ;  /* 0x0000000000017941 */ /* 0x000fea0003800200 */
.L_x_73:
[----:B------:R-:W-:-:S05]  /*104e0*/  UMOV UR5, URZ ;  /* 0x000000ff00057c82 */ /* 0x000fca0008000000 */
.L_x_168:
[--C-:B------:R-:W-:Y:S01]  /*104f0*/  SHF.R.U32.HI R4, RZ, 0x1, R0.reuse ;  /* 0x00000001ff047819 */ /* 0x100fe20000011600 */
[----:B0-----:R-:W-:Y:S01]  /*10500*/  IMAD.SHL.U32 R9, R0, 0x2, RZ ;  /* 0x0000000200097824 */ /* 0x001fe200078e00ff */
[--C-:B-1234-:R-:W-:Y:S01]  /*10510*/  SHF.R.U32.HI R5, RZ, 0x15, R0.reuse ;  /* 0x00000015ff057819 */ /* 0x11efe20000011600 */
[----:B------:R-:W-:Y:S01]  /*10520*/  UMOV UR22, 0x9999999a ;  /* 0x9999999a00167882 */ /* 0x000fe20000000000 */
[----:B-----5:R-:W-:Y:S01]  /*10530*/  SHF.R.U32.HI R6, RZ, 0x1f, R0 ;  /* 0x0000001fff067819 */ /* 0x020fe20000011600 */
[----:B------:R-:W-:Y:S01]  /*10540*/  UMOV UR23, 0x3fa99999 ;  /* 0x3fa9999900177882 */ /* 0x000fe20000000000 */
[----:B------:R-:W-:Y:S02]  /*10550*/  BSSY.RECONVERGENT B0, `(.L_x_99) ;  /* 0x000081d000007945 */ /* 0x000fe40003800200 */
[----:B------:R-:W-:-:S04]  /*10560*/  LOP3.LUT R7, R6, R4, R5, 0x96, !PT ;  /* 0x0000000406077212 */ /* 0x000fc800078e9605 */
[----:B------:R-:W-:-:S04]  /*10570*/  LOP3.LUT R0, R7, 0x1, R0, 0x48, !PT ;  /* 0x0000000107007812 */ /* 0x000fc800078e4800 */
[----:B------:R-:W-:-:S04]  /*10580*/  LOP3.LUT R0, R0, R9, RZ, 0xfc, !PT ;  /* 0x0000000900007212 */ /* 0x000fc800078efcff */
[----:B------:R-:W-:-:S05]  /*10590*/  I2FP.F32.U32 R4, R0 ;  /* 0x0000000000047245 */ /* 0x000fca0000201000 */
[----:B------:R-:W-:-:S06]  /*105a0*/  FMUL R4, R4, 2.3283064365386962891e-10 ;  /* 0x2f80000004047820 */ /* 0x000fcc0000400000 */
[----:B------:R-:W1:Y:S02]  /*105b0*/  F2F.F64.F32 R4, R4 ;  /* 0x0000000400047310 */ /* 0x000e640000201800 */
[----:B-1----:R-:W-:-:S14]  /*105c0*/  DSETP.GE.AND P0, PT, R4, UR22, PT ;  /* 0x0000001604007e2a */ /* 0x002fdc000bf06000 */
[----:B------:R-:W-:Y:S05]  /*105d0*/  @P0 BRA `(.L_x_100) ;  /* 0x0000008000500947 */ /* 0x000fea0003800000 */
[--C-:B------:R-:W-:Y:S01]  /*105e0*/  SHF.R.U32.HI R8, RZ, 0x15, R9.reuse ;  /* 0x00000015ff087819 */ /* 0x100fe20000011609 */
[----:B------:R-:W-:Y:S01]  /*105f0*/  UMOV UR22, 0x33333333 ;  /* 0x3333333300167882 */ /* 0x000fe20000000000 */
[----:B------:R-:W-:Y:S01]  /*10600*/  SHF.R.U32.HI R5, RZ, 0x1f, R9 ;  /* 0x0000001fff057819 */ /* 0x000fe20000011609 */
[----:B------:R-:W-:-:S03]  /*10610*/  UMOV UR23, 0x3fd33333 ;  /* 0x3fd3333300177882 */ /* 0x000fc60000000000 */
[----:B------:R-:W-:-:S04]  /*10620*/  LOP3.LUT R8, R7, R8, R5, 0x96, !PT ;  /* 0x0000000807087212 */ /* 0x000fc800078e9605 */
[----:B------:R-:W-:-:S05]  /*10630*/  LOP3.LUT R5, R8, 0x1, RZ, 0xc0, !PT ;  /* 0x0000000108057812 */ /* 0x000fca00078ec0ff */
[----:B------:R-:W-:-:S05]  /*10640*/  IMAD R0, R0, 0x2, R5 ;  /* 0x0000000200007824 */ /* 0x000fca00078e0205 */
[----:B------:R-:W-:-:S05]  /*10650*/  I2FP.F32.U32 R4, R0 ;  /* 0x0000000000047245 */ /* 0x000fca0000201000 */
[----:B------:R-:W-:-:S06]  /*10660*/  FMUL R4, R4, 2.3283064365386962891e-10 ;  /* 0x2f80000004047820 */ /* 0x000fcc0000400000 */
[----:B------:R-:W1:Y:S02]  /*10670*/  F2F.F64.F32 R4, R4 ;  /* 0x0000000400047310 */ /* 0x000e640000201800 */
[----:B-1----:R-:W-:-:S14]  /*10680*/  DSETP.GTU.AND P0, PT, R4, UR22, PT ;  /* 0x0000001604007e2a */ /* 0x002fdc000bf0c000 */
[----:B------:R-:W-:Y:S05]  /*10690*/  @P0 BRA `(.L_x_101) ;  /* 0x0000005c003c0947 */ /* 0x000fea0003800000 */
[----:B------:R-:W1:Y:S02]  /*106a0*/  LDCU UR15, c[0x3][URZ] ;  /* 0x00c00000ff0f77ac */ /* 0x000e640008000800 */
[----:B-1----:R-:W-:-:S09]  /*106b0*/  UISETP.GE.AND UP0, UPT, UR15, 0x1, UPT ;  /* 0x000000010f00788c */ /* 0x002fd2000bf06270 */
[----:B------:R-:W-:Y:S05]  /*106c0*/  BRA.U !UP0, `(.L_x_102) ;  /* 0x0000000108c07547 */ /* 0x000fea000b800000 */
[----:B------:R-:W-:Y:S01]  /*106d0*/  UISETP.GE.U32.AND UP1, UPT, UR15, 0x10, UPT ;  /* 0x000000100f00788c */ /* 0x000fe2000bf26070 */
[----:B------:R-:W-:-:S08]  /*106e0*/  IMAD.MOV.U32 R4, RZ, RZ, RZ ;  /* 0x000000ffff047224 */ /* 0x000fd000078e00ff */
[----:B------:R-:W-:Y:S05]  /*106f0*/  BRA.U !UP1, `(.L_x_103) ;  /* 0x0000000109387547 */ /* 0x000fea000b800000 */
[----:B------:R-:W-:-:S07]  /*10700*/  IMAD.MOV.U32 R4, RZ, RZ, RZ ;  /* 0x000000ffff047224 */ /* 0x000fce00078e00ff */
.L_x_104:
        /* <DEDUP_REMOVED lines=13> */
.L_x_103:
[----:B------:R-:W-:-:S09]  /*107e0*/  UISETP.NE.AND UP1, UPT, UR20, URZ, UPT ;  /* 0x000000ff1400728c */ /* 0x000fd2000bf25270 */
[----:B------:R-:W-:Y:S05]  /*107f0*/  BRA.U !UP1, `(.L_x_102) ;  /* 0x0000000109747547 */ /* 0x000fea000b800000 */
[----:B------:R-:W-:Y:S02]  /*10800*/  UIADD3 UR6, UPT, UPT, UR20, -0x1, URZ ;  /* 0xffffffff14067890 */ /* 0x000fe4000fffe0ff */
[----:B------:R-:W-:-:S04]  /*10810*/  UISETP.NE.AND UP1, UPT, UR19, URZ, UPT ;  /* 0x000000ff1300728c */ /* 0x000fc8000bf25270 */
[----:B-1----:R-:W-:-:S05]  /*10820*/  IMAD.U32 R5, RZ, RZ, UR6 ;  /* 0x00000006ff057e24 */ /* 0x002fca000f8e00ff */
        /* <DEDUP_REMOVED lines=8> */
[----:B------:R-:W-:Y:S02]  /*108b0*/  UIADD3 UR6, UPT, UPT, UR19, -0x1, URZ ;  /* 0xffffffff13067890 */ /* 0x000fe4000fffe0ff */
[----:B------:R-:W-:-:S04]  /*108c0*/  UISETP.NE.AND UP1, UPT, UR11, URZ, UPT ;  /* 0x000000ff0b00728c */ /* 0x000fc8000bf25270 */
[----:B--2---:R-:W-:-:S05]  /*108d0*/  IMAD.U32 R5, RZ, RZ, UR6 ;  /* 0x00000006ff057e24 */ /* 0x004fca000f8e00ff */
[----:B------:R-:W-:-:S13]  /*108e0*/  ISETP.GE.U32.AND P0, PT, R5, 0x3, PT ;  /* 0x000000030500780c */ /* 0x000fda0003f06070 */
[C---:B------:R-:W-:Y:S02]  /*108f0*/  @P0 IMAD R5, R4.reuse, 0x8, R3 ;  /* 0x0000000804050824 */ /* 0x040fe400078e0203 */
[----:B------:R-:W-:-:S03]  /*10900*/  @P0 VIADD R4, R4, 0x4 ;  /* 0x0000000404040836 */ /* 0x000fc60000000000 */
[----:B------:R3:W-:Y:S04]  /*10910*/  @P0 STL.128 [R5], RZ ;  /* 0x000000ff05000387 */ /* 0x0007e80000100c00 */
[----:B------:R3:W-:Y:S01]  /*10920*/  @P0 STL.128 [R5+0x10], RZ ;  /* 0x000010ff05000387 */ /* 0x0007e20000100c00 */
[----:B------:R-:W-:Y:S05]  /*10930*/  BRA.U !UP1, `(.L_x_102) ;  /* 0x0000000109247547 */ /* 0x000fea000b800000 */
[----:B------:R-:W-:Y:S02]  /*10940*/  IMAD R4, R4, 0x8, R3 ;  /* 0x0000000804047824 */ /* 0x000fe400078e0203 */
[----:B---3--:R-:W-:-:S03]  /*10950*/  IMAD.U32 R5, RZ, RZ, UR11 ;  /* 0x0000000bff057e24 */ /* 0x008fc6000f8e00ff */
[----:B------:R4:W-:Y:S02]  /*10960*/  STL.64 [R4], RZ ;  /* 0x000000ff04007387 */ /* 0x0009e40000100a00 */
[----:B------:R-:W-:-:S13]  /*10970*/  ISETP.NE.AND P0, PT, R5, 0x1, PT ;  /* 0x000000010500780c */ /* 0x000fda0003f05270 */
[----:B----4-:R-:W-:Y:S05]  /*10980*/  @!P0 BRA `(.L_x_102) ;  /* 0x0000000000108947 */ /* 0x010fea0003800000 */
[----:B------:R-:W-:Y:S01]  /*10990*/  IMAD.U32 R5, RZ, RZ, UR11 ;  /* 0x0000000bff057e24 */ /* 0x000fe2000f8e00ff */
[----:B------:R4:W-:Y:S04]  /*109a0*/  STL.64 [R4+0x8], RZ ;  /* 0x000008ff04007387 */ /* 0x0009e80000100a00 */
[----:B------:R-:W-:-:S13]  /*109b0*/  ISETP.NE.AND P0, PT, R5, 0x2, PT ;  /* 0x000000020500780c */ /* 0x000fda0003f05270 */
[----:B------:R4:W-:Y:S02]  /*109c0*/  @P0 STL.64 [R4+0x10], RZ ;  /* 0x000010ff04000387 */ /* 0x0009e40000100a00 */
.L_x_102:
[----:B------:R-:W5:Y:S01]  /*109d0*/  LDCU UR22, c[0x3][0x4] ;  /* 0x00c00080ff1677ac */ /* 0x000f620008000800 */
[----:B------:R-:W-:Y:S02]  /*109e0*/  ULEA UR6, UR5, UR7, 0x4 ;  /* 0x0000000705067291 */ /* 0x000fe4000f8e20ff */
[----:B-----5:R-:W-:-:S09]  /*109f0*/  UISETP.GT.AND UP1, UPT, UR22, URZ, UPT ;  /* 0x000000ff1600728c */ /* 0x020fd2000bf24270 */
[----:B------:R-:W-:Y:S05]  /*10a00*/  BRA.U UP1, `(.L_x_105) ;  /* 0x0000000101087547 */ /* 0x000fea000b800000 */
[----:B-1234-:R-:W5:Y:S01]  /*10a10*/  LDL.64 R4, [UR6+0x8] ;  /* 0x00000806ff047983 */ /* 0x01ef620008100a00 */
[----:B------:R-:W-:Y:S05]  /*10a20*/  BRA `(.L_x_106) ;  /* 0x0000000c00f47947 */ /* 0x000fea0003800000 */
.L_x_105:
[----:B-1234-:R-:W5:Y:S01]  /*10a30*/  LDL.64 R4, [UR6+0x8] ;  /* 0x00000806ff047983 */ /* 0x01ef620008100a00 */
[----:B------:R-:W-:Y:S01]  /*10a40*/  UISETP.GE.U32.AND UP1, UPT, UR22, 0x10, UPT ;  /* 0x000000101600788c */ /* 0x000fe2000bf26070 */
[----:B------:R-:W-:-:S08]  /*10a50*/  IMAD.MOV.U32 R9, RZ, RZ, RZ ;  /* 0x000000ffff097224 */ /* 0x000fd000078e00ff */
[----:B------:R-:W-:Y:S05]  /*10a60*/  BRA.U !UP1, `(.L_x_107) ;  /* 0x0000000509d07547 */ /* 0x000fea000b800000 */
[----:B------:R-:W-:-:S05]  /*10a70*/  UMOV UR6, URZ ;  /* 0x000000ff00067c82 */ /* 0x000fca0008000000 */
.L_x_108:
[----:B-----5:R-:W-:-:S05]  /*10a80*/  IADD3 R8, P0, PT, R4, UR6, RZ ;  /* 0x0000000604087c10 */ /* 0x020fca000ff1e0ff */
[----:B------:R-:W-:-:S05]  /*10a90*/  IMAD.X R9, RZ, RZ, R5, P0 ;  /* 0x000000ffff097224 */ /* 0x000fca00000e0605 */
[----:B--2---:R-:W2:Y:S01]  /*10aa0*/  LD.E.U8 R6, desc[UR8][R8.64] ;  /* 0x0000000808067980 */ /* 0x004ea2000c101100 */
[----:B------:R-:W-:Y:S02]  /*10ab0*/  UMOV UR13, 0x8 ;  /* 0x00000008000d7882 */ /* 0x000fe40000000000 */
[----:B------:R-:W-:-:S06]  /*10ac0*/  ULEA UR13, UR6, UR13, 0x2 ;  /* 0x0000000d060d7291 */ /* 0x000fcc000f8e10ff */
[----:B0-----:R-:W-:Y:S02]  /*10ad0*/  IMAD.U32 R20, RZ, RZ, UR13 ;  /* 0x0000000dff147e24 */ /* 0x001fe4000f8e00ff */
        /* <DEDUP_REMOVED lines=12> */
[----:B------:R-:W2:Y:S01]  /*10ba0*/  LD.E.U8 R6, desc[UR8][R8.64+0x2] ;  /* 0x0000020808067980 */ /* 0x000ea2000c101100 */
[----:B------:R-:W-:Y:S02]  /*10bb0*/  IMAD.U32 R22, RZ, RZ, UR13 ;  /* 0x0000000dff167e24 */ /* 0x000fe4000f8e00ff */
        /* <DEDUP_REMOVED lines=8> */
[----:B-1----:R-:W2:Y:S02]  /*10c40*/  LDL.64 R12, [R21] ;  /* 0x00000000150c7983 */ /* 0x002ea40000100a00 */
[----:B--2---:R-:W-:-:S04]  /*10c50*/  IADD3 R12, P0, PT, R7, R12, RZ ;  /* 0x0000000c070c7210 */ /* 0x004fc80007f1e0ff */
        /* <DEDUP_REMOVED lines=85> */
.L_x_107:
[----:B------:R-:W-:-:S09]  /*111b0*/  UISETP.NE.AND UP1, UPT, UR17, URZ, UPT ;  /* 0x000000ff1100728c */ /* 0x000fd2000bf25270 */
[----:B------:R-:W-:Y:S05]  /*111c0*/  BRA.U !UP1, `(.L_x_106) ;  /* 0x00000009090c7547 */ /* 0x000fea000b800000 */
[----:B--2---:R-:W-:Y:S01]  /*111d0*/  IMAD.U32 R6, RZ, RZ, UR17 ;  /* 0x00000011ff067e24 */ /* 0x004fe2000f8e00ff */
        /* <DEDUP_REMOVED lines=8> */
[----:B------:R-:W-:Y:S02]  /*11260*/  IMAD R8, R9, 0x4, R8 ;  /* 0x0000000409087824 */ /* 0x000fe400078e0208 */
        /* <DEDUP_REMOVED lines=52> */
.L_x_109:
        /* <DEDUP_REMOVED lines=37> */
.L_x_110:
[----:B------:R-:W-:Y:S05]  /*11800*/  BRA.U !UP1, `(.L_x_106) ;  /* 0x00000001097c7547 */ /* 0x000fea000b800000 */
[----:B-1---5:R-:W-:-:S05]  /*11810*/  IADD3 R6, P0, PT, R9, R4, RZ ;  /* 0x0000000409067210 */ /* 0x022fca0007f1e0ff */
[----:B------:R-:W-:-:S05]  /*11820*/  IMAD.X R7, RZ, RZ, R5, P0 ;  /* 0x000000ffff077224 */ /* 0x000fca00000e0605 */
[----:B------:R-:W2:Y:S01]  /*11830*/  LD.E.U8 R8, desc[UR8][R6.64] ;  /* 0x0000000806087980 */ /* 0x000ea2000c101100 */
[----:B------:R-:W-:-:S04]  /*11840*/  IMAD.MOV.U32 R12, RZ, RZ, 0x8 ;  /* 0x00000008ff0c7424 */ /* 0x000fc800078e00ff */
[----:B------:R-:W-:-:S04]  /*11850*/  IMAD R12, R9, 0x4, R12 ;  /* 0x00000004090c7824 */ /* 0x000fc800078e020c */
[----:B------:R-:W1:Y:S01]  /*11860*/  LDC R9, c[0x3][R12] ;  /* 0x00c000000c097b82 */ /* 0x000e620000000800 */
[----:B--2---:R-:W-:-:S05]  /*11870*/  IMAD R13, R8, 0x8, R3 ;  /* 0x00000008080d7824 */ /* 0x004fca00078e0203 */
[----:B------:R-:W1:Y:S02]  /*11880*/  LDL.64 R10, [R13] ;  /* 0x000000000d0a7983 */ /* 0x000e640000100a00 */
[----:B-1----:R-:W-:Y:S01]  /*11890*/  IADD3 R8, P0, PT, R9, R10, RZ ;  /* 0x0000000a09087210 */ /* 0x002fe20007f1e0ff */
[----:B------:R-:W-:-:S03]  /*118a0*/  IMAD.U32 R10, RZ, RZ, UR12 ;  /* 0x0000000cff0a7e24 */ /* 0x000fc6000f8e00ff */
[----:B------:R-:W-:Y:S02]  /*118b0*/  LEA.HI.X.SX32 R9, R9, R11, 0x1, P0 ;  /* 0x0000000b09097211 */ /* 0x000fe400000f0eff */
[----:B------:R-:W-:-:S03]  /*118c0*/  ISETP.NE.AND P0, PT, R10, 0x1, PT ;  /* 0x000000010a00780c */ /* 0x000fc60003f05270 */
[----:B------:R3:W-:Y:S10]  /*118d0*/  STL.64 [R13], R8 ;  /* 0x000000080d007387 */ /* 0x0007f40000100a00 */
[----:B------:R-:W-:Y:S05]  /*118e0*/  @!P0 BRA `(.L_x_106) ;  /* 0x0000000000448947 */ /* 0x000fea0003800000 */
[----:B---3--:R-:W2:Y:S01]  /*118f0*/  LD.E.U8 R8, desc[UR8][R6.64+0x1] ;  /* 0x0000010806087980 */ /* 0x008ea2000c101100 */
        /* <DEDUP_REMOVED lines=9> */
[----:B------:R-:W4:Y:S01]  /*11990*/  LD.E.U8 R6, desc[UR8][R6.64+0x2] ;  /* 0x0000020806067980 */ /* 0x000f22000c101100 */
[----:B------:R-:W1:Y:S01]  /*119a0*/  LDC R11, c[0x3][R12+0x8] ;  /* 0x00c002000c0b7b82 */ /* 0x000e620000000800 */
[----:B----4-:R-:W-:-:S05]  /*119b0*/  IMAD R13, R6, 0x8, R3 ;  /* 0x00000008060d7824 */ /* 0x010fca00078e0203 */
[----:B------:R-:W1:Y:S02]  /*119c0*/  LDL.64 R8, [R13] ;  /* 0x000000000d087983 */ /* 0x000e640000100a00 */
[----:B-1----:R-:W-:-:S04]  /*119d0*/  IADD3 R8, P0, PT, R11, R8, RZ ;  /* 0x000000080b087210 */ /* 0x002fc80007f1e0ff */
[----:B------:R-:W-:-:S05]  /*119e0*/  LEA.HI.X.SX32 R9, R11, R9, 0x1, P0 ;  /* 0x000000090b097211 */ /* 0x000fca00000f0eff */
[----:B------:R1:W-:Y:S04]  /*119f0*/  STL.64 [R13], R8 ;  /* 0x000000080d007387 */ /* 0x0003e80000100a00 */
.L_x_106:
[----:B------:R-:W-:Y:S01]  /*11a00*/  UISETP.GT.AND UP2, UPT, UR15, 0x1, UPT ;  /* 0x000000010f00788c */ /* 0x000fe2000bf44270 */
[----:B--2---:R-:W-:Y:S01]  /*11a10*/  PRMT R10, RZ, 0x7610, R10 ;  /* 0x00007610ff0a7816 */ /* 0x004fe2000000000a */
[----:B------:R-:W-:Y:S01]  /*11a20*/  UISETP.GE.AND UP1, UPT, UR22, 0x1, UPT ;  /* 0x000000011600788c */ /* 0x000fe2000bf26270 */
[----:B------:R-:W-:-:S06]  /*11a30*/  PRMT R11, RZ, 0x7610, R11 ;  /* 0x00007610ff0b7816 */ /* 0x000fcc000000000b */
[----:B------:R-:W-:Y:S05]  /*11a40*/  BRA.U !UP2, `(.L_x_111) ;  /* 0x000000010a647547 */ /* 0x000fea000b800000 */
[----:B-1----:R-:W0:Y:S01]  /*11a50*/  LDL.64 R6, [R1+0x320] ;  /* 0x0003200001067983 */ /* 0x002e220000100a00 */
[----:B------:R-:W-:Y:S01]  /*11a60*/  IMAD.MOV.U32 R12, RZ, RZ, 0x1 ;  /* 0x00000001ff0c7424 */ /* 0x000fe200078e00ff */
[----:B------:R-:W-:Y:S02]  /*11a70*/  PRMT R11, RZ, 0x7610, R11 ;  /* 0x00007610ff0b7816 */ /* 0x000fe4000000000b */
[----:B------:R-:W-:Y:S01]  /*11a80*/  PRMT R10, RZ, 0x7610, R10 ;  /* 0x00007610ff0a7816 */ /* 0x000fe2000000000a */
[----:B0-----:R-:W-:Y:S02]  /*11a90*/  IMAD.MOV.U32 R15, RZ, RZ, R6 ;  /* 0x000000ffff0f7224 */ /* 0x001fe400078e0006 */
[----:B---34-:R-:W-:-:S07]  /*11aa0*/  IMAD.MOV.U32 R13, RZ, RZ, R7 ;  /* 0x000000ffff0d7224 */ /* 0x018fce00078e0007 */
.L_x_112:
[----:B------:R-:W-:-:S05]  /*11ab0*/  LOP3.LUT R8, R12, 0xff, RZ, 0xc0, !PT ;  /* 0x000000ff0c087812 */ /* 0x000fca00078ec0ff */
[----:B------:R-:W-:-:S06]  /*11ac0*/  IMAD R8, R8, 0x8, R3 ;  /* 0x0000000808087824 */ /* 0x000fcc00078e0203 */
[----:B------:R-:W2:Y:S02]  /*11ad0*/  LDL.64 R8, [R8] ;  /* 0x0000000008087983 */ /* 0x000ea40000100a00 */
[C---:B--2---:R-:W-:Y:S02]  /*11ae0*/  ISETP.GE.U32.AND P1, PT, R8.reuse, R6, PT ;  /* 0x000000060800720c */ /* 0x044fe40003f26070 */
[----:B------:R-:W-:Y:S02]  /*11af0*/  ISETP.GT.U32.AND P0, PT, R8, R15, PT ;  /* 0x0000000f0800720c */ /* 0x000fe40003f04070 */
[C---:B------:R-:W-:Y:S02]  /*11b00*/  ISETP.GE.AND.EX P1, PT, R9.reuse, R7, PT, P1 ;  /* 0x000000070900720c */ /* 0x040fe40003f26310 */
[----:B------:R-:W-:Y:S02]  /*11b10*/  ISETP.GT.AND.EX P0, PT, R9, R13, PT, P0 ;  /* 0x0000000d0900720c */ /* 0x000fe40003f04300 */
[----:B------:R-:W-:-:S02]  /*11b20*/  SEL R11, R12, R11, !P1 ;  /* 0x0000000b0c0b7207 */ /* 0x000fc40004800000 */
[C---:B------:R-:W-:Y:S01]  /*11b30*/  SEL R10, R12.reuse, R10, P0 ;  /* 0x0000000a0c0a7207 */ /* 0x040fe20000000000 */
[----:B------:R-:W-:Y:S01]  /*11b40*/  VIADD R12, R12, 0x1 ;  /* 0x000000010c0c7836 */ /* 0x000fe20000000000 */
[C---:B------:R-:W-:Y:S02]  /*11b50*/  ISETP.LT.U32.AND P1, PT, R8.reuse, R6, PT ;  /* 0x000000060800720c */ /* 0x040fe40003f21070 */
[----:B------:R-:W-:Y:S02]  /*11b60*/  SEL R15, R8, R15, P0 ;  /* 0x0000000f080f7207 */ /* 0x000fe40000000000 */
[----:B------:R-:W-:Y:S02]  /*11b70*/  LOP3.LUT R14, R12, 0xff, RZ, 0xc0, !PT ;  /* 0x000000ff0c0e7812 */ /* 0x000fe400078ec0ff */
[----:B------:R-:W-:Y:S02]  /*11b80*/  ISETP.LT.AND.EX P1, PT, R9, R7, PT, P1 ;  /* 0x000000070900720c */ /* 0x000fe40003f21310 */
[----:B------:R-:W-:-:S02]  /*11b90*/  ISETP.GE.U32.AND P2, PT, R14, UR15, PT ;  /* 0x0000000f0e007c0c */ /* 0x000fc4000bf46070 */
[C---:B------:R-:W-:Y:S02]  /*11ba0*/  SEL R13, R9.reuse, R13, P0 ;  /* 0x0000000d090d7207 */ /* 0x040fe40000000000 */
[----:B------:R-:W-:Y:S02]  /*11bb0*/  SEL R6, R8, R6, P1 ;  /* 0x0000000608067207 */ /* 0x000fe40000800000 */
[----:B------:R-:W-:-:S07]  /*11bc0*/  SEL R7, R9, R7, P1 ;  /* 0x0000000709077207 */ /* 0x000fce0000800000 */
[----:B------:R-:W-:Y:S05]  /*11bd0*/  @!P2 BRA `(.L_x_112) ;  /* 0xfffffffc00b4a947 */ /* 0x000fea000383ffff */
.L_x_111:
[----:B-1----:R-:W-:Y:S01]  /*11be0*/  CS2R R6, SRZ ;  /* 0x0000000000067805 */ /* 0x002fe2000001ff00 */
[----:B---34-:R-:W-:Y:S02]  /*11bf0*/  IMAD.MOV.U32 R8, RZ, RZ, 0x7fffffff ;  /* 0x7fffffffff087424 */ /* 0x018fe400078e00ff */
[----:B------:R-:W-:Y:S01]  /*11c00*/  IMAD.MOV.U32 R9, RZ, RZ, 0x0 ;  /* 0x00000000ff097424 */ /* 0x000fe200078e00ff */
[----:B------:R-:W-:Y:S06]  /*11c10*/  BRA.U !UP1, `(.L_x_113) ;  /* 0x0000000509547547 */ /* 0x000fec000b800000 */
[----:B------:R-:W-:Y:S01]  /*11c20*/  UISETP.GE.U32.AND UP2, UPT, UR22, 0x4, UPT ;  /* 0x000000041600788c */ /* 0x000fe2000bf46070 */
[----:B------:R-:W-:Y:S02]  /*11c30*/  IMAD.MOV.U32 R8, RZ, RZ, 0x7fffffff ;  /* 0x7fffffffff087424 */ /* 0x000fe400078e00ff */
[----:B------:R-:W-:Y:S02]  /*11c40*/  IMAD.MOV.U32 R13, RZ, RZ, RZ ;  /* 0x000000ffff0d7224 */ /* 0x000fe400078e00ff */
[----:B------:R-:W-:-:S04]  /*11c50*/  IMAD.MOV.U32 R9, RZ, RZ, RZ ;  /* 0x000000ffff097224 */ /* 0x000fc800078e00ff */
[----:B------:R-:W-:Y:S05]  /*11c60*/  BRA.U !UP2, `(.L_x_114) ;  /* 0x000000010aac7547 */ /* 0x000fea000b800000 */
[----:B------:R-:W-:Y:S01]  /*11c70*/  IMAD.MOV.U32 R8, RZ, RZ, 0x7fffffff ;  /* 0x7fffffffff087424 */ /* 0x000fe200078e00ff */
[----:B------:R-:W-:Y:S01]  /*11c80*/  LOP3.LUT R12, R10, 0xff, RZ, 0xc0, !PT ;  /* 0x000000ff0a0c7812 */ /* 0x000fe200078ec0ff */
[----:B------:R-:W-:Y:S02]  /*11c90*/  IMAD.MOV.U32 R13, RZ, RZ, RZ ;  /* 0x000000ffff0d7224 */ /* 0x000fe400078e00ff */
[----:B------:R-:W-:-:S07]  /*11ca0*/  IMAD.MOV.U32 R9, RZ, RZ, RZ ;  /* 0x000000ffff097224 */ /* 0x000fce00078e00ff */
.L_x_115:
[----:B-----5:R-:W-:-:S05]  /*11cb0*/  IADD3 R6, P0, PT, R13, R4, RZ ;  /* 0x000000040d067210 */ /* 0x020fca0007f1e0ff */
[----:B------:R-:W-:-:S05]  /*11cc0*/  IMAD.X R7, RZ, RZ, R5, P0 ;  /* 0x000000ffff077224 */ /* 0x000fca00000e0605 */
[----:B0-----:R-:W2:Y:S04]  /*11cd0*/  LD.E.U8 R15, desc[UR8][R6.64] ;  /* 0x00000008060f7980 */ /* 0x001ea8000c101100 */
[----:B------:R-:W3:Y:S01]  /*11ce0*/  LD.E.U8 R20, desc[UR8][R6.64+0x1] ;  /* 0x0000010806147980 */ /* 0x000ee2000c101100 */
[----:B------:R-:W-:-:S03]  /*11cf0*/  IMAD.MOV.U32 R14, RZ, RZ, 0x8 ;  /* 0x00000008ff0e7424 */ /* 0x000fc600078e00ff */
[----:B------:R-:W4:Y:S01]  /*11d00*/  LD.E.U8 R22, desc[UR8][R6.64+0x3] ;  /* 0x0000030806167980 */ /* 0x000f22000c101100 */
[----:B------:R-:W-:Y:S01]  /*11d10*/  IMAD R14, R13, 0x4, R14 ;  /* 0x000000040d0e7824 */ /* 0x000fe200078e020e */
[----:B--2---:R-:W-:-:S13]  /*11d20*/  ISETP.NE.AND P5, PT, R15, R12, PT ;  /* 0x0000000c0f00720c */ /* 0x004fda0003fa5270 */
[----:B------:R-:W0:Y:S02]  /*11d30*/  @!P5 LDC R15, c[0x3][R14] ;  /* 0x00c000000e0fdb82 */ /* 0x000e240000000800 */
[----:B0-----:R-:W-:Y:S02]  /*11d40*/  @!P5 ISETP.GE.AND P6, PT, R15, R8, PT ;  /* 0x000000080f00d20c */ /* 0x001fe40003fc6270 */
[----:B------:R-:W-:Y:S02]  /*11d50*/  @!P5 VIMNMX R8, PT, PT, R8, R15, PT ;  /* 0x0000000f0808d248 */ /* 0x000fe40003fe0100 */
[----:B------:R-:W-:-:S04]  /*11d60*/  LOP3.LUT R15, R10, 0xff, RZ, 0xc0, !PT ;  /* 0x000000ff0a0f7812 */ /* 0x000fc800078ec0ff */
[----:B---3--:R-:W-:Y:S02]  /*11d70*/  ISETP.NE.AND P2, PT, R20, R15, PT ;  /* 0x0000000f1400720c */ /* 0x008fe40003f45270 */
[----:B------:R-:W2:Y:S11]  /*11d80*/  LD.E.U8 R20, desc[UR8][R6.64+0x2] ;  /* 0x0000020806147980 */ /* 0x000eb6000c101100 */
[----:B------:R-:W0:Y:S02]  /*11d90*/  @!P2 LDC R21, c[0x3][R14+0x4] ;  /* 0x00c001000e15ab82 */ /* 0x000e240000000800 */
[----:B0-----:R-:W-:-:S02]  /*11da0*/  @!P2 ISETP.GE.AND P0, PT, R21, R8, PT ;  /* 0x000000081500a20c */ /* 0x001fc40003f06270 */
[----:B------:R-:W-:Y:S02]  /*11db0*/  @!P2 VIMNMX R8, PT, PT, R8, R21, PT ;  /* 0x000000150808a248 */ /* 0x000fe40003fe0100 */
[----:B------:R-:W-:Y:S02]  /*11dc0*/  PLOP3.LUT P1, PT, PT, PT, PT, 0x80, 0x8 ;  /* 0x000000000008781c */ /* 0x000fe40003f2f070 */
[----:B------:R-:W-:Y:S02]  /*11dd0*/  @!P2 PLOP3.LUT P1, PT, P0, PT, PT, 0x80, 0x8 ;  /* 0x000000000008a81c */ /* 0x000fe4000072f070 */
[----:B------:R-:W-:Y:S02]  /*11de0*/  PLOP3.LUT P0, PT, PT, PT, PT, 0x80, 0x8 ;  /* 0x000000000008781c */ /* 0x000fe40003f0f070 */
[----:B------:R-:W-:-:S09]  /*11df0*/  @!P5 SEL R9, R13, R9, !P6 ;  /* 0x000000090d09d207 */ /* 0x000fd20007000000 */
[----:B------:R-:W-:Y:S01]  /*11e00*/  @!P1 VIADD R9, R13, 0x1 ;  /* 0x000000010d099836 */ /* 0x000fe20000000000 */
[----:B------:R-:W-:Y:S02]  /*11e10*/  PLOP3.LUT P1, PT, PT, PT, PT, 0x80, 0x8 ;  /* 0x000000000008781c */ /* 0x000fe40003f2f070 */
[----:B--2---:R-:W-:-:S13]  /*11e20*/  ISETP.NE.AND P3, PT, R20, R15, PT ;  /* 0x0000000f1400720c */ /* 0x004fda0003f65270 */
[----:B------:R-:W0:Y:S02]  /*11e30*/  @!P3 LDC R21, c[0x3][R14+0x8] ;  /* 0x00c002000e15bb82 */ /* 0x000e240000000800 */
[----:B0-----:R-:W-:-:S04]  /*11e40*/  @!P3 ISETP.GE.AND P4, PT, R21, R8, PT ;  /* 0x000000081500b20c */ /* 0x001fc80003f86270 */
[----:B------:R-:W-:Y:S02]  /*11e50*/  @!P3 PLOP3.LUT P0, PT, P4, PT, PT, 0x80, 0x8 ;  /* 0x000000000008b81c */ /* 0x000fe4000270f070 */
[----:B----4-:R-:W-:-:S13]  /*11e60*/  ISETP.NE.AND P4, PT, R22, R15, PT ;  /* 0x0000000f1600720c */ /* 0x010fda0003f85270 */
[----:B------:R-:W0:Y:S01]  /*11e70*/  @!P4 LDC R15, c[0x3][R14+0xc] ;  /* 0x00c003000e0fcb82 */ /* 0x000e220000000800 */
[----:B------:R-:W-:Y:S01]  /*11e80*/  @!P3 VIMNMX R8, PT, PT, R8, R21, PT ;  /* 0x000000150808b248 */ /* 0x000fe20003fe0100 */
[----:B------:R-:W-:-:S03]  /*11e90*/  @!P0 VIADD R9, R13, 0x2 ;  /* 0x000000020d098836 */ /* 0x000fc60000000000 */
[----:B0-----:R-:W-:-:S04]  /*11ea0*/  @!P4 ISETP.GE.AND P5, PT, R15, R8, PT ;  /* 0x000000080f00c20c */ /* 0x001fc80003fa6270 */
[----:B------:R-:W-:-:S13]  /*11eb0*/  @!P4 PLOP3.LUT P1, PT, P5, PT, PT, 0x80, 0x8 ;  /* 0x000000000008c81c */ /* 0x000fda0002f2f070 */
[C---:B------:R-:W-:Y:S02]  /*11ec0*/  @!P1 VIADD R9, R13.reuse, 0x3 ;  /* 0x000000030d099836 */ /* 0x040fe40000000000 */
[----:B------:R-:W-:-:S05]  /*11ed0*/  VIADD R13, R13, 0x4 ;  /* 0x000000040d0d7836 */ /* 0x000fca0000000000 */
[----:B------:R-:W-:Y:S02]  /*11ee0*/  ISETP.NE.AND P0, PT, R13, R16, PT ;  /* 0x000000100d00720c */ /* 0x000fe40003f05270 */
[----:B------:R-:W-:-:S11]  /*11ef0*/  @!P4 VIMNMX R8, PT, PT, R8, R15, PT ;  /* 0x0000000f0808c248 */ /* 0x000fd60003fe0100 */
[----:B------:R-:W-:Y:S05]  /*11f00*/  @P0 BRA `(.L_x_115) ;  /* 0xfffffffc00680947 */ /* 0x000fea000383ffff */
[----:B------:R-:W-:-:S07]  /*11f10*/  IMAD.MOV.U32 R13, RZ, RZ, R16 ;  /* 0x000000ffff0d7224 */ /* 0x000fce00078e0010 */
.L_x_114:
[----:B------:R-:W-:Y:S01]  /*11f20*/  UISETP.NE.AND UP2, UPT, UR12, URZ, UPT ;  /* 0x000000ff0c00728c */ /* 0x000fe2000bf45270 */
[----:B------:R-:W-:-:S08]  /*11f30*/  IMAD.MOV.U32 R12, RZ, RZ, R9 ;  /* 0x000000ffff0c7224 */ /* 0x000fd000078e0009 */
[----:B------:R-:W-:Y:S05]  /*11f40*/  BRA.U !UP2, `(.L_x_116) ;  /* 0x000000010a7c7547 */ /* 0x000fea000b800000 */
[----:B-----5:R-:W-:-:S05]  /*11f50*/  IADD3 R6, P0, PT, R13, R4, RZ ;  /* 0x000000040d067210 */ /* 0x020fca0007f1e0ff */
[----:B------:R-:W-:-:S05]  /*11f60*/  IMAD.X R7, RZ, RZ, R5, P0 ;  /* 0x000000ffff077224 */ /* 0x000fca00000e0605 */
[----:B0-----:R-:W2:Y:S01]  /*11f70*/  LD.E.U8 R14, desc[UR8][R6.64] ;  /* 0x00000008060e7980 */ /* 0x001ea2000c101100 */
[----:B------:R-:W-:-:S04]  /*11f80*/  LOP3.LUT R9, R10, 0xff, RZ, 0xc0, !PT ;  /* 0x000000ff0a097812 */ /* 0x000fc800078ec0ff */
[----:B--2---:R-:W-:Y:S01]  /*11f90*/  ISETP.NE.AND P0, PT, R14, R9, PT ;  /* 0x000000090e00720c */ /* 0x004fe20003f05270 */
[----:B------:R-:W-:-:S04]  /*11fa0*/  IMAD.MOV.U32 R14, RZ, RZ, 0x8 ;  /* 0x00000008ff0e7424 */ /* 0x000fc800078e00ff */
[----:B------:R-:W-:-:S08]  /*11fb0*/  IMAD R14, R13, 0x4, R14 ;  /* 0x000000040d0e7824 */ /* 0x000fd000078e020e */
[----:B------:R-:W0:Y:S02]  /*11fc0*/  @!P0 LDC R15, c[0x3][R14] ;  /* 0x00c000000e0f8b82 */ /* 0x000e240000000800 */
[CC--:B0-----:R-:W-:Y:S02]  /*11fd0*/  @!P0 ISETP.GE.AND P1, PT, R15.reuse, R8.reuse, PT ;  /* 0x000000080f00820c */ /* 0x0c1fe40003f26270 */
[----:B------:R-:W-:Y:S01]  /*11fe0*/  @!P0 VIMNMX R8, PT, PT, R15, R8, PT ;  /* 0x000000080f088248 */ /* 0x000fe20003fe0100 */
[----:B------:R-:W-:Y:S01]  /*11ff0*/  IMAD.U32 R15, RZ, RZ, UR12 ;  /* 0x0000000cff0f7e24 */ /* 0x000fe2000f8e00ff */
[----:B------:R-:W-:-:S04]  /*12000*/  @!P0 SEL R12, R13, R12, !P1 ;  /* 0x0000000c0d0c8207 */ /* 0x000fc80004800000 */
[----:B------:R-:W-:-:S13]  /*12010*/  ISETP.NE.AND P2, PT, R15, 0x1, PT ;  /* 0x000000010f00780c */ /* 0x000fda0003f45270 */
[----:B------:R-:W-:Y:S05]  /*12020*/  @!P2 BRA `(.L_x_116) ;  /* 0x000000000044a947 */ /* 0x000fea0003800000 */
[----:B------:R-:W2:Y:S02]  /*12030*/  LD.E.U8 R20, desc[UR8][R6.64+0x1] ;  /* 0x0000010806147980 */ /* 0x000ea4000c101100 */
[----:B--2---:R-:W-:-:S13]  /*12040*/  ISETP.NE.AND P0, PT, R20, R9, PT ;  /* 0x000000091400720c */ /* 0x004fda0003f05270 */
[----:B------:R-:W0:Y:S02]  /*12050*/  @!P0 LDC R15, c[0x3][R14+0x4] ;  /* 0x00c001000e0f8b82 */ /* 0x000e240000000800 */
[CC--:B0-----:R-:W-:Y:S02]  /*12060*/  ISETP.GE.OR P2, PT, R15.reuse, R8.reuse, P0 ;  /* 0x000000080f00720c */ /* 0x0c1fe40000746670 */
[----:B------:R-:W-:-:S05]  /*12070*/  @!P0 VIMNMX R15, PT, PT, R15, R8, PT ;  /* 0x000000080f0f8248 */ /* 0x000fca0003fe0100 */
[----:B------:R-:W-:Y:S02]  /*12080*/  @!P0 IMAD.MOV.U32 R8, RZ, RZ, R15 ;  /* 0x000000ffff088224 */ /* 0x000fe400078e000f */
[----:B------:R-:W-:-:S04]  /*12090*/  IMAD.U32 R15, RZ, RZ, UR12 ;  /* 0x0000000cff0f7e24 */ /* 0x000fc8000f8e00ff */
[----:B------:R-:W-:Y:S01]  /*120a0*/  @!P2 VIADD R12, R13, 0x1 ;  /* 0x000000010d0ca836 */ /* 0x000fe20000000000 */
[----:B------:R-:W-:-:S13]  /*120b0*/  ISETP.NE.AND P1, PT, R15, 0x2, PT ;  /* 0x000000020f00780c */ /* 0x000fda0003f25270 */
[----:B------:R-:W-:Y:S05]  /*120c0*/  @!P1 BRA `(.L_x_116) ;  /* 0x00000000001c9947 */ /* 0x000fea0003800000 */
[----:B------:R-:W2:Y:S02]  /*120d0*/  LD.E.U8 R6, desc[UR8][R6.64+0x2] ;  /* 0x0000020806067980 */ /* 0x000ea4000c101100 */
[----:B--2---:R-:W-:-:S13]  /*120e0*/  ISETP.NE.AND P0, PT, R6, R9, PT ;  /* 0x000000090600720c */ /* 0x004fda0003f05270 */
[----:B------:R-:W0:Y:S02]  /*120f0*/  @!P0 LDC R9, c[0x3][R14+0x8] ;  /* 0x00c002000e098b82 */ /* 0x000e240000000800 */
[CC--:B0-----:R-:W-:Y:S02]  /*12100*/  ISETP.GE.OR P1, PT, R9.reuse, R8.reuse, P0 ;  /* 0x000000080900720c */ /* 0x0c1fe40000726670 */
[----:B------:R-:W-:-:S05]  /*12110*/  @!P0 VIMNMX R9, PT, PT, R9, R8, PT ;  /* 0x0000000809098248 */ /* 0x000fca0003fe0100 */
[----:B------:R-:W-:-:S06]  /*12120*/  @!P0 IMAD.MOV.U32 R8, RZ, RZ, R9 ;  /* 0x000000ffff088224 */ /* 0x000fcc00078e0009 */
[----:B------:R-:W-:-:S07]  /*12130*/  @!P1 VIADD R12, R13, 0x2 ;  /* 0x000000020d0c9836 */ /* 0x000fce0000000000 */
.L_x_116:
[----:B------:R-:W-:Y:S01]  /*12140*/  SHF.R.S32.HI R9, RZ, 0x1f, R8 ;  /* 0x0000001fff097819 */ /* 0x000fe20000011408 */
[----:B------:R-:W-:Y:S02]  /*12150*/  IMAD.MOV.U32 R6, RZ, RZ, R12 ;  /* 0x000000ffff067224 */ /* 0x000fe400078e000c */
[----:B------:R-:W-:-:S07]  /*12160*/  IMAD.MOV.U32 R7, RZ, RZ, RZ ;  /* 0x000000ffff077224 */ /* 0x000fce00078e00ff */
.L_x_113:
[----:B-----5:R-:W-:Y:S01]  /*12170*/  IADD3 R6, P0, PT, R4, R6, RZ ;  /* 0x0000000604067210 */ /* 0x020fe20007f1e0ff */
[----:B------:R-:W1:Y:S01]  /*12180*/  LDCU UR6, c[0x3][URZ] ;  /* 0x00c00000ff0677ac */ /* 0x000e620008000800 */
[----:B------:R-:W-:-:S03]  /*12190*/  LOP3.LUT R12, R11, 0xff, RZ, 0xc0, !PT ;  /* 0x000000ff0b0c7812 */ /* 0x000fc600078ec0ff */
[----:B------:R-:W-:Y:S02]  /*121a0*/  IMAD.X R7, R5, 0x1, R7, P0 ;  /* 0x0000000105077824 */ /* 0x000fe400000e0607 */
[----:B------:R-:W-:-:S03]  /*121b0*/  IMAD R21, R12, 0x8, R3 ;  /* 0x000000080c157824 */ /* 0x000fc600078e0203 */
[----:B------:R2:W-:Y:S04]  /*121c0*/  ST.E.U8 desc[UR8][R6.64], R11 ;  /* 0x0000000b06007985 */ /* 0x0005e8000c101108 */
[----:B------:R-:W3:Y:S01]  /*121d0*/  LDL.64 R12, [R21] ;  /* 0x00000000150c7983 */ /* 0x000ee20000100a00 */
[----:B------:R-:W-:-:S05]  /*121e0*/  LOP3.LUT R10, R10, 0xff, RZ, 0xc0, !PT ;  /* 0x000000ff0a0a7812 */ /* 0x000fca00078ec0ff */
[----:B------:R-:W-:Y:S01]  /*121f0*/  IMAD R23, R10, 0x8, R3 ;  /* 0x000000080a177824 */ /* 0x000fe200078e0203 */
[----:B---3--:R-:W-:-:S05]  /*12200*/  IADD3 R12, P0, PT, R12, R8, RZ ;  /* 0x000000080c0c7210 */ /* 0x008fca0007f1e0ff */
[----:B------:R-:W-:-:S05]  /*12210*/  IMAD.X R13, R13, 0x1, R9, P0 ;  /* 0x000000010d0d7824 */ /* 0x000fca00000e0609 */
[----:B------:R3:W-:Y:S04]  /*12220*/  STL.64 [R21], R12 ;  /* 0x0000000c15007387 */ /* 0x0007e80000100a00 */
[----:B0-----:R-:W4:Y:S01]  /*12230*/  LDL.64 R14, [R23] ;  /* 0x00000000170e7983 */ /* 0x001f220000100a00 */
[----:B-1----:R-:W-:Y:S01]  /*12240*/  UISETP.GE.AND UP2, UPT, UR6, 0x2, UPT ;  /* 0x000000020600788c */ /* 0x002fe2000bf46270 */
[----:B------:R-:W-:Y:S02]  /*12250*/  PRMT R10, RZ, 0x7610, R10 ;  /* 0x00007610ff0a7816 */ /* 0x000fe4000000000a */
[----:B--2---:R-:W-:Y:S02]  /*12260*/  PRMT R11, RZ, 0x7610, R11 ;  /* 0x00007610ff0b7816 */ /* 0x004fe4000000000b */
[----:B----4-:R-:W-:-:S05]  /*12270*/  IADD3 R8, P0, PT, R14, -R8, RZ ;  /* 0x800000080e087210 */ /* 0x010fca0007f1e0ff */
[----:B------:R-:W-:-:S05]  /*12280*/  IMAD.X R9, R15, 0x1, ~R9, P0 ;  /* 0x000000010f097824 */ /* 0x000fca00000e0e09 */
[----:B------:R3:W-:Y:S01]  /*12290*/  STL.64 [R23], R8 ;  /* 0x0000000817007387 */ /* 0x0007e20000100a00 */
[----:B------:R-:W-:Y:S05]  /*122a0*/  BRA.U !UP2, `(.L_x_117) ;  /* 0x000000010a647547 */ /* 0x000fea000b800000 */
[----:B------:R-:W2:Y:S01]  /*122b0*/  LDL.64 R6, [R1+0x320] ;  /* 0x0003200001067983 */ /* 0x000ea20000100a00 */
[----:B---3--:R-:W-:Y:S01]  /*122c0*/  IMAD.MOV.U32 R12, RZ, RZ, 0x1 ;  /* 0x00000001ff0c7424 */ /* 0x008fe200078e00ff */
[----:B------:R-:W-:Y:S02]  /*122d0*/  PRMT R11, RZ, 0x7610, R11 ;  /* 0x00007610ff0b7816 */ /* 0x000fe4000000000b */
[----:B------:R-:W-:Y:S01]  /*122e0*/  PRMT R10, RZ, 0x7610, R10 ;  /* 0x00007610ff0a7816 */ /* 0x000fe2000000000a */
[----:B--2---:R-:W-:Y:S02]  /*122f0*/  IMAD.MOV.U32 R15, RZ, RZ, R6 ;  /* 0x000000ffff0f7224 */ /* 0x004fe400078e0006 */
[----:B------:R-:W-:-:S07]  /*12300*/  IMAD.MOV.U32 R13, RZ, RZ, R7 ;  /* 0x000000ffff0d7224 */ /* 0x000fce00078e0007 */
.L_x_118:
        /* <DEDUP_REMOVED lines=19> */
.L_x_117:
[----:B------:R-:W-:Y:S01]  /*12440*/  CS2R R6, SRZ ;  /* 0x0000000000067805 */ /* 0x000fe2000001ff00 */
[----:B---3--:R-:W-:Y:S02]  /*12450*/  IMAD.MOV.U32 R8, RZ, RZ, 0x7fffffff ;  /* 0x7fffffffff087424 */ /* 0x008fe400078e00ff */
[----:B------:R-:W-:Y:S01]  /*12460*/  IMAD.MOV.U32 R9, RZ, RZ, 0x0 ;  /* 0x00000000ff097424 */ /* 0x000fe200078e00ff */
[----:B------:R-:W-:Y:S06]  /*12470*/  BRA.U !UP1, `(.L_x_119) ;  /* 0x0000000509587547 */ /* 0x000fec000b800000 */
[----:B------:R-:W-:Y:S02]  /*12480*/  IMAD.U32 R6, RZ, RZ, UR18 ;  /* 0x00000012ff067e24 */ /* 0x000fe4000f8e00ff */
[----:B------:R-:W-:Y:S02]  /*12490*/  IMAD.MOV.U32 R8, RZ, RZ, 0x7fffffff ;  /* 0x7fffffffff087424 */ /* 0x000fe400078e00ff */
[----:B------:R-:W-:Y:S01]  /*124a0*/  IMAD.MOV.U32 R13, RZ, RZ, RZ ;  /* 0x000000ffff0d7224 */ /* 0x000fe200078e00ff */
[----:B------:R-:W-:Y:S01]  /*124b0*/  ISETP.GE.U32.AND P0, PT, R6, 0x3, PT ;  /* 0x000000030600780c */ /* 0x000fe20003f06070 */
[----:B------:R-:W-:-:S12]  /*124c0*/  IMAD.MOV.U32 R9, RZ, RZ, RZ ;  /* 0x000000ffff097224 */ /* 0x000fd800078e00ff */
[----:B------:R-:W-:Y:S05]  /*124d0*/  @!P0 BRA `(.L_x_120) ;  /* 0x0000000000ac8947 */ /* 0x000fea0003800000 */
[----:B------:R-:W-:Y:S01]  /*124e0*/  IMAD.MOV.U32 R8, RZ, RZ, 0x7fffffff ;  /* 0x7fffffffff087424 */ /* 0x000fe200078e00ff */
[----:B------:R-:W-:Y:S01]  /*124f0*/  LOP3.LUT R12, R10, 0xff, RZ, 0xc0, !PT ;  /* 0x000000ff0a0c7812 */ /* 0x000fe200078ec0ff */
[----:B------:R-:W-:Y:S02]  /*12500*/  IMAD.MOV.U32 R13, RZ, RZ, RZ ;  /* 0x000000ffff0d7224 */ /* 0x000fe400078e00ff */
[----:B------:R-:W-:-:S07]  /*12510*/  IMAD.MOV.U32 R9, RZ, RZ, RZ ;  /* 0x000000ffff097224 */ /* 0x000fce00078e00ff */
.L_x_121:
[----:B------:R-:W-:-:S05]  /*12520*/  IADD3 R6, P0, PT, R13, R4, RZ ;  /* 0x000000040d067210 */ /* 0x000fca0007f1e0ff */
[----:B------:R-:W-:-:S05]  /*12530*/  IMAD.X R7, RZ, RZ, R5, P0 ;  /* 0x000000ffff077224 */ /* 0x000fca00000e0605 */
[----:B------:R-:W2:Y:S04]  /*12540*/  LD.E.U8 R15, desc[UR8][R6.64] ;  /* 0x00000008060f7980 */ /* 0x000ea8000c101100 */
        /* <DEDUP_REMOVED lines=36> */
.L_x_120:
[----:B------:R-:W-:Y:S01]  /*12790*/  UISETP.NE.AND UP3, UPT, UR12, URZ, UPT ;  /* 0x000000ff0c00728c */ /* 0x000fe2000bf65270 */
[----:B------:R-:W-:-:S08]  /*127a0*/  IMAD.MOV.U32 R12, RZ, RZ, R9 ;  /* 0x000000ffff0c7224 */ /* 0x000fd000078e0009 */
[----:B------:R-:W-:Y:S05]  /*127b0*/  BRA.U !UP3, `(.L_x_122) ;  /* 0x000000010b7c7547 */ /* 0x000fea000b800000 */
[----:B------:R-:W-:-:S05]  /*127c0*/  IADD3 R6, P0, PT, R13, R4, RZ ;  /* 0x000000040d067210 */ /* 0x000fca0007f1e0ff */
[----:B------:R-:W-:-:S05]  /*127d0*/  IMAD.X R7, RZ, RZ, R5, P0 ;  /* 0x000000ffff077224 */ /* 0x000fca00000e0605 */
[----:B------:R-:W2:Y:S01]  /*127e0*/  LD.E.U8 R14, desc[UR8][R6.64] ;  /* 0x00000008060e7980 */ /* 0x000ea2000c101100 */
        /* <DEDUP_REMOVED lines=28> */
.L_x_122:
[----:B------:R-:W-:Y:S01]  /*129b0*/  SHF.R.S32.HI R9, RZ, 0x1f, R8 ;  /* 0x0000001fff097819 */ /* 0x000fe20000011408 */
[----:B------:R-:W-:Y:S02]  /*129c0*/  IMAD.MOV.U32 R6, RZ, RZ, R12 ;  /* 0x000000ffff067224 */ /* 0x000fe400078e000c */
[----:B------:R-:W-:-:S07]  /*129d0*/  IMAD.MOV.U32 R7, RZ, RZ, RZ ;  /* 0x000000ffff077224 */ /* 0x000fce00078e00ff */
.L_x_119:
[----:B------:R-:W-:Y:S02]  /*129e0*/  IADD3 R6, P0, PT, R4, R6, RZ ;  /* 0x0000000604067210 */ /* 0x000fe40007f1e0ff */
[----:B------:R-:W-:-:S03]  /*129f0*/  LOP3.LUT R12, R11, 0xff, RZ, 0xc0, !PT ;  /* 0x000000ff0b0c7812 */ /* 0x000fc600078ec0ff */
[----:B------:R-:W-:Y:S02]  /*12a00*/  IMAD.X R7, R5, 0x1, R7, P0 ;  /* 0x0000000105077824 */ /* 0x000fe400000e0607 */
[----:B------:R-:W-:-:S03]  /*12a10*/  IMAD R21, R12, 0x8, R3 ;  /* 0x000000080c157824 */ /* 0x000fc600078e0203 */
[----:B------:R0:W-:Y:S04]  /*12a20*/  ST.E.U8 desc[UR8][R6.64], R11 ;  /* 0x0000000b06007985 */ /* 0x0001e8000c101108 */
[----:B------:R-:W2:Y:S01]  /*12a30*/  LDL.64 R12, [R21] ;  /* 0x00000000150c7983 */ /* 0x000ea20000100a00 */
[----:B------:R-:W-:-:S05]  /*12a40*/  LOP3.LUT R10, R10, 0xff, RZ, 0xc0, !PT ;  /* 0x000000ff0a0a7812 */ /* 0x000fca00078ec0ff */
[----:B------:R-:W-:Y:S01]  /*12a50*/  IMAD R23, R10, 0x8, R3 ;  /* 0x000000080a177824 */ /* 0x000fe200078e0203 */
[----:B--2---:R-:W-:-:S05]  /*12a60*/  IADD3 R12, P0, PT, R12, R8, RZ ;  /* 0x000000080c0c7210 */ /* 0x004fca0007f1e0ff */
[----:B------:R-:W-:-:S05]  /*12a70*/  IMAD.X R13, R13, 0x1, R9, P0 ;  /* 0x000000010d0d7824 */ /* 0x000fca00000e0609 */
[----:B------:R1:W-:Y:S04]  /*12a80*/  STL.64 [R21], R12 ;  /* 0x0000000c15007387 */ /* 0x0003e80000100a00 */
[----:B------:R-:W2:Y:S01]  /*12a90*/  LDL.64 R14, [R23] ;  /* 0x00000000170e7983 */ /* 0x000ea20000100a00 */
[----:B------:R-:W-:Y:S02]  /*12aa0*/  PRMT R10, RZ, 0x7610, R10 ;  /* 0x00007610ff0a7816 */ /* 0x000fe4000000000a */
[----:B0-----:R-:W-:Y:S02]  /*12ab0*/  PRMT R11, RZ, 0x7610, R11 ;  /* 0x00007610ff0b7816 */ /* 0x001fe4000000000b */
[----:B--2---:R-:W-:-:S05]  /*12ac0*/  IADD3 R8, P0, PT, R14, -R8, RZ ;  /* 0x800000080e087210 */ /* 0x004fca0007f1e0ff */
[----:B------:R-:W-:-:S05]  /*12ad0*/  IMAD.X R9, R15, 0x1, ~R9, P0 ;  /* 0x000000010f097824 */ /* 0x000fca00000e0e09 */
[----:B------:R1:W-:Y:S01]  /*12ae0*/  STL.64 [R23], R8 ;  /* 0x0000000817007387 */ /* 0x0003e20000100a00 */
[----:B------:R-:W-:Y:S05]  /*12af0*/  BRA.U !UP2, `(.L_x_123) ;  /* 0x000000010a687547 */ /* 0x000fea000b800000 */
[----:B------:R-:W2:Y:S01]  /*12b00*/  LDL.64 R6, [R1+0x320] ;  /* 0x0003200001067983 */ /* 0x000ea20000100a00 */
[----:B-1----:R-:W-:Y:S01]  /*12b10*/  IMAD.MOV.U32 R12, RZ, RZ, 0x1 ;  /* 0x00000001ff0c7424 */ /* 0x002fe200078e00ff */
[----:B------:R-:W-:Y:S01]  /*12b20*/  PRMT R11, RZ, 0x7610, R11 ;  /* 0x00007610ff0b7816 */ /* 0x000fe2000000000b */
[----:B------:R-:W0:Y:S01]  /*12b30*/  LDCU UR6, c[0x3][URZ] ;  /* 0x00c00000ff0677ac */ /* 0x000e220008000800 */
[----:B------:R-:W-:Y:S01]  /*12b40*/  PRMT R10, RZ, 0x7610, R10 ;  /* 0x00007610ff0a7816 */ /* 0x000fe2000000000a */
[----:B--2---:R-:W-:Y:S02]  /*12b50*/  IMAD.MOV.U32 R15, RZ, RZ, R6 ;  /* 0x000000ffff0f7224 */ /* 0x004fe400078e0006 */
[----:B0-----:R-:W-:-:S07]  /*12b60*/  IMAD.MOV.U32 R13, RZ, RZ, R7 ;  /* 0x000000ffff0d7224 */ /* 0x001fce00078e0007 */
.L_x_124:
        /* <DEDUP_REMOVED lines=19> */
.L_x_123:
[----:B------:R-:W-:Y:S01]  /*12ca0*/  CS2R R6, SRZ ;  /* 0x0000000000067805 */ /* 0x000fe2000001ff00 */
[----:B-1----:R-:W-:Y:S02]  /*12cb0*/  IMAD.MOV.U32 R8, RZ, RZ, 0x7fffffff ;  /* 0x7fffffffff087424 */ /* 0x002fe400078e00ff */
        /* <DEDUP_REMOVED lines=12> */
.L_x_127:
        /* <DEDUP_REMOVED lines=39> */
.L_x_126:
        /* <DEDUP_REMOVED lines=34> */
.L_x_128:
[----:B------:R-:W-:Y:S01]  /*13210*/  SHF.R.S32.HI R9, RZ, 0x1f, R8 ;  /* 0x0000001fff097819 */ /* 0x000fe20000011408 */
[----:B------:R-:W-:Y:S02]  /*13220*/  IMAD.MOV.U32 R6, RZ, RZ, R12 ;  /* 0x000000ffff067224 */ /* 0x000fe400078e000c */
[----:B------:R-:W-:-:S07]  /*13230*/  IMAD.MOV.U32 R7, RZ, RZ, RZ ;  /* 0x000000ffff077224 */ /* 0x000fce00078e00ff */
.L_x_125:
        /* <DEDUP_REMOVED lines=25> */
.L_x_130:
        /* <DEDUP_REMOVED lines=19> */
.L_x_129:
        /* <DEDUP_REMOVED lines=14> */
.L_x_133:
        /* <DEDUP_REMOVED lines=39> */
.L_x_132:
        /* <DEDUP_REMOVED lines=34> */
.L_x_134:
[----:B------:R-:W-:Y:S01]  /*13a70*/  SHF.R.S32.HI R9, RZ, 0x1f, R8 ;  /* 0x0000001fff097819 */ /* 0x000fe20000011408 */
[----:B------:R-:W-:Y:S02]  /*13a80*/  IMAD.MOV.U32 R6, RZ, RZ, R12 ;  /* 0x000000ffff067224 */ /* 0x000fe400078e000c */
[----:B------:R-:W-:-:S07]  /*13a90*/  IMAD.MOV.U32 R7, RZ, RZ, RZ ;  /* 0x000000ffff077224 */ /* 0x000fce00078e00ff */
.L_x_131:
        /* <DEDUP_REMOVED lines=25> */
.L_x_136:
        /* <DEDUP_REMOVED lines=19> */
.L_x_135:
[----:B-1----:R-:W-:Y:S01]  /*13d60*/  CS2R R8, SRZ ;  /* 0x0000000000087805 */ /* 0x002fe2000001ff00 */
[----:B------:R-:W-:Y:S02]  /*13d70*/  IMAD.MOV.U32 R6, RZ, RZ, 0x7fffffff ;  /* 0x7fffffffff067424 */ /* 0x000fe400078e00ff */
[----:B------:R-:W-:Y:S01]  /*13d80*/  IMAD.MOV.U32 R7, RZ, RZ, 0x0 ;  /* 0x00000000ff077424 */ /* 0x000fe200078e00ff */
[----:B------:R-:W-:Y:S06]  /*13d90*/  BRA.U !UP1, `(.L_x_137) ;  /* 0x00000005094c7547 */ /* 0x000fec000b800000 */
[----:B------:R-:W-:Y:S01]  /*13da0*/  IMAD.U32 R6, RZ, RZ, UR18 ;  /* 0x00000012ff067e24 */ /* 0x000fe2000f8e00ff */
[----:B------:R-:W-:Y:S01]  /*13db0*/  CS2R R8, SRZ ;  /* 0x0000000000087805 */ /* 0x000fe2000001ff00 */
[----:B------:R-:W-:-:S03]  /*13dc0*/  IMAD.MOV.U32 R13, RZ, RZ, 0x7fffffff ;  /* 0x7fffffffff0d7424 */ /* 0x000fc600078e00ff */
[----:B------:R-:W-:-:S13]  /*13dd0*/  ISETP.GE.U32.AND P0, PT, R6, 0x3, PT ;  /* 0x000000030600780c */ /* 0x000fda0003f06070 */
[----:B------:R-:W-:Y:S05]  /*13de0*/  @!P0 BRA `(.L_x_138) ;  /* 0x0000000000a88947 */ /* 0x000fea0003800000 */
[----:B------:R-:W-:Y:S01]  /*13df0*/  IMAD.MOV.U32 R13, RZ, RZ, 0x7fffffff ;  /* 0x7fffffffff0d7424 */ /* 0x000fe200078e00ff */
[----:B------:R-:W-:Y:S01]  /*13e00*/  LOP3.LUT R9, R10, 0xff, RZ, 0xc0, !PT ;  /* 0x000000ff0a097812 */ /* 0x000fe200078ec0ff */
[----:B------:R-:W-:Y:S02]  /*13e10*/  IMAD.MOV.U32 R15, RZ, RZ, RZ ;  /* 0x000000ffff0f7224 */ /* 0x000fe400078e00ff */
[----:B------:R-:W-:-:S07]  /*13e20*/  IMAD.MOV.U32 R8, RZ, RZ, RZ ;  /* 0x000000ffff087224 */ /* 0x000fce00078e00ff */
.L_x_139:
[----:B------:R-:W-:-:S05]  /*13e30*/  IADD3 R6, P0, PT, R15, R4, RZ ;  /* 0x000000040f067210 */ /* 0x000fca0007f1e0ff */
[----:B------:R-:W-:-:S05]  /*13e40*/  IMAD.X R7, RZ, RZ, R5, P0 ;  /* 0x000000ffff077224 */ /* 0x000fca00000e0605 */
[----:B------:R-:W2:Y:S04]  /*13e50*/  LD.E.U8 R12, desc[UR8][R6.64] ;  /* 0x00000008060c7980 */ /* 0x000ea8000c101100 */
[----:B------:R-:W3:Y:S01]  /*13e60*/  LD.E.U8 R20, desc[UR8][R6.64+0x1] ;  /* 0x0000010806147980 */ /* 0x000ee2000c101100 */
[-C--:B--2---:R-:W-:Y:S01]  /*13e70*/  ISETP.NE.AND P5, PT, R12, R9.reuse, PT ;  /* 0x000000090c00720c */ /* 0x084fe20003fa5270 */
[----:B------:R-:W-:Y:S01]  /*13e80*/  IMAD.MOV.U32 R12, RZ, RZ, 0x8 ;  /* 0x00000008ff0c7424 */ /* 0x000fe200078e00ff */
[----:B---3--:R-:W-:-:S03]  /*13e90*/  ISETP.NE.AND P2, PT, R20, R9, PT ;  /* 0x000000091400720c */ /* 0x008fc60003f45270 */
[----:B------:R-:W-:Y:S01]  /*13ea0*/  IMAD R12, R15, 0x4, R12 ;  /* 0x000000040f0c7824 */ /* 0x000fe200078e020c */
[----:B------:R-:W2:Y:S07]  /*13eb0*/  LD.E.U8 R20, desc[UR8][R6.64+0x3] ;  /* 0x0000030806147980 */ /* 0x000eae000c101100 */
[----:B------:R-:W0:Y:S02]  /*13ec0*/  @!P5 LDC R14, c[0x3][R12] ;  /* 0x00c000000c0edb82 */ /* 0x000e240000000800 */
[----:B0-----:R-:W-:-:S02]  /*13ed0*/  @!P5 ISETP.GE.AND P6, PT, R14, R13, PT ;  /* 0x0000000d0e00d20c */ /* 0x001fc40003fc6270 */
[----:B------:R-:W-:-:S04]  /*13ee0*/  @!P5 VIMNMX R13, PT, PT, R13, R14, PT ;  /* 0x0000000e0d0dd248 */ /* 0x000fc80003fe0100 */
[----:B------:R-:W0:Y:S02]  /*13ef0*/  @!P2 LDC R14, c[0x3][R12+0x4] ;  /* 0x00c001000c0eab82 */ /* 0x000e240000000800 */
[----:B0-----:R-:W-:Y:S02]  /*13f00*/  @!P2 ISETP.GE.AND P0, PT, R14, R13, PT ;  /* 0x0000000d0e00a20c */ /* 0x001fe40003f06270 */
[----:B------:R-:W-:Y:S02]  /*13f10*/  @!P2 VIMNMX R13, PT, PT, R13, R14, PT ;  /* 0x0000000e0d0da248 */ /* 0x000fe40003fe0100 */
[----:B------:R-:W3:Y:S01]  /*13f20*/  LD.E.U8 R14, desc[UR8][R6.64+0x2] ;  /* 0x00000208060e7980 */ /* 0x000ee2000c101100 */
[----:B------:R-:W-:Y:S02]  /*13f30*/  PLOP3.LUT P1, PT, PT, PT, PT, 0x80, 0x8 ;  /* 0x000000000008781c */ /* 0x000fe40003f2f070 */
[----:B------:R-:W-:Y:S02]  /*13f40*/  @!P2 PLOP3.LUT P1, PT, P0, PT, PT, 0x80, 0x8 ;  /* 0x000000000008a81c */ /* 0x000fe4000072f070 */
[----:B------:R-:W-:-:S02]  /*13f50*/  PLOP3.LUT P0, PT, PT, PT, PT, 0x80, 0x8 ;  /* 0x000000000008781c */ /* 0x000fc40003f0f070 */
[----:B------:R-:W-:-:S09]  /*13f60*/  @!P5 SEL R8, R15, R8, !P6 ;  /* 0x000000080f08d207 */ /* 0x000fd20007000000 */
[----:B------:R-:W-:Y:S01]  /*13f70*/  @!P1 VIADD R8, R15, 0x1 ;  /* 0x000000010f089836 */ /* 0x000fe20000000000 */
[----:B------:R-:W-:Y:S02]  /*13f80*/  PLOP3.LUT P1, PT, PT, PT, PT, 0x80, 0x8 ;  /* 0x000000000008781c */ /* 0x000fe40003f2f070 */
[----:B---3--:R-:W-:-:S13]  /*13f90*/  ISETP.NE.AND P3, PT, R14, R9, PT ;  /* 0x000000090e00720c */ /* 0x008fda0003f65270 */
[----:B------:R-:W0:Y:S02]  /*13fa0*/  @!P3 LDC R14, c[0x3][R12+0x8] ;  /* 0x00c002000c0ebb82 */ /* 0x000e240000000800 */
[----:B0-----:R-:W-:-:S04]  /*13fb0*/  @!P3 ISETP.GE.AND P4, PT, R14, R13, PT ;  /* 0x0000000d0e00b20c */ /* 0x001fc80003f86270 */
[----:B------:R-:W-:Y:S02]  /*13fc0*/  @!P3 PLOP3.LUT P0, PT, P4, PT, PT, 0x80, 0x8 ;  /* 0x000000000008b81c */ /* 0x000fe4000270f070 */
[----:B--2---:R-:W-:-:S13]  /*13fd0*/  ISETP.NE.AND P4, PT, R20, R9, PT ;  /* 0x000000091400720c */ /* 0x004fda0003f85270 */
        /* <DEDUP_REMOVED lines=11> */
.L_x_138:
[----:B------:R-:W-:-:S09]  /*14090*/  UISETP.NE.AND UP2, UPT, UR12, URZ, UPT ;  /* 0x000000ff0c00728c */ /* 0x000fd2000bf45270 */
[----:B------:R-:W-:Y:S05]  /*140a0*/  BRA.U !UP2, `(.L_x_140) ;  /* 0x000000010a7c7547 */ /* 0x000fea000b800000 */
[----:B------:R-:W-:-:S05]  /*140b0*/  IADD3 R6, P0, PT, R9, R4, RZ ;  /* 0x0000000409067210 */ /* 0x000fca0007f1e0ff */
[----:B------:R-:W-:-:S05]  /*140c0*/  IMAD.X R7, RZ, RZ, R5, P0 ;  /* 0x000000ffff077224 */ /* 0x000fca00000e0605 */
[----:B------:R-:W2:Y:S01]  /*140d0*/  LD.E.U8 R15, desc[UR8][R6.64] ;  /* 0x00000008060f7980 */ /* 0x000ea2000c101100 */
[----:B------:R-:W-:Y:S01]  /*140e0*/  LOP3.LUT R10, R10, 0xff, RZ, 0xc0, !PT ;  /* 0x000000ff0a0a7812 */ /* 0x000fe200078ec0ff */
[----:B------:R-:W-:-:S04]  /*140f0*/  IMAD.MOV.U32 R12, RZ, RZ, 0x8 ;  /* 0x00000008ff0c7424 */ /* 0x000fc800078e00ff */
[----:B------:R-:W-:Y:S01]  /*14100*/  IMAD R12, R9, 0x4, R12 ;  /* 0x00000004090c7824 */ /* 0x000fe200078e020c */
[----:B--2---:R-:W-:Y:S01]  /*14110*/  ISETP.NE.AND P0, PT, R15, R10, PT ;  /* 0x0000000a0f00720c */ /* 0x004fe20003f05270 */
[----:B------:R-:W-:-:S05]  /*14120*/  IMAD.U32 R15, RZ, RZ, UR12 ;  /* 0x0000000cff0f7e24 */ /* 0x000fca000f8e00ff */
[----:B------:R-:W-:-:S07]  /*14130*/  ISETP.NE.AND P2, PT, R15, 0x1, PT ;  /* 0x000000010f00780c */ /* 0x000fce0003f45270 */
[----:B------:R-:W0:Y:S02]  /*14140*/  @!P0 LDC R14, c[0x3][R12] ;  /* 0x00c000000c0e8b82 */ /* 0x000e240000000800 */
[CC--:B0-----:R-:W-:Y:S02]  /*14150*/  @!P0 ISETP.GE.AND P1, PT, R14.reuse, R13.reuse, PT ;  /* 0x0000000d0e00820c */ /* 0x0c1fe40003f26270 */
[----:B------:R-:W-:Y:S02]  /*14160*/  @!P0 VIMNMX R13, PT, PT, R14, R13, PT ;  /* 0x0000000d0e0d8248 */ /* 0x000fe40003fe0100 */
[----:B------:R-:W-:Y:S01]  /*14170*/  @!P0 SEL R8, R9, R8, !P1 ;  /* 0x0000000809088207 */ /* 0x000fe20004800000 */
[----:B------:R-:W-:Y:S08]  /*14180*/  @!P2 BRA `(.L_x_140) ;  /* 0x000000000044a947 */ /* 0x000ff00003800000 */
[----:B------:R-:W2:Y:S02]  /*14190*/  LD.E.U8 R15, desc[UR8][R6.64+0x1] ;  /* 0x00000108060f7980 */ /* 0x000ea4000c101100 */
[----:B--2---:R-:W-:Y:S01]  /*141a0*/  ISETP.NE.AND P0, PT, R15, R10, PT ;  /* 0x0000000a0f00720c */ /* 0x004fe20003f05270 */
[----:B------:R-:W-:-:S05]  /*141b0*/  IMAD.U32 R15, RZ, RZ, UR12 ;  /* 0x0000000cff0f7e24 */ /* 0x000fca000f8e00ff */
[----:B------:R-:W-:-:S07]  /*141c0*/  ISETP.NE.AND P1, PT, R15, 0x2, PT ;  /* 0x000000020f00780c */ /* 0x000fce0003f25270 */
[----:B------:R-:W0:Y:S02]  /*141d0*/  @!P0 LDC R14, c[0x3][R12+0x4] ;  /* 0x00c001000c0e8b82 */ /* 0x000e240000000800 */
[CC--:B0-----:R-:W-:Y:S02]  /*141e0*/  ISETP.GE.OR P2, PT, R14.reuse, R13.reuse, P0 ;  /* 0x0000000d0e00720c */ /* 0x0c1fe40000746670 */
[----:B------:R-:W-:-:S05]  /*141f0*/  @!P0 VIMNMX R14, PT, PT, R14, R13, PT ;  /* 0x0000000d0e0e8248 */ /* 0x000fca0003fe0100 */
[----:B------:R-:W-:-:S06]  /*14200*/  @!P0 IMAD.MOV.U32 R13, RZ, RZ, R14 ;  /* 0x000000ffff0d8224 */ /* 0x000fcc00078e000e */
[----:B------:R-:W-:Y:S01]  /*14210*/  @!P2 VIADD R8, R9, 0x1 ;  /* 0x000000010908a836 */ /* 0x000fe20000000000 */
[----:B------:R-:W-:Y:S06]  /*14220*/  @!P1 BRA `(.L_x_140) ;  /* 0x00000000001c9947 */ /* 0x000fec0003800000 */
[----:B------:R-:W2:Y:S02]  /*14230*/  LD.E.U8 R7, desc[UR8][R6.64+0x2] ;  /* 0x0000020806077980 */ /* 0x000ea4000c101100 */
[----:B--2---:R-:W-:-:S13]  /*14240*/  ISETP.NE.AND P0, PT, R7, R10, PT ;  /* 0x0000000a0700720c */ /* 0x004fda0003f05270 */
[----:B------:R-:W0:Y:S02]  /*14250*/  @!P0 LDC R12, c[0x3][R12+0x8] ;  /* 0x00c002000c0c8b82 */ /* 0x000e240000000800 */
[CC--:B0-----:R-:W-:Y:S02]  /*14260*/  ISETP.GE.OR P1, PT, R12.reuse, R13.reuse, P0 ;  /* 0x0000000d0c00720c */ /* 0x0c1fe40000726670 */
[----:B------:R-:W-:-:S05]  /*14270*/  @!P0 VIMNMX R10, PT, PT, R12, R13, PT ;  /* 0x0000000d0c0a8248 */ /* 0x000fca0003fe0100 */
[----:B------:R-:W-:-:S06]  /*14280*/  @!P0 IMAD.MOV.U32 R13, RZ, RZ, R10 ;  /* 0x000000ffff0d8224 */ /* 0x000fcc00078e000a */
[----:B------:R-:W-:-:S07]  /*14290*/  @!P1 VIADD R8, R9, 0x2 ;  /* 0x0000000209089836 */ /* 0x000fce0000000000 */
.L_x_140:
[--C-:B------:R-:W-:Y:S01]  /*142a0*/  SHF.R.S32.HI R7, RZ, 0x1f, R13.reuse ;  /* 0x0000001fff077819 */ /* 0x100fe2000001140d */
[----:B------:R-:W-:Y:S02]  /*142b0*/  IMAD.MOV.U32 R9, RZ, RZ, RZ ;  /* 0x000000ffff097224 */ /* 0x000fe400078e00ff */
[----:B------:R-:W-:-:S07]  /*142c0*/  IMAD.MOV.U32 R6, RZ, RZ, R13 ;  /* 0x000000ffff067224 */ /* 0x000fce00078e000d */
.L_x_137:
[----:B------:R-:W-:Y:S02]  /*142d0*/  IADD3 R8, P0, PT, R4, R8, RZ ;  /* 0x0000000804087210 */ /* 0x000fe40007f1e0ff */
[----:B------:R-:W-:-:S03]  /*142e0*/  LOP3.LUT R10, R11, 0xff, RZ, 0xc0, !PT ;  /* 0x000000ff0b0a7812 */ /* 0x000fc600078ec0ff */
[----:B------:R-:W-:Y:S02]  /*142f0*/  IMAD.X R9, R5, 0x1, R9, P0 ;  /* 0x0000000105097824 */ /* 0x000fe400000e0609 */
[----:B------:R-:W-:-:S03]  /*14300*/  IMAD R15, R10, 0x8, R3 ;  /* 0x000000080a0f7824 */ /* 0x000fc600078e0203 */
[----:B------:R0:W-:Y:S04]  /*14310*/  ST.E.U8 desc[UR8][R8.64], R11 ;  /* 0x0000000b08007985 */ /* 0x0001e8000c101108 */
[----:B------:R-:W2:Y:S02]  /*14320*/  LDL.64 R12, [R15] ;  /* 0x000000000f0c7983 */ /* 0x000ea40000100a00 */
[----:B--2---:R-:W-:-:S05]  /*14330*/  IADD3 R6, P0, PT, R12, R6, RZ ;  /* 0x000000060c067210 */ /* 0x004fca0007f1e0ff */
[----:B------:R-:W-:-:S05]  /*14340*/  IMAD.X R7, R13, 0x1, R7, P0 ;  /* 0x000000010d077824 */ /* 0x000fca00000e0607 */
[----:B------:R0:W-:Y:S01]  /*14350*/  STL.64 [R15], R6 ;  /* 0x000000060f007387 */ /* 0x0001e20000100a00 */
[----:B------:R-:W-:Y:S05]  /*14360*/  BRA.U !UP0, `(.L_x_141) ;  /* 0x0000000108c47547 */ /* 0x000fea000b800000 */
[----:B------:R-:W1:Y:S01]  /*14370*/  LDCU UR6, c[0x3][URZ] ;  /* 0x00c00000ff0677ac */ /* 0x000e620008000800 */
[----:B0-----:R-:W-:Y:S01]  /*14380*/  IMAD.MOV.U32 R7, RZ, RZ, RZ ;  /* 0x000000ffff077224 */ /* 0x001fe200078e00ff */
[----:B-1----:R-:W-:-:S09]  /*14390*/  UISETP.GE.U32.AND UP2, UPT, UR6, 0x10, UPT ;  /* 0x000000100600788c */ /* 0x002fd2000bf46070 */
[----:B------:R-:W-:Y:S05]  /*143a0*/  BRA.U !UP2, `(.L_x_142) ;  /* 0x000000010a387547 */ /* 0x000fea000b800000 */
[----:B------:R-:W-:-:S07]  /*143b0*/  IMAD.MOV.U32 R7, RZ, RZ, RZ ;  /* 0x000000ffff077224 */ /* 0x000fce00078e00ff */
.L_x_143:
[C---:B0-----:R-:W-:Y:S02]  /*143c0*/  IMAD R6, R7.reuse, 0x8, R2 ;  /* 0x0000000807067824 */ /* 0x041fe400078e0202 */
        /* <DEDUP_REMOVED lines=12> */
.L_x_142:
[----:B------:R-:W-:-:S09]  /*14490*/  UISETP.NE.AND UP2, UPT, UR20, URZ, UPT ;  /* 0x000000ff1400728c */ /* 0x000fd2000bf45270 */
[----:B------:R-:W-:Y:S05]  /*144a0*/  BRA.U !UP2, `(.L_x_141) ;  /* 0x000000010a747547 */ /* 0x000fea000b800000 */
[----:B------:R-:W-:Y:S02]  /*144b0*/  UIADD3 UR6, UPT, UPT, UR20, -0x1, URZ ;  /* 0xffffffff14067890 */ /* 0x000fe4000fffe0ff */
[----:B------:R-:W-:-:S04]  /*144c0*/  UISETP.NE.AND UP2, UPT, UR19, URZ, UPT ;  /* 0x000000ff1300728c */ /* 0x000fc8000bf45270 */
[----:B0-----:R-:W-:-:S05]  /*144d0*/  IMAD.U32 R6, RZ, RZ, UR6 ;  /* 0x00000006ff067e24 */ /* 0x001fca000f8e00ff */
        /* <DEDUP_REMOVED lines=15> */
[----:B------:R2:W-:Y:S01]  /*145d0*/  @P0 STL.128 [R6+0x10], RZ ;  /* 0x000010ff06000387 */ /* 0x0005e20000100c00 */
[----:B------:R-:W-:Y:S05]  /*145e0*/  BRA.U !UP2, `(.L_x_141) ;  /* 0x000000010a247547 */ /* 0x000fea000b800000 */
[----:B------:R-:W-:Y:S02]  /*145f0*/  IMAD R7, R7, 0x8, R2 ;  /* 0x0000000807077824 */ /* 0x000fe400078e0202 */
[----:B--2---:R-:W-:-:S03]  /*14600*/  IMAD.U32 R6, RZ, RZ, UR11 ;  /* 0x0000000bff067e24 */ /* 0x004fc6000f8e00ff */
[----:B------:R3:W-:Y:S02]  /*14610*/  STL.64 [R7], RZ ;  /* 0x000000ff07007387 */ /* 0x0007e40000100a00 */
[----:B------:R-:W-:-:S13]  /*14620*/  ISETP.NE.AND P0, PT, R6, 0x1, PT ;  /* 0x000000010600780c */ /* 0x000fda0003f05270 */
[----:B---3--:R-:W-:Y:S05]  /*14630*/  @!P0 BRA `(.L_x_141) ;  /* 0x0000000000108947 */ /* 0x008fea0003800000 */
[----:B------:R-:W-:Y:S01]  /*14640*/  IMAD.U32 R6, RZ, RZ, UR11 ;  /* 0x0000000bff067e24 */ /* 0x000fe2000f8e00ff */
[----:B------:R3:W-:Y:S04]  /*14650*/  STL.64 [R7+0x8], RZ ;  /* 0x000008ff07007387 */ /* 0x0007e80000100a00 */
[----:B------:R-:W-:-:S13]  /*14660*/  ISETP.NE.AND P0, PT, R6, 0x2, PT ;  /* 0x000000020600780c */ /* 0x000fda0003f05270 */
[----:B------:R3:W-:Y:S02]  /*14670*/  @P0 STL.64 [R7+0x10], RZ ;  /* 0x000010ff07000387 */ /* 0x0007e40000100a00 */
.L_x_141:
[----:B------:R-:W-:Y:S05]  /*14680*/  BRA.U !UP1, `(.L_x_144) ;  /* 0x0000001109707547 */ /* 0x000fea000b800000 */
[----:B------:R-:W4:Y:S01]  /*14690*/  LDCU UR6, c[0x3][0x4] ;  /* 0x00c00080ff0677ac */ /* 0x000f220008000800 */
[----:B------:R-:W-:Y:S01]  /*146a0*/  IMAD.MOV.U32 R13, RZ, RZ, RZ ;  /* 0x000000ffff0d7224 */ /* 0x000fe200078e00ff */
[----:B----4-:R-:W-:-:S09]  /*146b0*/  UISETP.GE.AND UP1, UPT, UR6, 0x4, UPT ;  /* 0x000000040600788c */ /* 0x010fd2000bf26270 */
[----:B------:R-:W-:Y:S05]  /*146c0*/  BRA.U !UP1, `(.L_x_145) ;  /* 0x0000000d09e47547 */ /* 0x000fea000b800000 */
[----:B------:R-:W-:Y:S01]  /*146d0*/  ISETP.GT.AND P0, PT, R24, RZ, PT ;  /* 0x000000ff1800720c */ /* 0x000fe20003f04270 */
[----:B------:R-:W-:-:S12]  /*146e0*/  UMOV UR6, URZ ;  /* 0x000000ff00067c82 */ /* 0x000fd80008000000 */
[----:B------:R-:W-:Y:S05]  /*146f0*/  @!P0 BRA `(.L_x_146) ;  /* 0x0000000c00488947 */ /* 0x000fea0003800000 */
[----:B012---:R-:W-:Y:S01]  /*14700*/  VIADD R6, R24, -UR6 ;  /* 0x8000000618067c36 */ /* 0x007fe20008000000 */
[----:B------:R-:W-:-:S04]  /*14710*/  PLOP3.LUT P0, PT, PT, PT, PT, 0x80, 0x8 ;  /* 0x000000000008781c */ /* 0x000fc80003f0f070 */
[----:B------:R-:W-:-:S13]  /*14720*/  ISETP.GT.AND P1, PT, R6, 0xc, PT ;  /* 0x0000000c0600780c */ /* 0x000fda0003f24270 */
[----:B------:R-:W-:Y:S05]  /*14730*/  @!P1 BRA `(.L_x_147) ;  /* 0x0000000800189947 */ /* 0x000fea0003800000 */
[----:B------:R-:W-:Y:S01]  /*14740*/  PLOP3.LUT P0, PT, PT, PT, PT, 0x8, 0x80 ;  /* 0x000000000080781c */ /* 0x000fe20003f0e170 */
[----:B------:R-:W-:-:S12]  /*14750*/  VIADD R8, R24, 0xfffffff4 ;  /* 0xfffffff418087836 */ /* 0x000fd80000000000 */
.L_x_148:
[----:B------:R-:W-:-:S05]  /*14760*/  IADD3 R14, P1, PT, R4, UR6, RZ ;  /* 0x00000006040e7c10 */ /* 0x000fca000ff3e0ff */
[----:B------:R-:W-:-:S05]  /*14770*/  IMAD.X R15, RZ, RZ, R5, P1 ;  /* 0x000000ffff0f7224 */ /* 0x000fca00008e0605 */
[----:B-1-3--:R-:W2:Y:S01]  /*14780*/  LD.E.U8 R7, desc[UR8][R14.64] ;  /* 0x000000080e077980 */ /* 0x00aea2000c101100 */
[----:B------:R-:W-:Y:S02]  /*14790*/  UMOV UR15, 0x8 ;  /* 0x00000008000f7882 */ /* 0x000fe40000000000 */
[----:B------:R-:W-:-:S06]  /*147a0*/  ULEA UR13, UR6, UR15, 0x2 ;  /* 0x0000000f060d7291 */ /* 0x000fcc000f8e10ff */
        /* <DEDUP_REMOVED lines=16> */
[----:B------:R-:W2:Y:S03]  /*148b0*/  LDC.64 R6, c[0x3][R32+0x8] ;  /* 0x00c0020020067b82 */ /* 0x000ea60000000a00 */
[----:B------:R-:W2:Y:S02]  /*148c0*/  LDL.64 R20, [R31] ;  /* 0x000000001f147983 */ /* 0x000ea40000100a00 */
[----:B--2---:R-:W-:-:S04]  /*148d0*/  IADD3 R20, P1, PT, R6, R20, RZ ;  /* 0x0000001406147210 */ /* 0x004fc80007f3e0ff */
[----:B------:R-:W-:-:S05]  /*148e0*/  LEA.HI.X.SX32 R21, R6, R21, 0x1, P1 ;  /* 0x0000001506157211 */ /* 0x000fca00008f0eff */
[----:B------:R2:W-:Y:S04]  /*148f0*/  STL.64 [R31], R20 ;  /* 0x000000141f007387 */ /* 0x0005e80000100a00 */
[----:B0-----:R-:W3:Y:S01]  /*14900*/  LD.E.U8 R9, desc[UR8][R14.64+0x3] ;  /* 0x000003080e097980 */ /* 0x001ee2000c101100 */
[----:B------:R-:W-:Y:S01]  /*14910*/  UIADD3 UR13, UPT, UPT, UR6, 0x4, URZ ;  /* 0x00000004060d7890 */ /* 0x000fe2000fffe0ff */
[----:B---3--:R-:W-:-:S05]  /*14920*/  IMAD R9, R9, 0x8, R2 ;  /* 0x0000000809097824 */ /* 0x008fca00078e0202 */
[----:B------:R-:W3:Y:S01]  /*14930*/  LDL.64 R12, [R9] ;  /* 0x00000000090c7983 */ /* 0x000ee20000100a00 */
[----:B-1----:R-:W-:-:S05]  /*14940*/  IADD3 R10, P2, PT, R4, UR13, RZ ;  /* 0x0000000d040a7c10 */ /* 0x002fca000ff5e0ff */
[----:B------:R-:W-:Y:S01]  /*14950*/  IMAD.X R11, RZ, RZ, R5, P2 ;  /* 0x000000ffff0b7224 */ /* 0x000fe200010e0605 */
[----:B---3--:R-:W-:-:S04]  /*14960*/  IADD3 R12, P1, PT, R7, R12, RZ ;  /* 0x0000000c070c7210 */ /* 0x008fc80007f3e0ff */
[----:B------:R-:W-:-:S05]  /*14970*/  LEA.HI.X.SX32 R13, R7, R13, 0x1, P1 ;  /* 0x0000000d070d7211 */ /* 0x000fca00008f0eff */
[----:B------:R0:W-:Y:S04]  /*14980*/  STL.64 [R9], R12 ;  /* 0x0000000c09007387 */ /* 0x0001e80000100a00 */
[----:B------:R-:W3:Y:S01]  /*14990*/  LD.E.U8 R7, desc[UR8][R10.64] ;  /* 0x000000080a077980 */ /* 0x000ee2000c101100 */
[----:B------:R-:W-:-:S06]  /*149a0*/  ULEA UR13, UR13, UR15, 0x2 ;  /* 0x0000000f0d0d7291 */ /* 0x000fcc000f8e10ff */
[----:B------:R-:W-:Y:S02]  /*149b0*/  IMAD.U32 R22, RZ, RZ, UR13 ;  /* 0x0000000dff167e24 */ /* 0x000fe4000f8e00ff */
[----:B---3--:R-:W-:Y:S02]  /*149c0*/  IMAD R23, R7, 0x8, R2 ;  /* 0x0000000807177824 */ /* 0x008fe400078e0202 */
[----:B------:R-:W1:Y:S03]  /*149d0*/  LDC.64 R6, c[0x3][R22] ;  /* 0x00c0000016067b82 */ /* 0x000e660000000a00 */
[----:B------:R-:W1:Y:S02]  /*149e0*/  LDL.64 R14, [R23] ;  /* 0x00000000170e7983 */ /* 0x000e640000100a00 */
[----:B-1----:R-:W-:-:S04]  /*149f0*/  IADD3 R14, P1, PT, R6, R14, RZ ;  /* 0x0000000e060e7210 */ /* 0x002fc80007f3e0ff */
[----:B------:R-:W-:-:S05]  /*14a00*/  LEA.HI.X.SX32 R15, R6, R15, 0x1, P1 ;  /* 0x0000000f060f7211 */ /* 0x000fca00008f0eff */
[----:B------:R1:W-:Y:S04]  /*14a10*/  STL.64 [R23], R14 ;  /* 0x0000000e17007387 */ /* 0x0003e80000100a00 */
[----:B--2---:R-:W0:Y:S02]  /*14a20*/  LD.E.U8 R21, desc[UR8][R10.64+0x1] ;  /* 0x000001080a157980 */ /* 0x004e24000c101100 */
[----:B0-----:R-:W-:-:S05]  /*14a30*/  IMAD R9, R21, 0x8, R2 ;  /* 0x0000000815097824 */ /* 0x001fca00078e0202 */
[----:B------:R-:W2:Y:S02]  /*14a40*/  LDL.64 R12, [R9] ;  /* 0x00000000090c7983 */ /* 0x000ea40000100a00 */
[----:B--2---:R-:W-:-:S04]  /*14a50*/  IADD3 R12, P1, PT, R7, R12, RZ ;  /* 0x0000000c070c7210 */ /* 0x004fc80007f3e0ff */
[----:B------:R-:W-:-:S05]  /*14a60*/  LEA.HI.X.SX32 R13, R7, R13, 0x1, P1 ;  /* 0x0000000d070d7211 */ /* 0x000fca00008f0eff */
[----:B------:R0:W-:Y:S04]  /*14a70*/  STL.64 [R9], R12 ;  /* 0x0000000c09007387 */ /* 0x0001e80000100a00 */
[----:B------:R-:W2:Y:S01]  /*14a80*/  LD.E.U8 R7, desc[UR8][R10.64+0x2] ;  /* 0x000002080a077980 */ /* 0x000ea2000c101100 */
[----:B------:R-:W-:Y:S02]  /*14a90*/  IMAD.U32 R32, RZ, RZ, UR13 ;  /* 0x0000000dff207e24 */ /* 0x000fe4000f8e00ff */
[----:B--2---:R-:W-:Y:S02]  /*14aa0*/  IMAD R31, R7, 0x8, R2 ;  /* 0x00000008071f7824 */ /* 0x004fe400078e0202 */
[----:B------:R-:W1:Y:S03]  /*14ab0*/  LDC.64 R6, c[0x3][R32+0x8] ;  /* 0x00c0020020067b82 */ /* 0x000e660000000a00 */
[----:B------:R-:W1:Y:S02]  /*14ac0*/  LDL.64 R20, [R31] ;  /* 0x000000001f147983 */ /* 0x000e640000100a00 */
[----:B-1----:R-:W-:-:S04]  /*14ad0*/  IADD3 R14, P1, PT, R6, R20, RZ ;  /* 0x00000014060e7210 */ /* 0x002fc80007f3e0ff */
[----:B------:R-:W-:-:S05]  /*14ae0*/  LEA.HI.X.SX32 R15, R6, R21, 0x1, P1 ;  /* 0x00000015060f7211 */ /* 0x000fca00008f0eff */
[----:B------:R1:W-:Y:S04]  /*14af0*/  STL.64 [R31], R14 ;  /* 0x0000000e1f007387 */ /* 0x0003e80000100a00 */
[----:B------:R-:W2:Y:S01]  /*14b00*/  LD.E.U8 R21, desc[UR8][R10.64+0x3] ;  /* 0x000003080a157980 */ /* 0x000ea2000c101100 */
[----:B------:R-:W-:Y:S01]  /*14b10*/  UIADD3 UR13, UPT, UPT, UR6, 0x8, URZ ;  /* 0x00000008060d7890 */ /* 0x000fe2000fffe0ff */
[----:B--2---:R-:W-:-:S05]  /*14b20*/  IMAD R23, R21, 0x8, R2 ;  /* 0x0000000815177824 */ /* 0x004fca00078e0202 */
[----:B------:R-:W2:Y:S01]  /*14b30*/  LDL.64 R20, [R23] ;  /* 0x0000000017147983 */ /* 0x000ea20000100a00 */
[----:B0-----:R-:W-:-:S05]  /*14b40*/  IADD3 R12, P2, PT, R4, UR13, RZ ;  /* 0x0000000d040c7c10 */ /* 0x001fca000ff5e0ff */
[----:B------:R-:W-:Y:S01]  /*14b50*/  IMAD.X R13, RZ, RZ, R5, P2 ;  /* 0x000000ffff0d7224 */ /* 0x000fe200010e0605 */
[----:B--2---:R-:W-:-:S04]  /*14b60*/  IADD3 R20, P1, PT, R7, R20, RZ ;  /* 0x0000001407147210 */ /* 0x004fc80007f3e0ff */
[----:B------:R-:W-:-:S05]  /*14b70*/  LEA.HI.X.SX32 R21, R7, R21, 0x1, P1 ;  /* 0x0000001507157211 */ /* 0x000fca00008f0eff */
[----:B------:R0:W-:Y:S04]  /*14b80*/  STL.64 [R23], R20 ;  /* 0x0000001417007387 */ /* 0x0001e80000100a00 */
[----:B------:R-:W2:Y:S01]  /*14b90*/  LD.E.U8 R7, desc[UR8][R12.64] ;  /* 0x000000080c077980 */ /* 0x000ea2000c101100 */
        /* <DEDUP_REMOVED lines=8> */
[----:B------:R-:W0:Y:S02]  /*14c20*/  LD.E.U8 R11, desc[UR8][R12.64+0x1] ;  /* 0x000001080c0b7980 */ /* 0x000e24000c101100 */
        /* <DEDUP_REMOVED lines=13> */
[----:B-1----:R-:W3:Y:S01]  /*14d00*/  LD.E.U8 R9, desc[UR8][R12.64+0x3] ;  /* 0x000003080c097980 */ /* 0x002ee2000c101100 */
[----:B------:R-:W-:Y:S01]  /*14d10*/  UIADD3 UR13, UPT, UPT, UR6, 0xc, URZ ;  /* 0x0000000c060d7890 */ /* 0x000fe2000fffe0ff */
[----:B---3--:R-:W-:-:S05]  /*14d20*/  IMAD R9, R9, 0x8, R2 ;  /* 0x0000000809097824 */ /* 0x008fca00078e0202 */
[----:B------:R-:W3:Y:S01]  /*14d30*/  LDL.64 R14, [R9] ;  /* 0x00000000090e7983 */ /* 0x000ee20000100a00 */
[----:B0-----:R-:W-:-:S05]  /*14d40*/  IADD3 R10, P2, PT, R4, UR13, RZ ;  /* 0x0000000d040a7c10 */ /* 0x001fca000ff5e0ff */
        /* <DEDUP_REMOVED lines=29> */
[----:B0-----:R-:W2:Y:S01]  /*14f20*/  LDL.64 R14, [R21] ;  /* 0x00000000150e7983 */ /* 0x001ea20000100a00 */
[----:B------:R-:W-:Y:S01]  /*14f30*/  UIADD3 UR6, UPT, UPT, UR6, 0x10, URZ ;  /* 0x0000001006067890 */ /* 0x000fe2000fffe0ff */
[----:B--2---:R-:W-:-:S04]  /*14f40*/  IADD3 R6, P1, PT, R7, R14, RZ ;  /* 0x0000000e07067210 */ /* 0x004fc80007f3e0ff */
[----:B------:R-:W-:Y:S02]  /*14f50*/  LEA.HI.X.SX32 R7, R7, R15, 0x1, P1 ;  /* 0x0000000f07077211 */ /* 0x000fe400008f0eff */
[----:B------:R-:W-:-:S03]  /*14f60*/  ISETP.LE.AND P1, PT, R8, UR6, PT ;  /* 0x0000000608007c0c */ /* 0x000fc6000bf23270 */
[----:B------:R1:W-:Y:S10]  /*14f70*/  STL.64 [R21], R6 ;  /* 0x0000000615007387 */ /* 0x0003f40000100a00 */
[----:B------:R-:W-:Y:S05]  /*14f80*/  @!P1 BRA `(.L_x_148) ;  /* 0xfffffff400f49947 */ /* 0x000fea000383ffff */
[----:B-1----:R-:W-:-:S07]  /*14f90*/  IMAD.MOV.U32 R13, RZ, RZ, R24 ;  /* 0x000000ffff0d7224 */ /* 0x002fce00078e0018 */
.L_x_147:
[----:B------:R-:W-:-:S05]  /*14fa0*/  VIADD R6, R24, -UR6 ;  /* 0x8000000618067c36 */ /* 0x000fca0008000000 */
[----:B------:R-:W-:-:S13]  /*14fb0*/  ISETP.GT.AND P1, PT, R6, 0x4, PT ;  /* 0x000000040600780c */ /* 0x000fda0003f24270 */
[----:B------:R-:W-:Y:S05]  /*14fc0*/  @!P1 BRA `(.L_x_149) ;  /* 0x00000004000c9947 */ /* 0x000fea0003800000 */
[----:B------:R-:W-:-:S05]  /*14fd0*/  IADD3 R10, P0, PT, R4, UR6, RZ ;  /* 0x00000006040a7c10 */ /* 0x000fca000ff1e0ff */
[----:B------:R-:W-:-:S05]  /*14fe0*/  IMAD.X R11, RZ, RZ, R5, P0 ;  /* 0x000000ffff0b7224 */ /* 0x000fca00000e0605 */
[----:B---3--:R-:W2:Y:S01]  /*14ff0*/  LD.E.U8 R7, desc[UR8][R10.64] ;  /* 0x000000080a077980 */ /* 0x008ea2000c101100 */
        /* <DEDUP_REMOVED lines=60> */
[----:B------:R-:W-:Y:S01]  /*153c0*/  LEA.HI.X.SX32 R7, R7, R13, 0x1, P0 ;  /* 0x0000000d07077211 */ /* 0x000fe200000f0eff */
[----:B------:R-:W-:Y:S01]  /*153d0*/  IMAD.MOV.U32 R13, RZ, RZ, R24 ;  /* 0x000000ffff0d7224 */ /* 0x000fe200078e0018 */
[----:B------:R-:W-:-:S03]  /*153e0*/  PLOP3.LUT P0, PT, PT, PT, PT, 0x8, 0x80 ;  /* 0x000000000080781c */ /* 0x000fc60003f0e170 */
[----:B------:R1:W-:Y:S10]  /*153f0*/  STL.64 [R15], R6 ;  /* 0x000000060f007387 */ /* 0x0003f40000100a00 */
.L_x_149:
[----:B------:R-:W-:-:S13]  /*15400*/  ISETP.EQ.AND P1, PT, R24, UR6, PT ;  /* 0x0000000618007c0c */ /* 0x000fda000bf22270 */
[----:B------:R-:W-:Y:S05]  /*15410*/  @!P0 BRA P1, `(.L_x_145) ;  /* 0x0000000000908947 */ /* 0x000fea0000800000 */
.L_x_146:
[----:B0-----:R-:W-:-:S05]  /*15420*/  IADD3 R8, P0, PT, R4, UR6, RZ ;  /* 0x0000000604087c10 */ /* 0x001fca000ff1e0ff */
[----:B------:R-:W-:-:S05]  /*15430*/  IMAD.X R9, RZ, RZ, R5, P0 ;  /* 0x000000ffff097224 */ /* 0x000fca00000e0605 */
[----:B-1-34-:R-:W3:Y:S01]  /*15440*/  LD.E.U8 R7, desc[UR8][R8.64] ;  /* 0x0000000808077980 */ /* 0x01aee2000c101100 */
[----:B------:R-:W-:Y:S02]  /*15450*/  UMOV UR13, 0x8 ;  /* 0x00000008000d7882 */ /* 0x000fe40000000000 */
[----:B------:R-:W-:-:S06]  /*15460*/  ULEA UR13, UR6, UR13, 0x2 ;  /* 0x0000000d060d7291 */ /* 0x000fcc000f8e10ff */
[----:B------:R-:W-:Y:S02]  /*15470*/  IMAD.U32 R20, RZ, RZ, UR13 ;  /* 0x0000000dff147e24 */ /* 0x000fe4000f8e00ff */
[----:B---3--:R-:W-:Y:S02]  /*15480*/  IMAD R21, R7, 0x8, R2 ;  /* 0x0000000807157824 */ /* 0x008fe400078e0202 */
[----:B--2---:R-:W0:Y:S03]  /*15490*/  LDC.64 R6, c[0x3][R20] ;  /* 0x00c0000014067b82 */ /* 0x004e260000000a00 */
        /* <DEDUP_REMOVED lines=20> */
[----:B-1----:R-:W2:Y:S01]  /*155e0*/  LDL.64 R12, [R15] ;  /* 0x000000000f0c7983 */ /* 0x002ea20000100a00 */
[----:B------:R-:W-:Y:S01]  /*155f0*/  UIADD3 UR6, UPT, UPT, UR6, 0x4, URZ ;  /* 0x0000000406067890 */ /* 0x000fe2000fffe0ff */
[----:B--2---:R-:W-:-:S04]  /*15600*/  IADD3 R6, P0, PT, R12, R7, RZ ;  /* 0x000000070c067210 */ /* 0x004fc80007f1e0ff */
[----:B------:R-:W-:Y:S02]  /*15610*/  LEA.HI.X.SX32 R7, R7, R13, 0x1, P0 ;  /* 0x0000000d07077211 */ /* 0x000fe400000f0eff */
[----:B------:R-:W-:-:S03]  /*15620*/  ISETP.NE.AND P0, PT, R24, UR6, PT ;  /* 0x0000000618007c0c */ /* 0x000fc6000bf05270 */
[----:B------:R4:W-:Y:S10]  /*15630*/  STL.64 [R15], R6 ;  /* 0x000000060f007387 */ /* 0x0009f40000100a00 */
[----:B------:R-:W-:Y:S05]  /*15640*/  @P0 BRA `(.L_x_146) ;  /* 0xfffffffc00740947 */ /* 0x000fea000383ffff */
[----:B------:R-:W-:-:S07]  /*15650*/  IMAD.MOV.U32 R13, RZ, RZ, R24 ;  /* 0x000000ffff0d7224 */ /* 0x000fce00078e0018 */
.L_x_145:
[----:B------:R-:W-:-:S13]  /*15660*/  ISETP.NE.AND P0, PT, R25, RZ, PT ;  /* 0x000000ff1900720c */ /* 0x000fda0003f05270 */
[----:B------:R-:W-:Y:S05]  /*15670*/  @!P0 BRA `(.L_x_144) ;  /* 0x0000000000748947 */ /* 0x000fea0003800000 */
[----:B------:R-:W-:-:S05]  /*15680*/  IADD3 R4, P0, PT, R13, R4, RZ ;  /* 0x000000040d047210 */ /* 0x000fca0007f1e0ff */
[----:B------:R-:W-:-:S05]  /*15690*/  IMAD.X R5, RZ, RZ, R5, P0 ;  /* 0x000000ffff057224 */ /* 0x000fca00000e0605 */
[----:B01-34-:R-:W3:Y:S01]  /*156a0*/  LD.E.U8 R7, desc[UR8][R4.64] ;  /* 0x0000000804077980 */ /* 0x01bee2000c101100 */
[----:B------:R-:W-:-:S04]  /*156b0*/  IMAD.MOV.U32 R8, RZ, RZ, 0x8 ;  /* 0x00000008ff087424 */ /* 0x000fc800078e00ff */
[----:B------:R-:W-:-:S04]  /*156c0*/  IMAD R8, R13, 0x4, R8 ;  /* 0x000000040d087824 */ /* 0x000fc800078e0208 */
[----:B------:R-:W0:Y:S01]  /*156d0*/  LDC R9, c[0x3][R8] ;  /* 0x00c0000008097b82 */ /* 0x000e220000000800 */
[----:B---3--:R-:W-:-:S05]  /*156e0*/  IMAD R11, R7, 0x8, R2 ;  /* 0x00000008070b7824 */ /* 0x008fca00078e0202 */
[----:B--2---:R-:W0:Y:S02]  /*156f0*/  LDL.64 R6, [R11] ;  /* 0x000000000b067983 */ /* 0x004e240000100a00 */
[----:B0-----:R-:W-:-:S04]  /*15700*/  IADD3 R6, P0, PT, R9, R6, RZ ;  /* 0x0000000609067210 */ /* 0x001fc80007f1e0ff */
[----:B------:R-:W-:Y:S02]  /*15710*/  LEA.HI.X.SX32 R7, R9, R7, 0x1, P0 ;  /* 0x0000000709077211 */ /* 0x000fe400000f0eff */
[----:B------:R-:W-:-:S03]  /*15720*/  ISETP.NE.AND P0, PT, R25, 0x1, PT ;  /* 0x000000011900780c */ /* 0x000fc60003f05270 */
[----:B------:R0:W-:Y:S10]  /*15730*/  STL.64 [R11], R6 ;  /* 0x000000060b007387 */ /* 0x0001f40000100a00 */
[----:B------:R-:W-:Y:S05]  /*15740*/  @!P0 BRA `(.L_x_144) ;  /* 0x0000000000408947 */ /* 0x000fea0003800000 */
[----:B0-----:R-:W2:Y:S01]  /*15750*/  LD.E.U8 R7, desc[UR8][R4.64+0x1] ;  /* 0x0000010804077980 */ /* 0x001ea2000c101100 */
[----:B------:R-:W0:Y:S01]  /*15760*/  LDC R9, c[0x3][R8+0x4] ;  /* 0x00c0010008097b82 */ /* 0x000e220000000800 */
[----:B--2---:R-:W-:-:S05]  /*15770*/  IMAD R11, R7, 0x8, R2 ;  /* 0x00000008070b7824 */ /* 0x004fca00078e0202 */
[----:B------:R-:W0:Y:S02]  /*15780*/  LDL.64 R6, [R11] ;  /* 0x000000000b067983 */ /* 0x000e240000100a00 */
[----:B0-----:R-:W-:-:S04]  /*15790*/  IADD3 R6, P0, PT, R9, R6, RZ ;  /* 0x0000000609067210 */ /* 0x001fc80007f1e0ff */
[----:B------:R-:W-:Y:S02]  /*157a0*/  LEA.HI.X.SX32 R7, R9, R7, 0x1, P0 ;  /* 0x0000000709077211 */ /* 0x000fe400000f0eff */
[----:B------:R-:W-:-:S03]  /*157b0*/  ISETP.NE.AND P0, PT, R25, 0x2, PT ;  /* 0x000000021900780c */ /* 0x000fc60003f05270 */
[----:B------:R0:W-:Y:S10]  /*157c0*/  STL.64 [R11], R6 ;  /* 0x000000060b007387 */ /* 0x0001f40000100a00 */
[----:B------:R-:W-:Y:S05]  /*157d0*/  @!P0 BRA `(.L_x_144) ;  /* 0x00000000001c8947 */ /* 0x000fea0003800000 */
[----:B------:R-:W0:Y:S01]  /*157e0*/  LD.E.U8 R5, desc[UR8][R4.64+0x2] ;  /* 0x0000020804057980 */ /* 0x000e22000c101100 */
[----:B------:R-:W1:Y:S01]  /*157f0*/  LDC R9, c[0x3][R8+0x8] ;  /* 0x00c0020008097b82 */ /* 0x000e620000000800 */
[----:B0-----:R-:W-:-:S05]  /*15800*/  IMAD R11, R5, 0x8, R2 ;  /* 0x00000008050b7824 */ /* 0x001fca00078e0202 */
[----:B------:R-:W1:Y:S02]  /*15810*/  LDL.64 R6, [R11] ;  /* 0x000000000b067983 */ /* 0x000e640000100a00 */
[----:B-1----:R-:W-:-:S04]  /*15820*/  IADD3 R6, P0, PT, R9, R6, RZ ;  /* 0x0000000609067210 */ /* 0x002fc80007f1e0ff */
[----:B------:R-:W-:-:S05]  /*15830*/  LEA.HI.X.SX32 R7, R9, R7, 0x1, P0 ;  /* 0x0000000709077211 */ /* 0x000fca00000f0eff */
[----:B------:R0:W-:Y:S04]  /*15840*/  STL.64 [R11], R6 ;  /* 0x000000060b007387 */ /* 0x0001e80000100a00 */
.L_x_144:
[----:B------:R-:W-:Y:S02]  /*15850*/  IMAD.MOV.U32 R21, RZ, RZ, RZ ;  /* 0x000000ffff157224 */ /* 0x000fe400078e00ff */
[----:B------:R-:W-:Y:S01]  /*15860*/  IMAD.MOV.U32 R23, RZ, RZ, RZ ;  /* 0x000000ffff177224 */ /* 0x000fe200078e00ff */
[----:B------:R-:W-:Y:S06]  /*15870*/  BRA.U !UP0, `(.L_x_150) ;  /* 0x0000000908b47547 */ /* 0x000fec000b800000 */
[----:B------:R-:W5:Y:S01]  /*15880*/  LDCU UR6, c[0x3][URZ] ;  /* 0x00c00000ff0677ac */ /* 0x000f620008000800 */
[----:B------:R-:W-:Y:S02]  /*15890*/  IMAD.MOV.U32 R21, RZ, RZ, RZ ;  /* 0x000000ffff157224 */ /* 0x000fe400078e00ff */
[----:B------:R-:W-:Y:S02]  /*158a0*/  IMAD.MOV.U32 R23, RZ, RZ, RZ ;  /* 0x000000ffff177224 */ /* 0x000fe400078e00ff */
[----:B-1--4-:R-:W-:Y:S01]  /*158b0*/  IMAD.MOV.U32 R31, RZ, RZ, RZ ;  /* 0x000000ffff1f7224 */ /* 0x012fe200078e00ff */
[----:B-----5:R-:W-:-:S09]  /*158c0*/  UISETP.GE.AND UP0, UPT, UR6, 0x10, UPT ;  /* 0x000000100600788c */ /* 0x020fd2000bf06270 */
[----:B------:R-:W-:Y:S05]  /*158d0*/  BRA.U !UP0, `(.L_x_151) ;  /* 0x00000005083c7547 */ /* 0x000fea000b800000 */
[----:B------:R-:W-:Y:S01]  /*158e0*/  CS2R R20, SRZ ;  /* 0x0000000000147805 */ /* 0x000fe2000001ff00 */
[----:B------:R-:W-:-:S07]  /*158f0*/  IMAD.MOV.U32 R23, RZ, RZ, RZ ;  /* 0x000000ffff177224 */ /* 0x000fce00078e00ff */
.L_x_152:
[----:B------:R-:W-:-:S05]  /*15900*/  IMAD R22, R20, 0x8, R2 ;  /* 0x0000000814167824 */ /* 0x000fca00078e0202 */
[----:B0-----:R-:W4:Y:S04]  /*15910*/  LDL.128 R8, [R22] ;  /* 0x0000000016087983 */ /* 0x001f280000100c00 */
[----:B------:R-:W5:Y:S04]  /*15920*/  LDL.128 R12, [R22+0x10] ;  /* 0x00001000160c7983 */ /* 0x000f680000100c00 */
[----:B--23--:R-:W2:Y:S01]  /*15930*/  LDL.128 R4, [R22+0x20] ;  /* 0x0000200016047983 */ /* 0x00cea20000100c00 */
        /* <DEDUP_REMOVED lines=17> */
[----:B--2---:R-:W-:-:S04]  /*15a50*/  ISETP.GT.U32.AND P0, PT, R4, R21, PT ;  /* 0x000000150400720c */ /* 0x004fc80003f04070 */
[----:B------:R-:W-:-:S04]  /*15a60*/  ISETP.GT.AND.EX P0, PT, R5, R9, PT, P0 ;  /* 0x000000090500720c */ /* 0x000fc80003f04300 */
[----:B------:R-:W-:Y:S02]  /*15a70*/  SEL R5, R5, R9, P0 ;  /* 0x0000000905057207 */ /* 0x000fe40000000000 */
[----:B------:R-:W2:Y:S01]  /*15a80*/  LDL.128 R8, [R22+0x40] ;  /* 0x0000400016087983 */ /* 0x000ea20000100c00 */
[----:B------:R-:W-:-:S04]  /*15a90*/  SEL R21, R4, R21, P0 ;  /* 0x0000001504157207 */ /* 0x000fc80000000000 */
        /* <DEDUP_REMOVED lines=9> */
[----:B------:R-:W3:Y:S03]  /*15b30*/  LDL.128 R4, [R22+0x50] ;  /* 0x0000500016047983 */ /* 0x000ee60000100c00 */
[----:B------:R-:W-:-:S04]  /*15b40*/  ISETP.GT.AND.EX P0, PT, R15, R13, PT, P0 ;  /* 0x0000000d0f00720c */ /* 0x000fc80003f04300 */
[----:B------:R-:W-:Y:S02]  /*15b50*/  SEL R21, R14, R21, P0 ;  /* 0x000000150e157207 */ /* 0x000fe40000000000 */
[----:B------:R-:W-:Y:S02]  /*15b60*/  SEL R15, R15, R13, P0 ;  /* 0x0000000d0f0f7207 */ /* 0x000fe40000000000 */
[----:B--2---:R-:W-:-:S04]  /*15b70*/  ISETP.GT.U32.AND P0, PT, R8, R21, PT ;  /* 0x000000150800720c */ /* 0x004fc80003f04070 */
        /* <DEDUP_REMOVED lines=8> */
[----:B------:R-:W4:Y:S01]  /*15c00*/  LDL.128 R8, [R22+0x60] ;  /* 0x0000600016087983 */ /* 0x000f220000100c00 */
[----:B------:R-:W-:-:S05]  /*15c10*/  VIADD R20, R20, 0x10 ;  /* 0x0000001014147836 */ /* 0x000fca0000000000 */
[----:B------:R-:W-:Y:S02]  /*15c20*/  ISETP.NE.AND P1, PT, R20, R19, PT ;  /* 0x000000131400720c */ /* 0x000fe40003f25270 */
        /* <DEDUP_REMOVED lines=25> */
[----:B------:R-:W-:-:S07]  /*15dc0*/  IMAD.MOV.U32 R31, RZ, RZ, R19 ;  /* 0x000000ffff1f7224 */ /* 0x000fce00078e0013 */
.L_x_151:
[----:B------:R-:W-:-:S13]  /*15dd0*/  ISETP.NE.AND P0, PT, R28, RZ, PT ;  /* 0x000000ff1c00720c */ /* 0x000fda0003f05270 */
[----:B------:R-:W-:Y:S05]  /*15de0*/  @!P0 BRA `(.L_x_150) ;  /* 0x0000000400588947 */ /* 0x000fea0003800000 */
[----:B------:R-:W-:Y:S01]  /*15df0*/  VIADD R4, R28, 0xffffffff ;  /* 0xffffffff1c047836 */ /* 0x000fe20000000000 */
[----:B------:R-:W-:-:S04]  /*15e00*/  ISETP.NE.AND P1, PT, R27, RZ, PT ;  /* 0x000000ff1b00720c */ /* 0x000fc80003f25270 */
[----:B------:R-:W-:-:S13]  /*15e10*/  ISETP.GE.U32.AND P0, PT, R4, 0x7, PT ;  /* 0x000000070400780c */ /* 0x000fda0003f06070 */
[----:B------:R-:W-:Y:S05]  /*15e20*/  @!P0 BRA `(.L_x_153) ;  /* 0x0000000000988947 */ /* 0x000fea0003800000 */
[----:B------:R-:W-:-:S05]  /*15e30*/  IMAD R20, R31, 0x8, R2 ;  /* 0x000000081f147824 */ /* 0x000fca00078e0202 */
[----:B0-----:R-:W4:Y:S04]  /*15e40*/  LDL.128 R8, [R20] ;  /* 0x0000000014087983 */ /* 0x001f280000100c00 */
[----:B--23--:R-:W2:Y:S04]  /*15e50*/  LDL.128 R4, [R20+0x10] ;  /* 0x0000100014047983 */ /* 0x00cea80000100c00 */
[----:B------:R-:W3:Y:S01]  /*15e60*/  LDL.128 R12, [R20+0x30] ;  /* 0x00003000140c7983 */ /* 0x000ee20000100c00 */
        /* <DEDUP_REMOVED lines=17> */
[----:B------:R-:W-:Y:S01]  /*15f80*/  VIADD R31, R31, 0x8 ;  /* 0x000000081f1f7836 */ /* 0x000fe20000000000 */
        /* <DEDUP_REMOVED lines=16> */
.L_x_153:
[----:B------:R-:W-:Y:S05]  /*16090*/  @!P1 BRA `(.L_x_150) ;  /* 0x0000000000ac9947 */ /* 0x000fea0003800000 */
[----:B------:R-:W-:Y:S01]  /*160a0*/  VIADD R4, R27, 0xffffffff ;  /* 0xffffffff1b047836 */ /* 0x000fe20000000000 */
[----:B------:R-:W-:-:S04]  /*160b0*/  ISETP.NE.AND P1, PT, R18, RZ, PT ;  /* 0x000000ff1200720c */ /* 0x000fc80003f25270 */
[----:B------:R-:W-:-:S13]  /*160c0*/  ISETP.GE.U32.AND P0, PT, R4, 0x3, PT ;  /* 0x000000030400780c */ /* 0x000fda0003f06070 */
[----:B------:R-:W-:Y:S05]  /*160d0*/  @!P0 BRA `(.L_x_154) ;  /* 0x0000000000508947 */ /* 0x000fea0003800000 */
[----:B------:R-:W-:-:S05]  /*160e0*/  IMAD R12, R31, 0x8, R2 ;  /* 0x000000081f0c7824 */ /* 0x000fca00078e0202 */
[----:B0-23--:R-:W2:Y:S04]  /*160f0*/  LDL.128 R4, [R12] ;  /* 0x000000000c047983 */ /* 0x00dea80000100c00 */
        /* <DEDUP_REMOVED lines=18> */
.L_x_154:
[----:B------:R-:W-:Y:S05]  /*16220*/  @!P1 BRA `(.L_x_150) ;  /* 0x0000000000489947 */ /* 0x000fea0003800000 */
[----:B0-----:R-:W-:-:S05]  /*16230*/  IMAD R8, R31, 0x8, R2 ;  /* 0x000000081f087824 */ /* 0x001fca00078e0202 */
[----:B--23--:R-:W2:Y:S01]  /*16240*/  LDL.128 R4, [R8] ;  /* 0x0000000008047983 */ /* 0x00cea20000100c00 */
[----:B------:R-:W-:Y:S02]  /*16250*/  ISETP.NE.AND P1, PT, R18, 0x1, PT ;  /* 0x000000011200780c */ /* 0x000fe40003f25270 */
[----:B--2---:R-:W-:-:S04]  /*16260*/  ISETP.GT.U32.AND P0, PT, R4, R21, PT ;  /* 0x000000150400720c */ /* 0x004fc80003f04070 */
[----:B------:R-:W-:-:S04]  /*16270*/  ISETP.GT.AND.EX P0, PT, R5, R23, PT, P0 ;  /* 0x000000170500720c */ /* 0x000fc80003f04300 */
[----:B------:R-:W-:Y:S02]  /*16280*/  SEL R21, R4, R21, P0 ;  /* 0x0000001504157207 */ /* 0x000fe40000000000 */
[----:B------:R-:W-:Y:S01]  /*16290*/  SEL R23, R5, R23, P0 ;  /* 0x0000001705177207 */ /* 0x000fe20000000000 */
[----:B------:R-:W-:Y:S06]  /*162a0*/  @!P1 BRA `(.L_x_150) ;  /* 0x0000000000289947 */ /* 0x000fec0003800000 */
        /* <DEDUP_REMOVED lines=10> */
.L_x_150:
[----:B------:R-:W-:Y:S01]  /*16350*/  ULEA UR6, UR5, UR7, 0x4 ;  /* 0x0000000705067291 */ /* 0x000fe2000f8e20ff */
[----:B------:R-:W-:-:S08]  /*16360*/  IMAD.MOV.U32 R22, RZ, RZ, R21 ;  /* 0x000000ffff167224 */ /* 0x000fd000078e0015 */
[----:B------:R0:W-:Y:S01]  /*16370*/  STL.64 [UR6], R22 ;  /* 0x00000016ff007987 */ /* 0x0001e20008100a06 */
[----:B------:R-:W-:Y:S05]  /*16380*/  BRA `(.L_x_100) ;  /* 0x0000002000e47947 */ /* 0x000fea0003800000 */
.L_x_101:
[----:B------:R-:W-:Y:S01]  /*16390*/  ULEA UR6, UR5, UR7, 0x4 ;  /* 0x0000000705067291 */ /* 0x000fe2000f8e20ff */
[----:B------:R-:W1:Y:S08]  /*163a0*/  LDCU.64 UR22, c[0x3][URZ] ;  /* 0x00c00000ff1677ac */ /* 0x000e700008000a00 */
[----:B------:R-:W2:Y:S01]  /*163b0*/  LDL.64 R6, [UR6+0x8] ;  /* 0x00000806ff067983 */ /* 0x000ea20008100a00 */
[--C-:B------:R-:W-:Y:S01]  /*163c0*/  SHF.R.U32.HI R9, RZ, 0x1, R0.reuse ;  /* 0x00000001ff097819 */ /* 0x100fe20000011600 */
[----:B------:R-:W-:Y:S01]  /*163d0*/  IMAD.SHL.U32 R11, R0, 0x2, RZ ;  /* 0x00000002000b7824 */ /* 0x000fe200078e00ff */
[----:B------:R-:W-:-:S02]  /*163e0*/  SHF.R.U32.HI R4, RZ, 0x15, R0 ;  /* 0x00000015ff047819 */ /* 0x000fc40000011600 */
[----:B------:R-:W-:-:S04]  /*163f0*/  SHF.R.U32.HI R10, RZ, 0x1f, R0 ;  /* 0x0000001fff0a7819 */ /* 0x000fc80000011600 */
[----:B------:R-:W-:Y:S01]  /*16400*/  LOP3.LUT R9, R10, R9, R4, 0x96, !PT ;  /* 0x000000090a097212 */ /* 0x000fe200078e9604 */
[----:B-1----:R-:W1:Y:S01]  /*16410*/  I2F.U32.RP R12, UR23 ;  /* 0x00000017000c7d06 */ /* 0x002e620008209000 */
[--C-:B------:R-:W-:Y:S02]  /*16420*/  SHF.R.U32.HI R4, RZ, 0x15, R11.reuse ;  /* 0x00000015ff047819 */ /* 0x100fe4000001160b */
[C---:B------:R-:W-:Y:S02]  /*16430*/  LOP3.LUT R10, R9.reuse, 0x1, R8, 0x48, !PT ;  /* 0x00000001090a7812 */ /* 0x040fe400078e4808 */
[----:B------:R-:W-:Y:S02]  /*16440*/  SHF.R.U32.HI R8, RZ, 0x1f, R11 ;  /* 0x0000001fff087819 */ /* 0x000fe4000001160b */
[----:B------:R-:W-:Y:S02]  /*16450*/  LOP3.LUT R10, R10, R11, RZ, 0xfc, !PT ;  /* 0x0000000b0a0a7212 */ /* 0x000fe400078efcff */
[----:B------:R-:W-:Y:S01]  /*16460*/  LOP3.LUT R8, R9, R4, R8, 0x96, !PT ;  /* 0x0000000409087212 */ /* 0x000fe200078e9608 */
[----:B------:R-:W-:-:S02]  /*16470*/  IMAD.MOV.U32 R4, RZ, RZ, RZ ;  /* 0x000000ffff047224 */ /* 0x000fc400078e00ff */
[----:B------:R-:W-:Y:S01]  /*16480*/  IMAD.SHL.U32 R11, R10, 0x2, RZ ;  /* 0x000000020a0b7824 */ /* 0x000fe200078e00ff */
[----:B-1----:R-:W1:Y:S04]  /*16490*/  MUFU.RCP R12, R12 ;  /* 0x0000000c000c7308 */ /* 0x002e680000001000 */
[----:B------:R-:W-:-:S04]  /*164a0*/  SHF.R.U32.HI R13, RZ, 0x15, R11 ;  /* 0x00000015ff0d7819 */ /* 0x000fc8000001160b */
[----:B------:R-:W-:Y:S01]  /*164b0*/  LOP3.LUT R13, R13, 0x7fffffff, R10, 0x78, !PT ;  /* 0x7fffffff0d0d7812 */ /* 0x000fe200078e780a */
[----:B-1----:R-:W-:-:S06]  /*164c0*/  VIADD R5, R12, 0xffffffe ;  /* 0x0ffffffe0c057836 */ /* 0x002fcc0000000000 */
[----:B------:R-:W1:Y:S02]  /*164d0*/  F2I.FTZ.U32.TRUNC.NTZ R5, R5 ;  /* 0x0000000500057305 */ /* 0x000e64000021f000 */
[----:B-1----:R-:W-:-:S04]  /*164e0*/  IMAD.MOV R12, RZ, RZ, -R5 ;  /* 0x000000ffff0c7224 */ /* 0x002fc800078e0a05 */
[----:B------:R-:W-:-:S04]  /*164f0*/  IMAD R9, R12, UR23, RZ ;  /* 0x000000170c097c24 */ /* 0x000fc8000f8e02ff */
[----:B------:R-:W-:Y:S01]  /*16500*/  IMAD.HI.U32 R5, R5, R9, R4 ;  /* 0x0000000905057227 */ /* 0x000fe200078e0004 */
[----:B------:R-:W-:-:S05]  /*16510*/  LOP3.LUT R4, R11, 0x1, R8, 0xf8, !PT ;  /* 0x000000010b047812 */ /* 0x000fca00078ef808 */
[----:B------:R-:W-:-:S04]  /*16520*/  IMAD.HI.U32 R9, R5, R4, RZ ;  /* 0x0000000405097227 */ /* 0x000fc800078e00ff */
[----:B------:R-:W-:-:S04]  /*16530*/  IMAD.MOV R9, RZ, RZ, -R9 ;  /* 0x000000ffff097224 */ /* 0x000fc800078e0a09 */
[----:B0-----:R-:W-:Y:S02]  /*16540*/  IMAD R14, R9, UR23, R4 ;  /* 0x00000017090e7c24 */ /* 0x001fe4000f8e0204 */
[----:B------:R-:W-:-:S03]  /*16550*/  IMAD.HI.U32 R9, R5, R10, RZ ;  /* 0x0000000a05097227 */ /* 0x000fc600078e00ff */
[----:B------:R-:W-:Y:S01]  /*16560*/  ISETP.GE.U32.AND P1, PT, R14, UR23, PT ;  /* 0x000000170e007c0c */ /* 0x000fe2000bf26070 */
[----:B------:R-:W-:-:S04]  /*16570*/  IMAD.MOV R9, RZ, RZ, -R9 ;  /* 0x000000ffff097224 */ /* 0x000fc800078e0a09 */
[----:B------:R-:W-:Y:S01]  /*16580*/  IMAD R12, R9, UR23, R10 ;  /* 0x00000017090c7c24 */ /* 0x000fe2000f8e020a */
[----:B------:R-:W-:Y:S02]  /*16590*/  SHF.R.U32.HI R10, RZ, 0x1f, R11 ;  /* 0x0000001fff0a7819 */ /* 0x000fe4000001160b */
[----:B------:R-:W-:Y:S02]  /*165a0*/  LOP3.LUT R9, RZ, UR23, RZ, 0x33, !PT ;  /* 0x00000017ff097c12 */ /* 0x000fe4000f8e33ff */
[----:B------:R-:W-:Y:S02]  /*165b0*/  ISETP.GE.U32.AND P0, PT, R12, UR23, PT ;  /* 0x000000170c007c0c */ /* 0x000fe4000bf06070 */
[----:B------:R-:W-:Y:S01]  /*165c0*/  LOP3.LUT R15, R13, R10, RZ, 0x3c, !PT ;  /* 0x0000000a0d0f7212 */ /* 0x000fe200078e3cff */
[----:B------:R-:W-:Y:S01]  /*165d0*/  @P1 VIADD R14, R14, -UR23 ;  /* 0x800000170e0e1c36 */ /* 0x000fe20008000000 */
[--C-:B------:R-:W-:Y:S02]  /*165e0*/  SHF.R.U32.HI R13, RZ, 0x1c, R0.reuse ;  /* 0x0000001cff0d7819 */ /* 0x100fe40000011600 */
[----:B------:R-:W-:-:S02]  /*165f0*/  SHF.R.U32.HI R0, RZ, 0x12, R0 ;  /* 0x00000012ff007819 */ /* 0x000fc40000011600 */
[----:B------:R-:W-:Y:S02]  /*16600*/  ISETP.GE.U32.AND P2, PT, R14, UR23, PT ;  /* 0x000000170e007c0c */ /* 0x000fe4000bf46070 */
[----:B------:R-:W-:-:S03]  /*16610*/  LOP3.LUT R0, R15, R0, R13, 0x96, !PT ;  /* 0x000000000f007212 */ /* 0x000fc600078e960d */
[----:B------:R-:W-:Y:S01]  /*16620*/  @P0 VIADD R12, R12, -UR23 ;  /* 0x800000170c0c0c36 */ /* 0x000fe20008000000 */
[----:B------:R-:W-:-:S04]  /*16630*/  ISETP.NE.U32.AND P0, PT, RZ, UR23, PT ;  /* 0x00000017ff007c0c */ /* 0x000fc8000bf05070 */
[----:B------:R-:W-:-:S03]  /*16640*/  ISETP.GE.U32.AND P1, PT, R12, UR23, PT ;  /* 0x000000170c007c0c */ /* 0x000fc6000bf26070 */
[----:B------:R-:W-:-:S05]  /*16650*/  @P2 VIADD R14, R14, -UR23 ;  /* 0x800000170e0e2c36 */ /* 0x000fca0008000000 */
[----:B------:R-:W-:-:S05]  /*16660*/  SEL R11, R9, R14, !P0 ;  /* 0x0000000e090b7207 */ /* 0x000fca0004000000 */
[----:B------:R-:W-:-:S05]  /*16670*/  @P1 VIADD R12, R12, -UR23 ;  /* 0x800000170c0c1c36 */ /* 0x000fca0008000000 */
[----:B------:R-:W-:Y:S02]  /*16680*/  SEL R13, R9, R12, !P0 ;  /* 0x0000000c090d7207 */ /* 0x000fe40004000000 */
[----:B------:R-:W-:Y:S02]  /*16690*/  LOP3.LUT R23, R15, 0x1, R8, 0x48, !PT ;  /* 0x000000010f177812 */ /* 0x000fe400078e4808 */
[C---:B--2---:R-:W-:Y:S02]  /*166a0*/  IADD3 R10, P2, PT, R6.reuse, R11, RZ ;  /* 0x0000000b060a7210 */ /* 0x044fe40007f5e0ff */
[----:B------:R-:W-:Y:S02]  /*166b0*/  IADD3 R12, P1, PT, R6, R13, RZ ;  /* 0x0000000d060c7210 */ /* 0x000fe40007f3e0ff */
[-C--:B------:R-:W-:Y:S02]  /*166c0*/  LEA.HI.X.SX32 R11, R11, R7.reuse, 0x1, P2 ;  /* 0x000000070b0b7211 */ /* 0x080fe400010f0eff */
[----:B------:R-:W-:-:S03]  /*166d0*/  LEA.HI.X.SX32 R13, R13, R7, 0x1, P1 ;  /* 0x000000070d0d7211 */ /* 0x000fc600008f0eff */
[----:B------:R-:W2:Y:S04]  /*166e0*/  LD.E.U8 R21, desc[UR8][R10.64] ;  /* 0x000000080a157980 */ /* 0x000ea8000c101100 */
[----:B------:R-:W3:Y:S01]  /*166f0*/  LD.E.U8 R15, desc[UR8][R12.64] ;  /* 0x000000080c0f7980 */ /* 0x000ee2000c101100 */
[----:B------:R-:W-:Y:S01]  /*16700*/  IMAD R4, R4, 0x2, R23 ;  /* 0x0000000204047824 */ /* 0x000fe200078e0217 */
[----:B------:R-:W-:-:S03]  /*16710*/  LOP3.LUT R23, R0, 0x1, RZ, 0xc0, !PT ;  /* 0x0000000100177812 */ /* 0x000fc600078ec0ff */
[----:B------:R-:W-:-:S04]  /*16720*/  IMAD.HI.U32 R8, R5, R4, RZ ;  /* 0x0000000405087227 */ /* 0x000fc800078e00ff */
[----:B------:R-:W-:Y:S02]  /*16730*/  IMAD R0, R4, 0x2, R23 ;  /* 0x0000000204007824 */ /* 0x000fe400078e0217 */
[----:B------:R-:W-:Y:S02]  /*16740*/  IMAD.MOV R23, RZ, RZ, -R8 ;  /* 0x000000ffff177224 */ /* 0x000fe400078e0a08 */
[----:B------:R-:W-:-:S04]  /*16750*/  IMAD.HI.U32 R5, R5, R0, RZ ;  /* 0x0000000005057227 */ /* 0x000fc800078e00ff */
[----:B------:R-:W-:Y:S02]  /*16760*/  IMAD.MOV R5, RZ, RZ, -R5 ;  /* 0x000000ffff057224 */ /* 0x000fe400078e0a05 */
[----:B------:R-:W-:Y:S02]  /*16770*/  IMAD R4, R23, UR23, R4 ;  /* 0x0000001717047c24 */ /* 0x000fe4000f8e0204 */
[----:B------:R-:W-:-:S03]  /*16780*/  IMAD R8, R5, UR23, R0 ;  /* 0x0000001705087c24 */ /* 0x000fc6000f8e0200 */
[----:B------:R-:W-:Y:S02]  /*16790*/  ISETP.GE.U32.AND P1, PT, R4, UR23, PT ;  /* 0x0000001704007c0c */ /* 0x000fe4000bf26070 */
        /* <DEDUP_REMOVED lines=8> */
[----:B------:R-:W-:Y:S02]  /*16820*/  SEL R23, R9, R8, !P0 ;  /* 0x0000000809177207 */ /* 0x000fe40004000000 */
[C---:B------:R-:W-:Y:S02]  /*16830*/  IADD3 R8, P0, PT, R6.reuse, R5, RZ ;  /* 0x0000000506087210 */ /* 0x040fe40007f1e0ff */
[----:B------:R-:W-:Y:S02]  /*16840*/  IADD3 R4, P1, PT, R6, R23, RZ ;  /* 0x0000001706047210 */ /* 0x000fe40007f3e0ff */
[-C--:B------:R-:W-:Y:S02]  /*16850*/  LEA.HI.X.SX32 R9, R5, R7.reuse, 0x1, P0 ;  /* 0x0000000705097211 */ /* 0x080fe400000f0eff */
[----:B------:R-:W-:Y:S01]  /*16860*/  LEA.HI.X.SX32 R5, R23, R7, 0x1, P1 ;  /* 0x0000000717057211 */ /* 0x000fe200008f0eff */
[----:B--2---:R0:W-:Y:S04]  /*16870*/  ST.E.U8 desc[UR8][R12.64], R21 ;  /* 0x000000150c007985 */ /* 0x0041e8000c101108 */
[----:B---3--:R0:W-:Y:S04]  /*16880*/  ST.E.U8 desc[UR8][R10.64], R15 ;  /* 0x0000000f0a007985 */ /* 0x0081e8000c101108 */
[----:B------:R-:W2:Y:S04]  /*16890*/  LD.E.U8 R31, desc[UR8][R4.64] ;  /* 0x00000008041f7980 */ /* 0x000ea8000c101100 */
[----:B------:R-:W3:Y:S01]  /*168a0*/  LD.E.U8 R23, desc[UR8][R8.64] ;  /* 0x0000000808177980 */ /* 0x000ee2000c101100 */
[----:B------:R-:W-:-:S03]  /*168b0*/  UISETP.GE.AND UP0, UPT, UR22, 0x1, UPT ;  /* 0x000000011600788c */ /* 0x000fc6000bf06270 */
[----:B--2---:R0:W-:Y:S04]  /*168c0*/  ST.E.U8 desc[UR8][R8.64], R31 ;  /* 0x0000001f08007985 */ /* 0x0041e8000c101108 */
[----:B---3--:R0:W-:Y:S02]  /*168d0*/  ST.E.U8 desc[UR8][R4.64], R23 ;  /* 0x0000001704007985 */ /* 0x0081e4000c101108 */
[----:B------:R-:W-:Y:S05]  /*168e0*/  BRA.U !UP0, `(.L_x_155) ;  /* 0x0000000108c07547 */ /* 0x000fea000b800000 */
[----:B------:R-:W-:Y:S01]  /*168f0*/  UISETP.GE.U32.AND UP1, UPT, UR22, 0x10, UPT ;  /* 0x000000101600788c */ /* 0x000fe2000bf26070 */
[----:B0-----:R-:W-:-:S08]  /*16900*/  IMAD.MOV.U32 R4, RZ, RZ, RZ ;  /* 0x000000ffff047224 */ /* 0x001fd000078e00ff */
[----:B------:R-:W-:Y:S05]  /*16910*/  BRA.U !UP1, `(.L_x_156) ;  /* 0x0000000109387547 */ /* 0x000fea000b800000 */
[----:B------:R-:W-:-:S07]  /*16920*/  IMAD.MOV.U32 R4, RZ, RZ, RZ ;  /* 0x000000ffff047224 */ /* 0x000fce00078e00ff */
.L_x_157:
        /* <DEDUP_REMOVED lines=13> */
.L_x_156:
        /* <DEDUP_REMOVED lines=31> */
.L_x_155:
[----:B------:R-:W-:-:S09]  /*16bf0*/  UISETP.GE.AND UP1, UPT, UR23, 0x1, UPT ;  /* 0x000000011700788c */ /* 0x000fd2000bf26270 */
[----:B------:R-:W-:Y:S05]  /*16c00*/  BRA.U !UP1, `(.L_x_158) ;  /* 0x0000000d09f07547 */ /* 0x000fea000b800000 */
[----:B------:R-:W-:Y:S01]  /*16c10*/  UISETP.GE.U32.AND UP1, UPT, UR23, 0x10, UPT ;  /* 0x000000101700788c */ /* 0x000fe2000bf26070 */
[----:B0-----:R-:W-:-:S08]  /*16c20*/  IMAD.MOV.U32 R9, RZ, RZ, RZ ;  /* 0x000000ffff097224 */ /* 0x001fd000078e00ff */
[----:B------:R-:W-:Y:S05]  /*16c30*/  BRA.U !UP1, `(.L_x_159) ;  /* 0x0000000509d07547 */ /* 0x000fea000b800000 */
[----:B------:R-:W-:-:S05]  /*16c40*/  UMOV UR6, URZ ;  /* 0x000000ff00067c82 */ /* 0x000fca0008000000 */
.L_x_160:
[----:B------:R-:W-:-:S05]  /*16c50*/  IADD3 R8, P0, PT, R6, UR6, RZ ;  /* 0x0000000606087c10 */ /* 0x000fca000ff1e0ff */
[----:B------:R-:W-:-:S05]  /*16c60*/  IMAD.X R9, RZ, RZ, R7, P0 ;  /* 0x000000ffff097224 */ /* 0x000fca00000e0607 */
[----:B0--3--:R-:W3:Y:S01]  /*16c70*/  LD.E.U8 R4, desc[UR8][R8.64] ;  /* 0x0000000808047980 */ /* 0x009ee2000c101100 */
[----:B------:R-:W-:Y:S02]  /*16c80*/  UMOV UR13, 0x8 ;  /* 0x00000008000d7882 */ /* 0x000fe40000000000 */
[----:B------:R-:W-:-:S06]  /*16c90*/  ULEA UR13, UR6, UR13, 0x2 ;  /* 0x0000000d060d7291 */ /* 0x000fcc000f8e10ff */
[----:B------:R-:W-:Y:S02]  /*16ca0*/  IMAD.U32 R20, RZ, RZ, UR13 ;  /* 0x0000000dff147e24 */ /* 0x000fe4000f8e00ff */
[----:B---3--:R-:W-:Y:S02]  /*16cb0*/  IMAD R21, R4, 0x8, R3 ;  /* 0x0000000804157824 */ /* 0x008fe400078e0203 */
[----:B-12---:R-:W0:Y:S03]  /*16cc0*/  LDC.64 R4, c[0x3][R20] ;  /* 0x00c0000014047b82 */ /* 0x006e260000000a00 */
        /* <DEDUP_REMOVED lines=100> */
[----:B--2---:R-:W-:-:S05]  /*17310*/  IADD3 R4, P0, PT, R5, R12, RZ ;  /* 0x0000000c05047210 */ /* 0x004fca0007f1e0ff */
[----:B------:R-:W-:Y:S01]  /*17320*/  IMAD.U32 R12, RZ, RZ, UR6 ;  /* 0x00000006ff0c7e24 */ /* 0x000fe2000f8e00ff */
[----:B------:R-:W-:-:S04]  /*17330*/  LEA.HI.X.SX32 R5, R5, R13, 0x1, P0 ;  /* 0x0000000d05057211 */ /* 0x000fc800000f0eff */
[----:B------:R-:W-:Y:S01]  /*17340*/  ISETP.NE.AND P0, PT, R12, UR21, PT ;  /* 0x000000150c007c0c */ /* 0x000fe2000bf05270 */
[----:B------:R0:W-:-:S12]  /*17350*/  STL.64 [R15], R4 ;  /* 0x000000040f007387 */ /* 0x0001d80000100a00 */
[----:B------:R-:W-:Y:S05]  /*17360*/  @P0 BRA `(.L_x_160) ;  /* 0xfffffff800380947 */ /* 0x000fea000383ffff */
[----:B------:R-:W-:-:S07]  /*17370*/  IMAD.U32 R9, RZ, RZ, UR21 ;  /* 0x00000015ff097e24 */ /* 0x000fce000f8e00ff */
.L_x_159:
[----:B------:R-:W-:-:S09]  /*17380*/  UISETP.NE.AND UP1, UPT, UR17, URZ, UPT ;  /* 0x000000ff1100728c */ /* 0x000fd2000bf25270 */
[----:B------:R-:W-:Y:S05]  /*17390*/  BRA.U !UP1, `(.L_x_158) ;  /* 0x00000009090c7547 */ /* 0x000fea000b800000 */
[----:B0--3--:R-:W-:Y:S01]  /*173a0*/  IMAD.U32 R4, RZ, RZ, UR17 ;  /* 0x00000011ff047e24 */ /* 0x009fe2000f8e00ff */
[----:B------:R-:W-:-:S03]  /*173b0*/  UISETP.NE.AND UP1, UPT, UR16, URZ, UPT ;  /* 0x000000ff1000728c */ /* 0x000fc6000bf25270 */
[----:B------:R-:W-:-:S05]  /*173c0*/  VIADD R4, R4, 0xffffffff ;  /* 0xffffffff04047836 */ /* 0x000fca0000000000 */
[----:B------:R-:W-:-:S13]  /*173d0*/  ISETP.GE.U32.AND P0, PT, R4, 0x7, PT ;  /* 0x000000070400780c */ /* 0x000fda0003f06070 */
[----:B------:R-:W-:Y:S05]  /*173e0*/  @!P0 BRA `(.L_x_161) ;  /* 0x0000000000e48947 */ /* 0x000fea0003800000 */
[----:B------:R-:W-:-:S05]  /*173f0*/  IADD3 R10, P0, PT, R6, R9, RZ ;  /* 0x00000009060a7210 */ /* 0x000fca0007f1e0ff */
[----:B------:R-:W-:-:S05]  /*17400*/  IMAD.X R11, RZ, RZ, R7, P0 ;  /* 0x000000ffff0b7224 */ /* 0x000fca00000e0607 */
[----:B------:R-:W3:Y:S01]  /*17410*/  LD.E.U8 R4, desc[UR8][R10.64] ;  /* 0x000000080a047980 */ /* 0x000ee2000c101100 */
[----:B------:R-:W-:-:S04]  /*17420*/  IMAD.MOV.U32 R8, RZ, RZ, 0x8 ;  /* 0x00000008ff087424 */ /* 0x000fc800078e00ff */
[----:B------:R-:W-:Y:S02]  /*17430*/  IMAD R8, R9, 0x4, R8 ;  /* 0x0000000409087824 */ /* 0x000fe400078e0208 */
        /* <DEDUP_REMOVED lines=52> */
.L_x_161:
[----:B------:R-:W-:Y:S05]  /*17780*/  BRA.U !UP1, `(.L_x_158) ;  /* 0x0000000509107547 */ /* 0x000fea000b800000 */
[----:B---3--:R-:W-:Y:S01]  /*17790*/  IMAD.U32 R4, RZ, RZ, UR16 ;  /* 0x00000010ff047e24 */ /* 0x008fe2000f8e00ff */
        /* <DEDUP_REMOVED lines=35> */
.L_x_162:
[----:B------:R-:W-:Y:S05]  /*179d0*/  BRA.U !UP1, `(.L_x_158) ;  /* 0x00000001097c7547 */ /* 0x000fea000b800000 */
[----:B---3--:R-:W-:-:S05]  /*179e0*/  IADD3 R4, P0, PT, R6, R9, RZ ;  /* 0x0000000906047210 */ /* 0x008fca0007f1e0ff */
[----:B-12---:R-:W-:-:S05]  /*179f0*/  IMAD.X R5, RZ, RZ, R7, P0 ;  /* 0x000000ffff057224 */ /* 0x006fca00000e0607 */
[----:B------:R-:W2:Y:S01]  /*17a00*/  LD.E.U8 R6, desc[UR8][R4.64] ;  /* 0x0000000804067980 */ /* 0x000ea2000c101100 */
[----:B------:R-:W-:-:S04]  /*17a10*/  IMAD.MOV.U32 R8, RZ, RZ, 0x8 ;  /* 0x00000008ff087424 */ /* 0x000fc800078e00ff */
[----:B------:R-:W-:-:S04]  /*17a20*/  IMAD R9, R9, 0x4, R8 ;  /* 0x0000000409097824 */ /* 0x000fc800078e0208 */
[----:B------:R-:W0:Y:S01]  /*17a30*/  LDC R11, c[0x3][R9] ;  /* 0x00c00000090b7b82 */ /* 0x000e220000000800 */
[----:B--2---:R-:W-:-:S05]  /*17a40*/  IMAD R13, R6, 0x8, R3 ;  /* 0x00000008060d7824 */ /* 0x004fca00078e0203 */
[----:B------:R-:W0:Y:S01]  /*17a50*/  LDL.64 R6, [R13] ;  /* 0x000000000d067983 */ /* 0x000e220000100a00 */
[----:B------:R-:W-:Y:S01]  /*17a60*/  IMAD.U32 R8, RZ, RZ, UR12 ;  /* 0x0000000cff087e24 */ /* 0x000fe2000f8e00ff */
[----:B0-----:R-:W-:-:S04]  /*17a70*/  IADD3 R6, P0, PT, R11, R6, RZ ;  /* 0x000000060b067210 */ /* 0x001fc80007f1e0ff */
[----:B------:R-:W-:Y:S02]  /*17a80*/  LEA.HI.X.SX32 R7, R11, R7, 0x1, P0 ;  /* 0x000000070b077211 */ /* 0x000fe400000f0eff */
[----:B------:R-:W-:-:S03]  /*17a90*/  ISETP.NE.AND P0, PT, R8, 0x1, PT ;  /* 0x000000010800780c */ /* 0x000fc60003f05270 */
[----:B------:R4:W-:Y:S10]  /*17aa0*/  STL.64 [R13], R6 ;  /* 0x000000060d007387 */ /* 0x0009f40000100a00 */
[----:B------:R-:W-:Y:S05]  /*17ab0*/  @!P0 BRA `(.L_x_158) ;  /* 0x0000000000448947 */ /* 0x000fea0003800000 */
[----:B----4-:R-:W2:Y:S01]  /*17ac0*/  LD.E.U8 R6, desc[UR8][R4.64+0x1] ;  /* 0x0000010804067980 */ /* 0x010ea2000c101100 */
        /* <DEDUP_REMOVED lines=11> */
[----:B--2---:R-:W-:-:S05]  /*17b80*/  IMAD R11, R4, 0x8, R3 ;  /* 0x00000008040b7824 */ /* 0x004fca00078e0203 */
[----:B0-----:R-:W1:Y:S02]  /*17b90*/  LDL.64 R6, [R11] ;  /* 0x000000000b067983 */ /* 0x001e640000100a00 */
[----:B-1----:R-:W-:-:S04]  /*17ba0*/  IADD3 R6, P0, PT, R9, R6, RZ ;  /* 0x0000000609067210 */ /* 0x002fc80007f1e0ff */
[----:B------:R-:W-:-:S05]  /*17bb0*/  LEA.HI.X.SX32 R7, R9, R7, 0x1, P0 ;  /* 0x0000000709077211 */ /* 0x000fca00000f0eff */
[----:B------:R0:W-:Y:S04]  /*17bc0*/  STL.64 [R11], R6 ;  /* 0x000000060b007387 */ /* 0x0001e80000100a00 */
.L_x_158:
[----:B0-----:R-:W-:Y:S02]  /*17bd0*/  IMAD.MOV.U32 R21, RZ, RZ, RZ ;  /* 0x000000ffff157224 */ /* 0x001fe400078e00ff */
[----:B---3--:R-:W-:Y:S01]  /*17be0*/  IMAD.MOV.U32 R23, RZ, RZ, RZ ;  /* 0x000000ffff177224 */ /* 0x008fe200078e00ff */
[----:B------:R-:W-:Y:S06]  /*17bf0*/  BRA.U !UP0, `(.L_x_163) ;  /* 0x0000000908bc7547 */ /* 0x000fec000b800000 */
[----:B------:R-:W-:Y:S01]  /*17c00*/  UISETP.GE.U32.AND UP0, UPT, UR22, 0x10, UPT ;  /* 0x000000101600788c */ /* 0x000fe2000bf06070 */
[----:B------:R-:W-:Y:S01]  /*17c10*/  CS2R R20, SRZ ;  /* 0x0000000000147805 */ /* 0x000fe2000001ff00 */
[----:B------:R-:W-:-:S07]  /*17c20*/  IMAD.MOV.U32 R23, RZ, RZ, RZ ;  /* 0x000000ffff177224 */ /* 0x000fce00078e00ff */
[----:B------:R-:W-:Y:S05]  /*17c30*/  BRA.U !UP0, `(.L_x_164) ;  /* 0x00000005083c7547 */ /* 0x000fea000b800000 */
[----:B------:R-:W-:Y:S01]  /*17c40*/  CS2R R20, SRZ ;  /* 0x0000000000147805 */ /* 0x000fe2000001ff00 */
[----:B------:R-:W-:-:S07]  /*17c50*/  IMAD.MOV.U32 R23, RZ, RZ, RZ ;  /* 0x000000ffff177224 */ /* 0x000fce00078e00ff */
.L_x_165:
[----:B------:R-:W-:-:S05]  /*17c60*/  IMAD R22, R20, 0x8, R3 ;  /* 0x0000000814167824 */ /* 0x000fca00078e0203 */
[----:B------:R-:W3:Y:S04]  /*17c70*/  LDL.128 R8, [R22] ;  /* 0x0000000016087983 */ /* 0x000ee80000100c00 */
[----:B----4-:R-:W4:Y:S04]  /*17c80*/  LDL.128 R12, [R22+0x10] ;  /* 0x00001000160c7983 */ /* 0x010f280000100c00 */
[----:B-12---:R-:W2:Y:S01]  /*17c90*/  LDL.128 R4, [R22+0x20] ;  /* 0x0000200016047983 */ /* 0x006ea20000100c00 */
        /* <DEDUP_REMOVED lines=46> */
[----:B------:R-:W-:Y:S02]  /*17f80*/  ISETP.NE.AND P1, PT, R20, UR10, PT ;  /* 0x0000000a14007c0c */ /* 0x000fe4000bf25270 */
        /* <DEDUP_REMOVED lines=26> */
.L_x_164:
[----:B------:R-:W-:-:S09]  /*18130*/  UISETP.NE.AND UP0, UPT, UR20, URZ, UPT ;  /* 0x000000ff1400728c */ /* 0x000fd2000bf05270 */
[----:B------:R-:W-:Y:S05]  /*18140*/  BRA.U !UP0, `(.L_x_163) ;  /* 0x0000000508687547 */ /* 0x000fea000b800000 */
[----:B------:R-:W-:Y:S02]  /*18150*/  UIADD3 UR6, UPT, UPT, UR20, -0x1, URZ ;  /* 0xffffffff14067890 */ /* 0x000fe4000fffe0ff */
[----:B------:R-:W-:-:S04]  /*18160*/  UISETP.NE.AND UP0, UPT, UR19, URZ, UPT ;  /* 0x000000ff1300728c */ /* 0x000fc8000bf05270 */
[----:B------:R-:W-:-:S05]  /*18170*/  IMAD.U32 R4, RZ, RZ, UR6 ;  /* 0x00000006ff047e24 */ /* 0x000fca000f8e00ff */
[----:B------:R-:W-:-:S13]  /*18180*/  ISETP.GE.U32.AND P0, PT, R4, 0x7, PT ;  /* 0x000000070400780c */ /* 0x000fda0003f06070 */
[----:B------:R-:W-:Y:S05]  /*18190*/  @!P0 BRA `(.L_x_166) ;  /* 0x0000000000988947 */ /* 0x000fea0003800000 */
[----:B------:R-:W-:-:S05]  /*181a0*/  IMAD R22, R20, 0x8, R3 ;  /* 0x0000000814167824 */ /* 0x000fca00078e0203 */
[----:B------:R-:W3:Y:S04]  /*181b0*/  LDL.128 R8, [R22] ;  /* 0x0000000016087983 */ /* 0x000ee80000100c00 */
[----:B-12-4-:R-:W2:Y:S04]  /*181c0*/  LDL.128 R4, [R22+0x10] ;  /* 0x0000100016047983 */ /* 0x016ea80000100c00 */
[----:B------:R-:W4:Y:S01]  /*181d0*/  LDL.128 R12, [R22+0x30] ;  /* 0x00003000160c7983 */ /* 0x000f220000100c00 */
        /* <DEDUP_REMOVED lines=33> */
[----:B------:R-:W-:-:S07]  /*183f0*/  SEL R23, R15, R13, P0 ;  /* 0x0000000d0f177207 */ /* 0x000fce0000000000 */
.L_x_166:
[----:B------:R-:W-:Y:S05]  /*18400*/  BRA.U !UP0, `(.L_x_163) ;  /* 0x0000000108b87547 */ /* 0x000fea000b800000 */
[----:B------:R-:W-:Y:S02]  /*18410*/  UIADD3 UR6, UPT, UPT, UR19, -0x1, URZ ;  /* 0xffffffff13067890 */ /* 0x000fe4000fffe0ff */
[----:B------:R-:W-:-:S04]  /*18420*/  UISETP.NE.AND UP0, UPT, UR11, URZ, UPT ;  /* 0x000000ff0b00728c */ /* 0x000fc8000bf05270 */
[----:B------:R-:W-:-:S05]  /*18430*/  IMAD.U32 R4, RZ, RZ, UR6 ;  /* 0x00000006ff047e24 */ /* 0x000fca000f8e00ff */
[----:B------:R-:W-:-:S13]  /*18440*/  ISETP.GE.U32.AND P0, PT, R4, 0x3, PT ;  /* 0x000000030400780c */ /* 0x000fda0003f06070 */
[----:B------:R-:W-:Y:S05]  /*18450*/  @!P0 BRA `(.L_x_167) ;  /* 0x0000000000508947 */ /* 0x000fea0003800000 */
[----:B------:R-:W-:-:S05]  /*18460*/  IMAD R12, R20, 0x8, R3 ;  /* 0x00000008140c7824 */ /* 0x000fca00078e0203 */
[----:B-12-4-:R-:W2:Y:S04]  /*18470*/  LDL.128 R4, [R12] ;  /* 0x000000000c047983 */ /* 0x016ea80000100c00 */
        /* <DEDUP_REMOVED lines=18> */
.L_x_167:
[----:B------:R-:W-:Y:S05]  /*185a0*/  BRA.U !UP0, `(.L_x_163) ;  /* 0x0000000108507547 */ /* 0x000fea000b800000 */
[----:B------:R-:W-:-:S05]  /*185b0*/  IMAD R20, R20, 0x8, R3 ;  /* 0x0000000814147824 */ /* 0x000fca00078e0203 */
[----:B-12-4-:R-:W2:Y:S01]  /*185c0*/  LDL.128 R4, [R20] ;  /* 0x0000000014047983 */ /* 0x016ea20000100c00 */
        /* <DEDUP_REMOVED lines=18> */
.L_x_163:
[----:B------:R-:W-:Y:S01]  /*186f0*/  ULEA UR6, UR5, UR7, 0x4 ;  /* 0x0000000705067291 */ /* 0x000fe2000f8e20ff */
[----:B------:R-:W-:-:S08]  /*18700*/  IMAD.MOV.U32 R22, RZ, RZ, R21 ;  /* 0x000000ffff167224 */ /* 0x000fd000078e0015 */
[----:B------:R3:W-:Y:S03]  /*18710*/  STL.64 [UR6], R22 ;  /* 0x00000016ff007987 */ /* 0x0007e60008100a06 */
.L_x_100:
[----:B------:R-:W-:Y:S05]  /*18720*/  BSYNC.RECONVERGENT B0 ;  /* 0x0000000000007941 */ /* 0x000fea0003800200 */
.L_x_99:
[----:B------:R-:W-:-:S04]  /*18730*/  UIADD3 UR5, UPT, UPT, UR5, 0x1, URZ ;  /* 0x0000000105057890 */ /* 0x000fc8000fffe0ff */
[----:B------:R-:W-:-:S09]  /*18740*/  UISETP.NE.AND UP0, UPT, UR5, 0x64, UPT ;  /* 0x000000640500788c */ /* 0x000fd2000bf05270 */
[----:B------:R-:W-:Y:S05]  /*18750*/  BRA.U UP0, `(.L_x_168) ;  /* 0xffffff7d00647547 */ /* 0x000fea000b83ffff */
[--C-:B------:R-:W-:Y:S01]  /*18760*/  SHF.R.U32.HI R4, RZ, 0x1, R0.reuse ;  /* 0x00000001ff047819 */ /* 0x100fe20000011600 */
[----:B------:R-:W-:Y:S01]  /*18770*/  UMOV UR22, 0xd2f1a9fc ;  /* 0xd2f1a9fc00167882 */ /* 0x000fe20000000000 */
[--C-:B-12---:R-:W-:Y:S01]  /*18780*/  SHF.R.U32.HI R5, RZ, 0x15, R0.reuse ;  /* 0x00000015ff057819 */ /* 0x106fe20000011600 */
[----:B------:R-:W-:Y:S01]  /*18790*/  UMOV UR23, 0x3f60624d ;  /* 0x3f60624d00177882 */ /* 0x000fe20000000000 */
[----:B0---4-:R-:W-:Y:S01]  /*187a0*/  SHF.R.U32.HI R6, RZ, 0x1f, R0 ;  /* 0x0000001fff067819 */ /* 0x011fe20000011600 */
[----:B------:R-:W-:Y:S03]  /*187b0*/  BSSY.RECONVERGENT B0, `(.L_x_169) ;  /* 0x0000c0b000007945 */ /* 0x000fe60003800200 */
[----:B------:R-:W-:-:S04]  /*187c0*/  LOP3.LUT R5, R6, R5, R4, 0x96, !PT ;  /* 0x0000000506057212 */ /* 0x000fc800078e9604 */
[----:B------:R-:W-:-:S05]  /*187d0*/  LOP3.LUT R5, R5, 0x1, R0, 0x48, !PT ;  /* 0x0000000105057812 */ /* 0x000fca00078e4800 */
[----:B------:R-:W-:-:S05]  /*187e0*/  IMAD R0, R0, 0x2, R5 ;  /* 0x0000000200007824 */ /* 0x000fca00078e0205 */
[----:B------:R-:W-:-:S05]  /*187f0*/  I2FP.F32.U32 R4, R0 ;  /* 0x0000000000047245 */ /* 0x000fca0000201000 */
[----:B------:R-:W-:-:S06]  /*18800*/  FMUL R4, R4, 2.3283064365386962891e-10 ;  /* 0x2f80000004047820 */ /* 0x000fcc0000400000 */
[----:B------:R-:W0:Y:S02]  /*18810*/  F2F.F64.F32 R4, R4 ;  /* 0x0000000400047310 */ /* 0x000e240000201800 */
[----:B0-----:R-:W-:-:S14]  /*18820*/  DSETP.GE.AND P0, PT, R4, UR22, PT ;  /* 0x0000001604007e2a */ /* 0x001fdc000bf06000 */
[----:B------:R-:W-:Y:S05]  /*18830*/  @P0 BRA `(.L_x_170) ;  /* 0x000000c000080947 */ /* 0x000fea0003800000 */
[----:B------:R-:W2:Y:S04]  /*18840*/  LDL.64 R12, [R1+0x19d50] ;  /* 0x019d5000010c7983 */ /* 0x000ea80000100a00 */
[----:B------:R-:W2:Y:S04]  /*18850*/  LDL.64 R10, [R1+0x19d60] ;  /* 0x019d6000010a7983 */ /* 0x000ea80000100a00 */
[----:B------:R-:W4:Y:S04]  /*18860*/  LDL.64 R8, [R1+0x19d70] ;  /* 0x019d700001087983 */ /* 0x000f280000100a00 */
[----:B---3--:R-:W3:Y:S04]  /*18870*/  LDL.64 R6, [R1+0x19d80] ;  /* 0x019d800001067983 */ /* 0x008ee80000100a00 */
[----:B------:R-:W5:Y:S01]  /*18880*/  LDL.64 R4, [R1+0x19d90] ;  /* 0x019d900001047983 */ /* 0x000f620000100a00 */
[----:B--2---:R-:W-:-:S04]  /*18890*/  ISETP.LT.U32.AND P0, PT, R10, R12, PT ;  /* 0x0000000c0a00720c */ /* 0x004fc80003f01070 */
[----:B------:R-:W-:-:S04]  /*188a0*/  ISETP.LT.AND.EX P0, PT, R11, R13, PT, P0 ;  /* 0x0000000d0b00720c */ /* 0x000fc80003f01300 */
[----:B------:R-:W-:Y:S02]  /*188b0*/  SEL R15, R10, R12, P0 ;  /* 0x0000000c0a0f7207 */ /* 0x000fe40000000000 */
[----:B------:R-:W-:Y:S02]  /*188c0*/  SEL R21, R11, R13, P0 ;  /* 0x0000000d0b157207 */ /* 0x000fe40000000000 */
[----:B------:R-:W2:Y:S01]  /*188d0*/  LDL.64 R12, [R1+0x19da0] ;  /* 0x019da000010c7983 */ /* 0x000ea20000100a00 */
[----:B----4-:R-:W-:-:S03]  /*188e0*/  ISETP.LT.U32.AND P0, PT, R8, R15, PT ;  /* 0x0000000f0800720c */ /* 0x010fc60003f01070 */
[----:B------:R-:W4:Y:S01]  /*188f0*/  LDL.64 R10, [R1+0x19db0] ;  /* 0x019db000010a7983 */ /* 0x000f220000100a00 */
[----:B------:R-:W-:-:S04]  /*18900*/  ISETP.LT.AND.EX P0, PT, R9, R21, PT, P0 ;  /* 0x000000150900720c */ /* 0x000fc80003f01300 */
[----:B------:R-:W-:Y:S02]  /*18910*/  SEL R15, R8, R15, P0 ;  /* 0x0000000f080f7207 */ /* 0x000fe40000000000 */
[----:B------:R-:W-:Y:S02]  /*18920*/  SEL R21, R9, R21, P0 ;  /* 0x0000001509157207 */ /* 0x000fe40000000000 */
[----:B------:R-:W4:Y:S01]  /*18930*/  LDL.64 R8, [R1+0x19dc0] ;  /* 0x019dc00001087983 */ /* 0x000f220000100a00 */
[----:B---3--:R-:W-:-:S04]  /*18940*/  ISETP.LT.U32.AND P0, PT, R6, R15, PT ;  /* 0x0000000f0600720c */ /* 0x008fc80003f01070 */
[----:B------:R-:W-:-:S04]  /*18950*/  ISETP.LT.AND.EX P0, PT, R7, R21, PT, P0 ;  /* 0x000000150700720c */ /* 0x000fc80003f01300 */
[----:B------:R-:W-:Y:S02]  /*18960*/  SEL R15, R6, R15, P0 ;  /* 0x0000000f060f7207 */ /* 0x000fe40000000000 */
[----:B------:R-:W-:Y:S02]  /*18970*/  SEL R21, R7, R21, P0 ;  /* 0x0000001507157207 */ /* 0x000fe40000000000 */
[----:B------:R-:W3:Y:S01]  /*18980*/  LDL.64 R6, [R1+0x19dd0] ;  /* 0x019dd00001067983 */ /* 0x000ee20000100a00 */
[----:B-----5:R-:W-:-:S04]  /*18990*/  ISETP.LT.U32.AND P0, PT, R4, R15, PT ;  /* 0x0000000f0400720c */ /* 0x020fc80003f01070 */
[----:B------:R-:W-:-:S04]  /*189a0*/  ISETP.LT.AND.EX P0, PT, R5, R21, PT, P0 ;  /* 0x000000150500720c */ /* 0x000fc80003f01300 */
[----:B------:R-:W-:Y:S02]  /*189b0*/  SEL R15, R4, R15, P0 ;  /* 0x0000000f040f7207 */ /* 0x000fe40000000000 */
[----:B------:R-:W-:Y:S02]  /*189c0*/  SEL R21, R5, R21, P0 ;  /* 0x0000001505157207 */ /* 0x000fe40000000000 */
[----:B------:R-:W5:Y:S01]  /*189d0*/  LDL.64 R4, [R1+0x19de0] ;  /* 0x019de00001047983 */ /* 0x000f620000100a00 */
[----:B--2---:R-:W-:-:S04]  /*189e0*/  ISETP.LT.U32.AND P0, PT, R12, R15, PT ;  /* 0x0000000f0c00720c */ /* 0x004fc80003f01070 */
[----:B------:R-:W-:-:S04]  /*189f0*/  ISETP.LT.AND.EX P0, PT, R13, R21, PT, P0 ;  /* 0x000000150d00720c */ /* 0x000fc80003f01300 */
[----:B------:R-:W-:Y:S02]  /*18a00*/  SEL R15, R12, R15, P0 ;  /* 0x0000000f0c0f7207 */ /* 0x000fe40000000000 */
[----:B------:R-:W-:Y:S02]  /*18a10*/  SEL R21, R13, R21, P0 ;  /* 0x000000150d157207 */ /* 0x000fe40000000000 */
[----:B------:R-:W2:Y:S01]  /*18a20*/  LDL.64 R12, [R1+0x19df0] ;  /* 0x019df000010c7983 */ /* 0x000ea20000100a00 */
        /* <DEDUP_REMOVED lines=457> */
[----:B---3--:R-:W-:-:S04]  /*1a6c0*/  ISETP.LT.U32.AND P0, PT, R6, R13, PT ;  /* 0x0000000d0600720c */ /* 0x008fc80003f01070 */
[----:B------:R-:W-:-:S04]  /*1a6d0*/  ISETP.LT.AND.EX P0, PT, R7, R11, PT, P0 ;  /* 0x0000000b0700720c */ /* 0x000fc80003f01300 */
[----:B------:R-:W-:Y:S02]  /*1a6e0*/  SEL R9, R6, R13, P0 ;  /* 0x0000000d06097207 */ /* 0x000fe40000000000 */
[----:B------:R-:W-:Y:S02]  /*1a6f0*/  SEL R11, R7, R11, P0 ;  /* 0x0000000b070b7207 */ /* 0x000fe40000000000 */
[----:B-----5:R-:W-:-:S04]  /*1a700*/  ISETP.LT.U32.AND P0, PT, R4, R9, PT ;  /* 0x000000090400720c */ /* 0x020fc80003f01070 */
[----:B------:R-:W-:-:S04]  /*1a710*/  ISETP.LT.AND.EX P0, PT, R5, R11, PT, P0 ;  /* 0x0000000b0500720c */ /* 0x000fc80003f01300 */
[----:B------:R-:W-:Y:S02]  /*1a720*/  SEL R7, R4, R9, P0 ;  /* 0x0000000904077207 */ /* 0x000fe40000000000 */
[----:B------:R-:W-:Y:S02]  /*1a730*/  SEL R4, R5, R11, P0 ;  /* 0x0000000b05047207 */ /* 0x000fe40000000000 */
[----:B------:R-:W-:-:S04]  /*1a740*/  ISETP.GT.U32.AND P0, PT, R7, R30, PT ;  /* 0x0000001e0700720c */ /* 0x000fc80003f04070 */
[----:B------:R-:W-:-:S13]  /*1a750*/  ISETP.GT.AND.EX P0, PT, R4, R29, PT, P0 ;  /* 0x0000001d0400720c */ /* 0x000fda0003f04300 */
[----:B------:R-:W-:Y:S05]  /*1a760*/  @!P0 BRA `(.L_x_171) ;  /* 0x0000000000448947 */ /* 0x000fea0003800000 */
[----:B------:R-:W0:Y:S01]  /*1a770*/  LDCU UR13, c[0x3][0x4] ;  /* 0x00c00080ff0d77ac */ /* 0x000e220008000800 */
[----:B------:R-:W-:-:S05]  /*1a780*/  IMAD.MOV.U32 R31, RZ, RZ, R29 ;  /* 0x000000ffff1f7224 */ /* 0x000fca00078e001d */
[----:B------:R1:W-:Y:S01]  /*1a790*/  STL.64 [R1+0x1a380], R30 ;  /* 0x01a3801e01007387 */ /* 0x0003e20000100a00 */
[----:B0-----:R-:W-:-:S09]  /*1a7a0*/  UISETP.NE.AND UP0, UPT, UR13, URZ, UPT ;  /* 0x000000ff0d00728c */ /* 0x001fd2000bf05270 */
[----:B-1----:R-:W-:Y:S05]  /*1a7b0*/  BRA.U !UP0, `(.L_x_170) ;  /* 0x000000a108287547 */ /* 0x002fea000b800000 */
[----:B------:R-:W-:Y:S01]  /*1a7c0*/  USHF.R.S32.HI UR15, URZ, 0x1f, UR13 ;  /* 0x0000001fff0f7899 */ /* 0x000fe2000801140d */
[----:B------:R-:W-:Y:S01]  /*1a7d0*/  UMOV UR5, URZ ;  /* 0x000000ff00057c82 */ /* 0x000fe20008000000 */
[----:B------:R-:W-:-:S10]  /*1a7e0*/  UMOV UR6, URZ ;  /* 0x000000ff00067c82 */ /* 0x000fd40008000000 */
.L_x_172:
[----:B------:R-:W-:-:S06]  /*1a7f0*/  VIADD R4, R1, UR5 ;  /* 0x0000000501047c36 */ /* 0x000fcc0008000000 */
[----:B------:R-:W2:Y:S04]  /*1a800*/  LDL.U8 R4, [R4+0x19960] ;  /* 0x0199600004047983 */ /* 0x000ea80000100000 */
[----:B--2---:R0:W-:Y:S01]  /*1a810*/  STL.U8 [R17+UR5], R4 ;  /* 0x0000000411007987 */ /* 0x0041e20008100005 */
[----:B------:R-:W-:-:S04]  /*1a820*/  UIADD3 UR5, UP0, UPT, UR5, 0x1, URZ ;  /* 0x0000000105057890 */ /* 0x000fc8000ff1e0ff */
[----:B------:R-:W-:Y:S02]  /*1a830*/  UIADD3.X UR6, UPT, UPT, URZ, UR6, URZ, UP0, !UPT ;  /* 0x00000006ff067290 */ /* 0x000fe400087fe4ff */
[----:B------:R-:W-:-:S04]  /*1a840*/  UISETP.GE.U32.AND UP0, UPT, UR5, UR13, UPT ;  /* 0x0000000d0500728c */ /* 0x000fc8000bf06070 */
[----:B------:R-:W-:-:S09]  /*1a850*/  UISETP.GE.U32.AND.EX UP0, UPT, UR6, UR15, UPT, UP0 ;  /* 0x0000000f0600728c */ /* 0x000fd2000bf06100 */
[----:B0-----:R-:W-:Y:S05]  /*1a860*/  BRA.U !UP0, `(.L_x_172) ;  /* 0xfffffffd08e07547 */ /* 0x001fea000b83ffff */
[----:B------:R-:W-:Y:S05]  /*1a870*/  BRA `(.L_x_170) ;  /* 0x0000009c00f87947 */ /* 0x000fea0003800000 */
.L_x_171:
[----:B------:R-:W0:Y:S02]  /*1a880*/  LDCU UR13, c[0x3][URZ] ;  /* 0x00c00000ff0d77ac */ /* 0x000e240008000800 */
[----:B0-----:R-:W-:-:S09]  /*1a890*/  UISETP.GE.AND UP0, UPT, UR13, 0x1, UPT ;  /* 0x000000010d00788c */ /* 0x001fd2000bf06270 */
[----:B------:R-:W-:Y:S05]  /*1a8a0*/  BRA.U !UP0, `(.L_x_173) ;  /* 0x0000000108c07547 */ /* 0x000fea000b800000 */
[----:B------:R-:W-:Y:S01]  /*1a8b0*/  UISETP.GE.U32.AND UP1, UPT, UR13, 0x10, UPT ;  /* 0x000000100d00788c */ /* 0x000fe2000bf26070 */
[----:B------:R-:W-:-:S08]  /*1a8c0*/  IMAD.MOV.U32 R4, RZ, RZ, RZ ;  /* 0x000000ffff047224 */ /* 0x000fd000078e00ff */
[----:B------:R-:W-:Y:S05]  /*1a8d0*/  BRA.U !UP1, `(.L_x_174) ;  /* 0x0000000109387547 */ /* 0x000fea000b800000 */
[----:B------:R-:W-:-:S05]  /*1a8e0*/  UMOV UR5, URZ ;  /* 0x000000ff00057c82 */ /* 0x000fca0008000000 */
.L_x_175:
        /* <DEDUP_REMOVED lines=13> */
.L_x_174:
[----:B------:R-:W-:-:S09]  /*1a9c0*/  UISETP.NE.AND UP1, UPT, UR20, URZ, UPT ;  /* 0x000000ff1400728c */ /* 0x000fd2000bf25270 */
[----:B------:R-:W-:Y:S05]  /*1a9d0*/  BRA.U !UP1, `(.L_x_173) ;  /* 0x0000000109747547 */ /* 0x000fea000b800000 */
[----:B------:R-:W-:Y:S02]  /*1a9e0*/  UIADD3 UR5, UPT, UPT, UR20, -0x1, URZ ;  /* 0xffffffff14057890 */ /* 0x000fe4000fffe0ff */
[----:B------:R-:W-:-:S04]  /*1a9f0*/  UISETP.NE.AND UP1, UPT, UR19, URZ, UPT ;  /* 0x000000ff1300728c */ /* 0x000fc8000bf25270 */
[----:B------:R-:W-:-:S05]  /*1aa00*/  IMAD.U32 R5, RZ, RZ, UR5 ;  /* 0x00000005ff057e24 */ /* 0x000fca000f8e00ff */
        /* <DEDUP_REMOVED lines=10> */
[----:B0-----:R-:W-:-:S05]  /*1aab0*/  IMAD.U32 R5, RZ, RZ, UR5 ;  /* 0x00000005ff057e24 */ /* 0x001fca000f8e00ff */
[----:B------:R-:W-:-:S13]  /*1aac0*/  ISETP.GE.U32.AND P0, PT, R5, 0x3, PT ;  /* 0x000000030500780c */ /* 0x000fda0003f06070 */
[C---:B------:R-:W-:Y:S01]  /*1aad0*/  @P0 LEA R5, R4.reuse, UR14, 0x3 ;  /* 0x0000000e04050c11 */ /* 0x040fe2000f8e18ff */
[----:B------:R-:W-:-:S04]  /*1aae0*/  @P0 VIADD R4, R4, 0x4 ;  /* 0x0000000404040836 */ /* 0x000fc80000000000 */
[----:B------:R1:W-:Y:S04]  /*1aaf0*/  @P0 STL.128 [R5], RZ ;  /* 0x000000ff05000387 */ /* 0x0003e80000100c00 */
[----:B------:R1:W-:Y:S01]  /*1ab00*/  @P0 STL.128 [R5+0x10], RZ ;  /* 0x000010ff05000387 */ /* 0x0003e20000100c00 */
[----:B------:R-:W-:Y:S05]  /*1ab10*/  BRA.U !UP1, `(.L_x_173) ;  /* 0x0000000109247547 */ /* 0x000fea000b800000 */
[----:B------:R-:W-:Y:S01]  /*1ab20*/  LEA R4, R4, UR14, 0x3 ;  /* 0x0000000e04047c11 */ /* 0x000fe2000f8e18ff */
[----:B-1----:R-:W-:-:S04]  /*1ab30*/  IMAD.U32 R5, RZ, RZ, UR11 ;  /* 0x0000000bff057e24 */ /* 0x002fc8000f8e00ff */
[----:B------:R2:W-:Y:S01]  /*1ab40*/  STL.64 [R4], RZ ;  /* 0x000000ff04007387 */ /* 0x0005e20000100a00 */
[----:B------:R-:W-:-:S13]  /*1ab50*/  ISETP.NE.AND P0, PT, R5, 0x1, PT ;  /* 0x000000010500780c */ /* 0x000fda0003f05270 */
[----:B--2---:R-:W-:Y:S05]  /*1ab60*/  @!P0 BRA `(.L_x_173) ;  /* 0x0000000000108947 */ /* 0x004fea0003800000 */
[----:B------:R-:W-:Y:S01]  /*1ab70*/  IMAD.U32 R5, RZ, RZ, UR11 ;  /* 0x0000000bff057e24 */ /* 0x000fe2000f8e00ff */
[----:B------:R2:W-:Y:S04]  /*1ab80*/  STL.64 [R4+0x8], RZ ;  /* 0x000008ff04007387 */ /* 0x0005e80000100a00 */
[----:B------:R-:W-:-:S13]  /*1ab90*/  ISETP.NE.AND P0, PT, R5, 0x2, PT ;  /* 0x000000020500780c */ /* 0x000fda0003f05270 */
[----:B------:R2:W-:Y:S02]  /*1aba0*/  @P0 STL.64 [R4+0x10], RZ ;  /* 0x000010ff04000387 */ /* 0x0005e40000100a00 */
.L_x_173:
[----:B------:R-:W3:Y:S02]  /*1abb0*/  LDCU UR5, c[0x3][0x4] ;  /* 0x00c00080ff0577ac */ /* 0x000ee40008000800 */
[----:B---3--:R-:W-:-:S09]  /*1abc0*/  UISETP.GE.AND UP1, UPT, UR5, 0x1, UPT ;  /* 0x000000010500788c */ /* 0x008fd2000bf26270 */
[----:B------:R-:W-:Y:S05]  /*1abd0*/  BRA.U !UP1, `(.L_x_176) ;  /* 0x0000000d09dc7547 */ /* 0x000fea000b800000 */
[----:B------:R-:W-:Y:S01]  /*1abe0*/  UISETP.GE.U32.AND UP2, UPT, UR5, 0x10, UPT ;  /* 0x000000100500788c */ /* 0x000fe2000bf46070 */
[----:B------:R-:W-:-:S08]  /*1abf0*/  IMAD.MOV.U32 R8, RZ, RZ, RZ ;  /* 0x000000ffff087224 */ /* 0x000fd000078e00ff */
[----:B------:R-:W-:Y:S05]  /*1ac00*/  BRA.U !UP2, `(.L_x_177) ;  /* 0x000000050ac87547 */ /* 0x000fea000b800000 */
[----:B------:R-:W-:-:S05]  /*1ac10*/  UMOV UR5, URZ ;  /* 0x000000ff00057c82 */ /* 0x000fca0008000000 */
.L_x_178:
[----:B--23--:R-:W2:Y:S01]  /*1ac20*/  LDL.U8 R4, [R17+UR5] ;  /* 0x0000000511047983 */ /* 0x00cea20008100000 */
[----:B------:R-:W-:Y:S02]  /*1ac30*/  UMOV UR6, 0x8 ;  /* 0x0000000800067882 */ /* 0x000fe40000000000 */
[----:B------:R-:W-:-:S06]  /*1ac40*/  ULEA UR6, UR5, UR6, 0x2 ;  /* 0x0000000605067291 */ /* 0x000fcc000f8e10ff */
[----:B------:R-:W-:Y:S01]  /*1ac50*/  IMAD.U32 R12, RZ, RZ, UR6 ;  /* 0x00000006ff0c7e24 */ /* 0x000fe2000f8e00ff */
[----:B--2---:R-:W-:-:S03]  /*1ac60*/  LEA R13, R4, UR14, 0x3 ;  /* 0x0000000e040d7c11 */ /* 0x004fc6000f8e18ff */
[----:B01----:R-:W0:Y:S02]  /*1ac70*/  LDC.64 R4, c[0x3][R12] ;  /* 0x00c000000c047b82 */ /* 0x003e240000000a00 */
[----:B------:R-:W0:Y:S02]  /*1ac80*/  LDL.64 R6, [R13] ;  /* 0x000000000d067983 */ /* 0x000e240000100a00 */
[----:B0-----:R-:W-:-:S04]  /*1ac90*/  IADD3 R6, P0, PT, R4, R6, RZ ;  /* 0x0000000604067210 */ /* 0x001fc80007f1e0ff */
[----:B------:R-:W-:-:S05]  /*1aca0*/  LEA.HI.X.SX32 R7, R4, R7, 0x1, P0 ;  /* 0x0000000704077211 */ /* 0x000fca00000f0eff */
[----:B------:R0:W-:Y:S04]  /*1acb0*/  STL.64 [R13], R6 ;  /* 0x000000060d007387 */ /* 0x0001e80000100a00 */
[----:B------:R-:W2:Y:S02]  /*1acc0*/  LDL.U8 R4, [R17+UR5+0x1] ;  /* 0x0000010511047983 */ /* 0x000ea40008100000 */
[----:B--2---:R-:W-:-:S05]  /*1acd0*/  LEA R15, R4, UR14, 0x3 ;  /* 0x0000000e040f7c11 */ /* 0x004fca000f8e18ff */
[----:B------:R-:W2:Y:S02]  /*1ace0*/  LDL.64 R8, [R15] ;  /* 0x000000000f087983 */ /* 0x000ea40000100a00 */
[----:B--2---:R-:W-:-:S04]  /*1acf0*/  IADD3 R8, P0, PT, R5, R8, RZ ;  /* 0x0000000805087210 */ /* 0x004fc80007f1e0ff */
[----:B------:R-:W-:-:S05]  /*1ad00*/  LEA.HI.X.SX32 R9, R5, R9, 0x1, P0 ;  /* 0x0000000905097211 */ /* 0x000fca00000f0eff */
[----:B------:R1:W-:Y:S04]  /*1ad10*/  STL.64 [R15], R8 ;  /* 0x000000080f007387 */ /* 0x0003e80000100a00 */
[----:B------:R-:W2:Y:S01]  /*1ad20*/  LDL.U8 R4, [R17+UR5+0x2] ;  /* 0x0000020511047983 */ /* 0x000ea20008100000 */
[----:B------:R-:W-:Y:S01]  /*1ad30*/  IMAD.U32 R14, RZ, RZ, UR6 ;  /* 0x00000006ff0e7e24 */ /* 0x000fe2000f8e00ff */
[----:B--2---:R-:W-:-:S03]  /*1ad40*/  LEA R21, R4, UR14, 0x3 ;  /* 0x0000000e04157c11 */ /* 0x004fc6000f8e18ff */
[----:B------:R-:W0:Y:S02]  /*1ad50*/  LDC.64 R4, c[0x3][R14+0x8] ;  /* 0x00c002000e047b82 */ /* 0x000e240000000a00 */
[----:B------:R-:W0:Y:S02]  /*1ad60*/  LDL.64 R10, [R21] ;  /* 0x00000000150a7983 */ /* 0x000e240000100a00 */
[----:B0-----:R-:W-:-:S04]  /*1ad70*/  IADD3 R6, P0, PT, R4, R10, RZ ;  /* 0x0000000a04067210 */ /* 0x001fc80007f1e0ff */
[----:B------:R-:W-:-:S05]  /*1ad80*/  LEA.HI.X.SX32 R7, R4, R11, 0x1, P0 ;  /* 0x0000000b04077211 */ /* 0x000fca00000f0eff */
[----:B------:R0:W-:Y:S04]  /*1ad90*/  STL.64 [R21], R6 ;  /* 0x0000000615007387 */ /* 0x0001e80000100a00 */
[----:B------:R-:W2:Y:S02]  /*1ada0*/  LDL.U8 R4, [R17+UR5+0x3] ;  /* 0x0000030511047983 */ /* 0x000ea40008100000 */
[----:B--2---:R-:W-:-:S05]  /*1adb0*/  LEA R13, R4, UR14, 0x3 ;  /* 0x0000000e040d7c11 */ /* 0x004fca000f8e18ff */
[----:B-1----:R-:W2:Y:S02]  /*1adc0*/  LDL.64 R8, [R13] ;  /* 0x000000000d087983 */ /* 0x002ea40000100a00 */
[----:B--2---:R-:W-:-:S04]  /*1add0*/  IADD3 R8, P0, PT, R5, R8, RZ ;  /* 0x0000000805087210 */ /* 0x004fc80007f1e0ff */
[----:B------:R-:W-:-:S05]  /*1ade0*/  LEA.HI.X.SX32 R9, R5, R9, 0x1, P0 ;  /* 0x0000000905097211 */ /* 0x000fca00000f0eff */
[----:B------:R1:W-:Y:S04]  /*1adf0*/  STL.64 [R13], R8 ;  /* 0x000000080d007387 */ /* 0x0003e80000100a00 */
[----:B------:R-:W2:Y:S02]  /*1ae00*/  LDL.U8 R4, [R17+UR5+0x4] ;  /* 0x0000040511047983 */ /* 0x000ea40008100000 */
[----:B--2---:R-:W-:Y:S02]  /*1ae10*/  LEA R15, R4, UR14, 0x3 ;  /* 0x0000000e040f7c11 */ /* 0x004fe4000f8e18ff */
[----:B------:R-:W0:Y:S03]  /*1ae20*/  LDC.64 R4, c[0x3][R12+0x10] ;  /* 0x00c004000c047b82 */ /* 0x000e260000000a00 */
        /* <DEDUP_REMOVED lines=80> */
.L_x_177:
[----:B------:R-:W-:-:S09]  /*1b330*/  UISETP.NE.AND UP2, UPT, UR17, URZ, UPT ;  /* 0x000000ff1100728c */ /* 0x000fd2000bf45270 */
[----:B------:R-:W-:Y:S05]  /*1b340*/  BRA.U !UP2, `(.L_x_176) ;  /* 0x000000090a007547 */ /* 0x000fea000b800000 */
[----:B--23--:R-:W-:Y:S01]  /*1b350*/  IMAD.U32 R4, RZ, RZ, UR17 ;  /* 0x00000011ff047e24 */ /* 0x00cfe2000f8e00ff */
[----:B------:R-:W-:-:S03]  /*1b360*/  UISETP.NE.AND UP2, UPT, UR16, URZ, UPT ;  /* 0x000000ff1000728c */ /* 0x000fc6000bf45270 */
[----:B------:R-:W-:-:S05]  /*1b370*/  VIADD R4, R4, 0xffffffff ;  /* 0xffffffff04047836 */ /* 0x000fca0000000000 */
[----:B------:R-:W-:-:S13]  /*1b380*/  ISETP.GE.U32.AND P0, PT, R4, 0x7, PT ;  /* 0x000000070400780c */ /* 0x000fda0003f06070 */
[----:B------:R-:W-:Y:S05]  /*1b390*/  @!P0 BRA `(.L_x_179) ;  /* 0x0000000000e08947 */ /* 0x000fea0003800000 */
[----:B------:R-:W-:-:S05]  /*1b3a0*/  IMAD.IADD R9, R8, 0x1, R17 ;  /* 0x0000000108097824 */ /* 0x000fca00078e0211 */
[----:B------:R-:W2:Y:S01]  /*1b3b0*/  LDL.U8 R4, [R9] ;  /* 0x0000000009047983 */ /* 0x000ea20000100000 */
[----:B01----:R-:W-:-:S04]  /*1b3c0*/  IMAD.MOV.U32 R5, RZ, RZ, 0x8 ;  /* 0x00000008ff057424 */ /* 0x003fc800078e00ff */
[----:B------:R-:W-:Y:S01]  /*1b3d0*/  IMAD R12, R8, 0x4, R5 ;  /* 0x00000004080c7824 */ /* 0x000fe200078e0205 */
[----:B--2---:R-:W-:-:S03]  /*1b3e0*/  LEA R13, R4, UR14, 0x3 ;  /* 0x0000000e040d7c11 */ /* 0x004fc6000f8e18ff */
[----:B------:R-:W0:Y:S02]  /*1b3f0*/  LDC.64 R4, c[0x3][R12] ;  /* 0x00c000000c047b82 */ /* 0x000e240000000a00 */
[----:B------:R-:W0:Y:S02]  /*1b400*/  LDL.64 R6, [R13] ;  /* 0x000000000d067983 */ /* 0x000e240000100a00 */
[----:B0-----:R-:W-:-:S04]  /*1b410*/  IADD3 R10, P0, PT, R4, R6, RZ ;  /* 0x00000006040a7210 */ /* 0x001fc80007f1e0ff */
[----:B------:R-:W-:-:S05]  /*1b420*/  LEA.HI.X.SX32 R11, R4, R7, 0x1, P0 ;  /* 0x00000007040b7211 */ /* 0x000fca00000f0eff */
[----:B------:R0:W-:Y:S04]  /*1b430*/  STL.64 [R13], R10 ;  /* 0x0000000a0d007387 */ /* 0x0001e80000100a00 */
[----:B------:R-:W2:Y:S02]  /*1b440*/  LDL.U8 R4, [R9+0x1] ;  /* 0x0000010009047983 */ /* 0x000ea40000100000 */
[----:B--2---:R-:W-:-:S05]  /*1b450*/  LEA R21, R4, UR14, 0x3 ;  /* 0x0000000e04157c11 */ /* 0x004fca000f8e18ff */
[----:B------:R-:W2:Y:S02]  /*1b460*/  LDL.64 R6, [R21] ;  /* 0x0000000015067983 */ /* 0x000ea40000100a00 */
[----:B--2---:R-:W-:-:S04]  /*1b470*/  IADD3 R6, P0, PT, R5, R6, RZ ;  /* 0x0000000605067210 */ /* 0x004fc80007f1e0ff */
[----:B------:R-:W-:-:S05]  /*1b480*/  LEA.HI.X.SX32 R7, R5, R7, 0x1, P0 ;  /* 0x0000000705077211 */ /* 0x000fca00000f0eff */
[----:B------:R1:W-:Y:S04]  /*1b490*/  STL.64 [R21], R6 ;  /* 0x0000000615007387 */ /* 0x0003e80000100a00 */
[----:B------:R-:W2:Y:S02]  /*1b4a0*/  LDL.U8 R4, [R9+0x2] ;  /* 0x0000020009047983 */ /* 0x000ea40000100000 */
[----:B--2---:R-:W-:Y:S02]  /*1b4b0*/  LEA R23, R4, UR14, 0x3 ;  /* 0x0000000e04177c11 */ /* 0x004fe4000f8e18ff */
[----:B------:R-:W0:Y:S03]  /*1b4c0*/  LDC.64 R4, c[0x3][R12+0x8] ;  /* 0x00c002000c047b82 */ /* 0x000e260000000a00 */
[----:B------:R-:W0:Y:S02]  /*1b4d0*/  LDL.64 R14, [R23] ;  /* 0x00000000170e7983 */ /* 0x000e240000100a00 */
[----:B0-----:R-:W-:-:S04]  /*1b4e0*/  IADD3 R10, P0, PT, R4, R14, RZ ;  /* 0x0000000e040a7210 */ /* 0x001fc80007f1e0ff */
[----:B------:R-:W-:-:S05]  /*1b4f0*/  LEA.HI.X.SX32 R11, R4, R15, 0x1, P0 ;  /* 0x0000000f040b7211 */ /* 0x000fca00000f0eff */
[----:B------:R0:W-:Y:S04]  /*1b500*/  STL.64 [R23], R10 ;  /* 0x0000000a17007387 */ /* 0x0001e80000100a00 */
[----:B------:R-:W2:Y:S02]  /*1b510*/  LDL.U8 R4, [R9+0x3] ;  /* 0x0000030009047983 */ /* 0x000ea40000100000 */
[----:B--2---:R-:W-:-:S05]  /*1b520*/  LEA R13, R4, UR14, 0x3 ;  /* 0x0000000e040d7c11 */ /* 0x004fca000f8e18ff */
[----:B------:R-:W1:Y:S02]  /*1b530*/  LDL.64 R14, [R13] ;  /* 0x000000000d0e7983 */ /* 0x000e640000100a00 */
[----:B-1----:R-:W-:-:S04]  /*1b540*/  IADD3 R6, P0, PT, R5, R14, RZ ;  /* 0x0000000e05067210 */ /* 0x002fc80007f1e0ff */
        /* <DEDUP_REMOVED lines=15> */
[----:B------:R-:W3:Y:S02]  /*1b640*/  LDL.U8 R4, [R9+0x6] ;  /* 0x0000060009047983 */ /* 0x000ee40000100000 */
[----:B---3--:R-:W-:Y:S02]  /*1b650*/  LEA R13, R4, UR14, 0x3 ;  /* 0x0000000e040d7c11 */ /* 0x008fe4000f8e18ff */
[----:B------:R-:W0:Y:S03]  /*1b660*/  LDC.64 R4, c[0x3][R12+0x18] ;  /* 0x00c006000c047b82 */ /* 0x000e260000000a00 */
[----:B------:R-:W0:Y:S02]  /*1b670*/  LDL.64 R14, [R13] ;  /* 0x000000000d0e7983 */ /* 0x000e240000100a00 */
[----:B0-----:R-:W-:-:S04]  /*1b680*/  IADD3 R10, P0, PT, R4, R14, RZ ;  /* 0x0000000e040a7210 */ /* 0x001fc80007f1e0ff */
[----:B------:R-:W-:-:S05]  /*1b690*/  LEA.HI.X.SX32 R11, R4, R15, 0x1, P0 ;  /* 0x0000000f040b7211 */ /* 0x000fca00000f0eff */
[----:B------:R2:W-:Y:S04]  /*1b6a0*/  STL.64 [R13], R10 ;  /* 0x0000000a0d007387 */ /* 0x0005e80000100a00 */
[----:B------:R-:W3:Y:S02]  /*1b6b0*/  LDL.U8 R4, [R9+0x7] ;  /* 0x0000070009047983 */ /* 0x000ee40000100000 */
[----:B---3--:R-:W-:-:S05]  /*1b6c0*/  LEA R21, R4, UR14, 0x3 ;  /* 0x0000000e04157c11 */ /* 0x008fca000f8e18ff */
[----:B------:R-:W3:Y:S01]  /*1b6d0*/  LDL.64 R14, [R21] ;  /* 0x00000000150e7983 */ /* 0x000ee20000100a00 */
[----:B------:R-:W-:Y:S01]  /*1b6e0*/  VIADD R8, R8, 0x8 ;  /* 0x0000000808087836 */ /* 0x000fe20000000000 */
[----:B---3--:R-:W-:-:S04]  /*1b6f0*/  IADD3 R4, P0, PT, R5, R14, RZ ;  /* 0x0000000e05047210 */ /* 0x008fc80007f1e0ff */
[----:B------:R-:W-:-:S05]  /*1b700*/  LEA.HI.X.SX32 R5, R5, R15, 0x1, P0 ;  /* 0x0000000f05057211 */ /* 0x000fca00000f0eff */
[----:B------:R2:W-:Y:S04]  /*1b710*/  STL.64 [R21], R4 ;  /* 0x0000000415007387 */ /* 0x0005e80000100a00 */
.L_x_179:
[----:B------:R-:W-:Y:S05]  /*1b720*/  BRA.U !UP2, `(.L_x_176) ;  /* 0x000000050a087547 */ /* 0x000fea000b800000 */
[----:B--2---:R-:W-:Y:S01]  /*1b730*/  IMAD.U32 R4, RZ, RZ, UR16 ;  /* 0x00000010ff047e24 */ /* 0x004fe2000f8e00ff */
        /* <DEDUP_REMOVED lines=34> */
.L_x_180:
[----:B------:R-:W-:Y:S05]  /*1b960*/  BRA.U !UP2, `(.L_x_176) ;  /* 0x000000010a787547 */ /* 0x000fea000b800000 */
[----:B--2---:R-:W-:-:S05]  /*1b970*/  IMAD.IADD R6, R8, 0x1, R17 ;  /* 0x0000000108067824 */ /* 0x004fca00078e0211 */
[----:B------:R-:W2:Y:S01]  /*1b980*/  LDL.U8 R4, [R6] ;  /* 0x0000000006047983 */ /* 0x000ea20000100000 */
[----:B------:R-:W-:-:S04]  /*1b990*/  IMAD.MOV.U32 R7, RZ, RZ, 0x8 ;  /* 0x00000008ff077424 */ /* 0x000fc800078e00ff */
[----:B------:R-:W-:-:S04]  /*1b9a0*/  IMAD R8, R8, 0x4, R7 ;  /* 0x0000000408087824 */ /* 0x000fc800078e0207 */
[----:B------:R-:W3:Y:S01]  /*1b9b0*/  LDC R7, c[0x3][R8] ;  /* 0x00c0000008077b82 */ /* 0x000ee20000000800 */
[----:B--2---:R-:W-:-:S05]  /*1b9c0*/  LEA R9, R4, UR14, 0x3 ;  /* 0x0000000e04097c11 */ /* 0x004fca000f8e18ff */
[----:B01----:R-:W3:Y:S02]  /*1b9d0*/  LDL.64 R4, [R9] ;  /* 0x0000000009047983 */ /* 0x003ee40000100a00 */
[----:B---3--:R-:W-:-:S04]  /*1b9e0*/  IADD3 R4, P0, PT, R7, R4, RZ ;  /* 0x0000000407047210 */ /* 0x008fc80007f1e0ff */
[----:B------:R-:W-:Y:S01]  /*1b9f0*/  LEA.HI.X.SX32 R5, R7, R5, 0x1, P0 ;  /* 0x0000000507057211 */ /* 0x000fe200000f0eff */
[----:B------:R-:W-:-:S04]  /*1ba00*/  IMAD.U32 R7, RZ, RZ, UR12 ;  /* 0x0000000cff077e24 */ /* 0x000fc8000f8e00ff */
[----:B------:R4:W-:Y:S01]  /*1ba10*/  STL.64 [R9], R4 ;  /* 0x0000000409007387 */ /* 0x0009e20000100a00 */
[----:B------:R-:W-:-:S13]  /*1ba20*/  ISETP.NE.AND P0, PT, R7, 0x1, PT ;  /* 0x000000010700780c */ /* 0x000fda0003f05270 */
[----:B----4-:R-:W-:Y:S05]  /*1ba30*/  @!P0 BRA `(.L_x_176) ;  /* 0x0000000000448947 */ /* 0x010fea0003800000 */
[----:B------:R-:W2:Y:S01]  /*1ba40*/  LDL.U8 R4, [R6+0x1] ;  /* 0x0000010006047983 */ /* 0x000ea20000100000 */
[----:B------:R-:W0:Y:S01]  /*1ba50*/  LDC R7, c[0x3][R8+0x4] ;  /* 0x00c0010008077b82 */ /* 0x000e220000000800 */
[----:B--2---:R-:W-:-:S05]  /*1ba60*/  LEA R9, R4, UR14, 0x3 ;  /* 0x0000000e04097c11 */ /* 0x004fca000f8e18ff */
[----:B------:R-:W0:Y:S02]  /*1ba70*/  LDL.64 R4, [R9] ;  /* 0x0000000009047983 */ /* 0x000e240000100a00 */
[----:B0-----:R-:W-:-:S04]  /*1ba80*/  IADD3 R4, P0, PT, R7, R4, RZ ;  /* 0x0000000407047210 */ /* 0x001fc80007f1e0ff */
        /* <DEDUP_REMOVED lines=10> */
[----:B------:R-:W-:-:S05]  /*1bb30*/  LEA.HI.X.SX32 R5, R7, R5, 0x1, P0 ;  /* 0x0000000507057211 */ /* 0x000fca00000f0eff */
[----:B------:R4:W-:Y:S04]  /*1bb40*/  STL.64 [R9], R4 ;  /* 0x0000000409007387 */ /* 0x0009e80000100a00 */
.L_x_176:
[----:B------:R-:W-:Y:S01]  /*1bb50*/  UISETP.GE.AND UP2, UPT, UR13, 0x2, UPT ;  /* 0x000000020d00788c */ /* 0x000fe2000bf46270 */
[----:B------:R-:W-:Y:S02]  /*1bb60*/  PRMT R8, RZ, 0x7610, R8 ;  /* 0x00007610ff087816 */ /* 0x000fe40000000008 */
[----:B--2---:R-:W-:-:S06]  /*1bb70*/  PRMT R10, RZ, 0x7610, R10 ;  /* 0x00007610ff0a7816 */ /* 0x004fcc000000000a */
[----:B------:R-:W-:Y:S05]  /*1bb80*/  BRA.U !UP2, `(.L_x_181) ;  /* 0x000000010a687547 */ /* 0x000fea000b800000 */
[----:B01-34-:R-:W2:Y:S01]  /*1bb90*/  LDL.64 R4, [R1] ;  /* 0x0000000001047983 */ /* 0x01bea20000100a00 */
[----:B------:R-:W-:Y:S01]  /*1bba0*/  IMAD.MOV.U32 R9, RZ, RZ, 0x1 ;  /* 0x00000001ff097424 */ /* 0x000fe200078e00ff */
[----:B------:R-:W-:Y:S02]  /*1bbb0*/  PRMT R10, RZ, 0x7610, R10 ;  /* 0x00007610ff0a7816 */ /* 0x000fe4000000000a */
[----:B------:R-:W-:Y:S01]  /*1bbc0*/  PRMT R8, RZ, 0x7610, R8 ;  /* 0x00007610ff087816 */ /* 0x000fe20000000008 */
[----:B--2---:R-:W-:Y:S02]  /*1bbd0*/  IMAD.MOV.U32 R11, RZ, RZ, R4 ;  /* 0x000000ffff0b7224 */ /* 0x004fe400078e0004 */
[----:B------:R-:W-:-:S07]  /*1bbe0*/  IMAD.MOV.U32 R13, RZ, RZ, R5 ;  /* 0x000000ffff0d7224 */ /* 0x000fce00078e0005 */
.L_x_182:
[----:B------:R-:W-:-:S04]  /*1bbf0*/  LOP3.LUT R6, R9, 0xff, RZ, 0xc0, !PT ;  /* 0x000000ff09067812 */ /* 0x000fc800078ec0ff */
[----:B------:R-:W-:-:S06]  /*1bc00*/  LEA R6, R6, UR14, 0x3 ;  /* 0x0000000e06067c11 */ /* 0x000fcc000f8e18ff */
[----:B------:R-:W2:Y:S01]  /*1bc10*/  LDL.64 R6, [R6] ;  /* 0x0000000006067983 */ /* 0x000ea20000100a00 */
[----:B------:R-:W-:-:S05]  /*1bc20*/  VIADD R12, R9, 0x1 ;  /* 0x00000001090c7836 */ /* 0x000fca0000000000 */
[----:B------:R-:W-:-:S04]  /*1bc30*/  LOP3.LUT R14, R12, 0xff, RZ, 0xc0, !PT ;  /* 0x000000ff0c0e7812 */ /* 0x000fc800078ec0ff */
[----:B------:R-:W-:Y:S02]  /*1bc40*/  ISETP.GE.U32.AND P3, PT, R14, UR13, PT ;  /* 0x0000000d0e007c0c */ /* 0x000fe4000bf66070 */
[CC--:B--2---:R-:W-:Y:S02]  /*1bc50*/  ISETP.GE.U32.AND P1, PT, R6.reuse, R4.reuse, PT ;  /* 0x000000040600720c */ /* 0x0c4fe40003f26070 */
[C---:B------:R-:W-:Y:S02]  /*1bc60*/  ISETP.GT.U32.AND P0, PT, R6.reuse, R11, PT ;  /* 0x0000000b0600720c */ /* 0x040fe40003f04070 */
[----:B------:R-:W-:Y:S02]  /*1bc70*/  ISETP.LT.U32.AND P2, PT, R6, R4, PT ;  /* 0x000000040600720c */ /* 0x000fe40003f41070 */
[C---:B------:R-:W-:Y:S02]  /*1bc80*/  ISETP.GE.AND.EX P1, PT, R7.reuse, R5, PT, P1 ;  /* 0x000000050700720c */ /* 0x040fe40003f26310 */
[----:B------:R-:W-:-:S02]  /*1bc90*/  ISETP.GT.AND.EX P0, PT, R7, R13, PT, P0 ;  /* 0x0000000d0700720c */ /* 0x000fc40003f04300 */
[----:B------:R-:W-:Y:S02]  /*1bca0*/  ISETP.LT.AND.EX P2, PT, R7, R5, PT, P2 ;  /* 0x000000050700720c */ /* 0x000fe40003f41320 */
[C---:B------:R-:W-:Y:S02]  /*1bcb0*/  SEL R10, R9.reuse, R10, !P1 ;  /* 0x0000000a090a7207 */ /* 0x040fe40004800000 */
[----:B------:R-:W-:Y:S02]  /*1bcc0*/  SEL R8, R9, R8, P0 ;  /* 0x0000000809087207 */ /* 0x000fe40000000000 */
[C---:B------:R-:W-:Y:S02]  /*1bcd0*/  SEL R11, R6.reuse, R11, P0 ;  /* 0x0000000b060b7207 */ /* 0x040fe40000000000 */
[----:B------:R-:W-:Y:S02]  /*1bce0*/  SEL R13, R7, R13, P0 ;  /* 0x0000000d070d7207 */ /* 0x000fe40000000000 */
[----:B------:R-:W-:-:S02]  /*1bcf0*/  SEL R4, R6, R4, P2 ;  /* 0x0000000406047207 */ /* 0x000fc40001000000 */
[----:B------:R-:W-:Y:S02]  /*1bd00*/  SEL R5, R7, R5, P2 ;  /* 0x0000000507057207 */ /* 0x000fe40001000000 */
[----:B------:R-:W-:Y:S01]  /*1bd10*/  PRMT R9, R12, 0x7610, R9 ;  /* 0x000076100c097816 */ /* 0x000fe20000000009 */
[----:B------:R-:W-:Y:S06]  /*1bd20*/  @!P3 BRA `(.L_x_182) ;  /* 0xfffffffc00b0b947 */ /* 0x000fec000383ffff */
.L_x_181:
[----:B---34-:R-:W-:Y:S02]  /*1bd30*/  IMAD.MOV.U32 R4, RZ, RZ, RZ ;  /* 0x000000ffff047224 */ /* 0x018fe400078e00ff */
[----:B------:R-:W-:Y:S02]  /*1bd40*/  IMAD.MOV.U32 R6, RZ, RZ, 0x7fffffff ;  /* 0x7fffffffff067424 */ /* 0x000fe400078e00ff */
[----:B------:R-:W-:Y:S01]  /*1bd50*/  IMAD.MOV.U32 R7, RZ, RZ, 0x0 ;  /* 0x00000000ff077424 */ /* 0x000fe200078e00ff */
[----:B------:R-:W-:Y:S06]  /*1bd60*/  BRA.U !UP1, `(.L_x_183) ;  /* 0x0000000509407547 */ /* 0x000fec000b800000 */
[----:B------:R-:W2:Y:S01]  /*1bd70*/  LDCU UR5, c[0x3][0x4] ;  /* 0x00c00080ff0577ac */ /* 0x000ea20008000800 */
[----:B01----:R-:W-:Y:S02]  /*1bd80*/  IMAD.MOV.U32 R5, RZ, RZ, 0x7fffffff ;  /* 0x7fffffffff057424 */ /* 0x003fe400078e00ff */
[----:B------:R-:W-:Y:S02]  /*1bd90*/  IMAD.MOV.U32 R6, RZ, RZ, RZ ;  /* 0x000000ffff067224 */ /* 0x000fe400078e00ff */
[----:B------:R-:W-:Y:S01]  /*1bda0*/  IMAD.MOV.U32 R4, RZ, RZ, RZ ;  /* 0x000000ffff047224 */ /* 0x000fe200078e00ff */
[----:B--2---:R-:W-:-:S09]  /*1bdb0*/  UISETP.GE.AND UP3, UPT, UR5, 0x4, UPT ;  /* 0x000000040500788c */ /* 0x004fd2000bf66270 */
[----:B------:R-:W-:Y:S05]  /*1bdc0*/  BRA.U !UP3, `(.L_x_184) ;  /* 0x000000010ba87547 */ /* 0x000fea000b800000 */
[----:B------:R-:W-:Y:S01]  /*1bdd0*/  IMAD.MOV.U32 R5, RZ, RZ, 0x7fffffff ;  /* 0x7fffffffff057424 */ /* 0x000fe200078e00ff */
[----:B------:R-:W-:Y:S01]  /*1bde0*/  LOP3.LUT R6, R8, 0xff, RZ, 0xc0, !PT ;  /* 0x000000ff08067812 */ /* 0x000fe200078ec0ff */
[----:B------:R-:W-:Y:S02]  /*1bdf0*/  IMAD.MOV.U32 R7, RZ, RZ, RZ ;  /* 0x000000ffff077224 */ /* 0x000fe400078e00ff */
[----:B------:R-:W-:-:S07]  /*1be00*/  IMAD.MOV.U32 R4, RZ, RZ, RZ ;  /* 0x000000ffff047224 */ /* 0x000fce00078e00ff */
.L_x_185:
[----:B------:R-:W-:-:S05]  /*1be10*/  IMAD.IADD R15, R7, 0x1, R17 ;  /* 0x00000001070f7824 */ /* 0x000fca00078e0211 */
[----:B------:R-:W2:Y:S04]  /*1be20*/  LDL.U8 R11, [R15] ;  /* 0x000000000f0b7983 */ /* 0x000ea80000100000 */
[----:B------:R-:W3:Y:S04]  /*1be30*/  LDL.U8 R12, [R15+0x1] ;  /* 0x000001000f0c7983 */ /* 0x000ee80000100000 */
[----:B------:R-:W4:Y:S04]  /*1be40*/  LDL.U8 R13, [R15+0x2] ;  /* 0x000002000f0d7983 */ /* 0x000f280000100000 */
[----:B------:R-:W5:Y:S01]  /*1be50*/  LDL.U8 R9, [R15+0x3] ;  /* 0x000003000f097983 */ /* 0x000f620000100000 */
[----:B------:R-:W-:-:S02]  /*1be60*/  LOP3.LUT R22, R8, 0xff, RZ, 0xc0, !PT ;  /* 0x000000ff08167812 */ /* 0x000fc400078ec0ff */
[----:B------:R-:W-:Y:S02]  /*1be70*/  PLOP3.LUT P1, PT, PT, PT, PT, 0x80, 0x8 ;  /* 0x000000000008781c */ /* 0x000fe40003f2f070 */
[----:B--2---:R-:W-:Y:S02]  /*1be80*/  ISETP.NE.AND P5, PT, R11, R6, PT ;  /* 0x000000060b00720c */ /* 0x004fe40003fa5270 */
[-C--:B---3--:R-:W-:Y:S01]  /*1be90*/  ISETP.NE.AND P2, PT, R12, R22.reuse, PT ;  /* 0x000000160c00720c */ /* 0x088fe20003f45270 */
[----:B------:R-:W-:Y:S01]  /*1bea0*/  IMAD.MOV.U32 R12, RZ, RZ, 0x8 ;  /* 0x00000008ff0c7424 */ /* 0x000fe200078e00ff */
[----:B----4-:R-:W-:-:S03]  /*1beb0*/  ISETP.NE.AND P3, PT, R13, R22, PT ;  /* 0x000000160d00720c */ /* 0x010fc60003f65270 */
[----:B------:R-:W-:-:S06]  /*1bec0*/  IMAD R11, R7, 0x4, R12 ;  /* 0x00000004070b7824 */ /* 0x000fcc00078e020c */
[----:B------:R-:W0:Y:S08]  /*1bed0*/  @!P5 LDC R12, c[0x3][R11] ;  /* 0x00c000000b0cdb82 */ /* 0x000e300000000800 */
[----:B------:R-:W1:Y:S08]  /*1bee0*/  @!P2 LDC R14, c[0x3][R11+0x4] ;  /* 0x00c001000b0eab82 */ /* 0x000e700000000800 */
[----:B------:R-:W2:Y:S01]  /*1bef0*/  @!P3 LDC R20, c[0x3][R11+0x8] ;  /* 0x00c002000b14bb82 */ /* 0x000ea20000000800 */
[----:B0-----:R-:W-:-:S02]  /*1bf00*/  @!P5 ISETP.GE.AND P6, PT, R12, R5, PT ;  /* 0x000000050c00d20c */ /* 0x001fc40003fc6270 */
[----:B------:R-:W-:Y:S02]  /*1bf10*/  @!P5 VIMNMX R5, PT, PT, R5, R12, PT ;  /* 0x0000000c0505d248 */ /* 0x000fe40003fe0100 */
[----:B------:R-:W-:Y:S02]  /*1bf20*/  @!P5 SEL R4, R7, R4, !P6 ;  /* 0x000000040704d207 */ /* 0x000fe40007000000 */
[----:B-1----:R-:W-:Y:S02]  /*1bf30*/  @!P2 ISETP.GE.AND P0, PT, R14, R5, PT ;  /* 0x000000050e00a20c */ /* 0x002fe40003f06270 */
[----:B------:R-:W-:Y:S02]  /*1bf40*/  @!P2 VIMNMX R5, PT, PT, R5, R14, PT ;  /* 0x0000000e0505a248 */ /* 0x000fe40003fe0100 */
[----:B------:R-:W-:Y:S02]  /*1bf50*/  @!P2 PLOP3.LUT P1, PT, P0, PT, PT, 0x80, 0x8 ;  /* 0x000000000008a81c */ /* 0x000fe4000072f070 */
[----:B------:R-:W-:-:S02]  /*1bf60*/  PLOP3.LUT P0, PT, PT, PT, PT, 0x80, 0x8 ;  /* 0x000000000008781c */ /* 0x000fc40003f0f070 */
[----:B--2---:R-:W-:Y:S02]  /*1bf70*/  @!P3 ISETP.GE.AND P4, PT, R20, R5, PT ;  /* 0x000000051400b20c */ /* 0x004fe40003f86270 */
[----:B------:R-:W-:Y:S02]  /*1bf80*/  @!P3 VIMNMX R5, PT, PT, R5, R20, PT ;  /* 0x000000140505b248 */ /* 0x000fe40003fe0100 */
[----:B------:R-:W-:Y:S02]  /*1bf90*/  @!P3 PLOP3.LUT P0, PT, P4, PT, PT, 0x80, 0x8 ;  /* 0x000000000008b81c */ /* 0x000fe4000270f070 */
[----:B-----5:R-:W-:-:S03]  /*1bfa0*/  ISETP.NE.AND P4, PT, R9, R22, PT ;  /* 0x000000160900720c */ /* 0x020fc60003f85270 */
[----:B------:R-:W-:Y:S01]  /*1bfb0*/  @!P1 VIADD R4, R7, 0x1 ;  /* 0x0000000107049836 */ /* 0x000fe20000000000 */
[----:B------:R-:W-:-:S07]  /*1bfc0*/  PLOP3.LUT P1, PT, PT, PT, PT, 0x80, 0x8 ;  /* 0x000000000008781c */ /* 0x000fce0003f2f070 */
[----:B------:R-:W-:Y:S02]  /*1bfd0*/  @!P0 VIADD R4, R7, 0x2 ;  /* 0x0000000207048836 */ /* 0x000fe40000000000 */
[----:B------:R-:W0:Y:S02]  /*1bfe0*/  @!P4 LDC R12, c[0x3][R11+0xc] ;  /* 0x00c003000b0ccb82 */ /* 0x000e240000000800 */
[----:B0-----:R-:W-:Y:S02]  /*1bff0*/  @!P4 ISETP.GE.AND P5, PT, R12, R5, PT ;  /* 0x000000050c00c20c */ /* 0x001fe40003fa6270 */
[----:B------:R-:W-:Y:S02]  /*1c000*/  @!P4 VIMNMX R5, PT, PT, R5, R12, PT ;  /* 0x0000000c0505c248 */ /* 0x000fe40003fe0100 */
[----:B------:R-:W-:-:S13]  /*1c010*/  @!P4 PLOP3.LUT P1, PT, P5, PT, PT, 0x80, 0x8 ;  /* 0x000000000008c81c */ /* 0x000fda0002f2f070 */
[C---:B------:R-:W-:Y:S02]  /*1c020*/  @!P1 VIADD R4, R7.reuse, 0x3 ;  /* 0x0000000307049836 */ /* 0x040fe40000000000 */
[----:B------:R-:W-:-:S05]  /*1c030*/  VIADD R7, R7, 0x4 ;  /* 0x0000000407077836 */ /* 0x000fca0000000000 */
[----:B------:R-:W-:-:S13]  /*1c040*/  ISETP.NE.AND P0, PT, R7, R24, PT ;  /* 0x000000180700720c */ /* 0x000fda0003f05270 */
[----:B------:R-:W-:Y:S05]  /*1c050*/  @P0 BRA `(.L_x_185) ;  /* 0xfffffffc006c0947 */ /* 0x000fea000383ffff */
[----:B------:R-:W-:-:S07]  /*1c060*/  IMAD.MOV.U32 R6, RZ, RZ, R24 ;  /* 0x000000ffff067224 */ /* 0x000fce00078e0018 */
.L_x_184:
[----:B------:R-:W-:-:S13]  /*1c070*/  ISETP.NE.AND P0, PT, R25, RZ, PT ;  /* 0x000000ff1900720c */ /* 0x000fda0003f05270 */
[----:B------:R-:W-:Y:S05]  /*1c080*/  @!P0 BRA `(.L_x_186) ;  /* 0x0000000000708947 */ /* 0x000fea0003800000 */
[----:B------:R-:W-:-:S05]  /*1c090*/  IMAD.IADD R11, R6, 0x1, R17 ;  /* 0x00000001060b7824 */ /* 0x000fca00078e0211 */
[----:B------:R-:W2:Y:S01]  /*1c0a0*/  LDL.U8 R7, [R11] ;  /* 0x000000000b077983 */ /* 0x000ea20000100000 */
[----:B------:R-:W-:Y:S02]  /*1c0b0*/  LOP3.LUT R14, R8, 0xff, RZ, 0xc0, !PT ;  /* 0x000000ff080e7812 */ /* 0x000fe400078ec0ff */
[----:B------:R-:W-:Y:S02]  /*1c0c0*/  ISETP.NE.AND P2, PT, R25, 0x1, PT ;  /* 0x000000011900780c */ /* 0x000fe40003f45270 */
[----:B--2---:R-:W-:Y:S01]  /*1c0d0*/  ISETP.NE.AND P0, PT, R7, R14, PT ;  /* 0x0000000e0700720c */ /* 0x004fe20003f05270 */
[----:B------:R-:W-:-:S04]  /*1c0e0*/  IMAD.MOV.U32 R7, RZ, RZ, 0x8 ;  /* 0x00000008ff077424 */ /* 0x000fc800078e00ff */
[----:B------:R-:W-:-:S08]  /*1c0f0*/  IMAD R7, R6, 0x4, R7 ;  /* 0x0000000406077824 */ /* 0x000fd000078e0207 */
[----:B------:R-:W0:Y:S02]  /*1c100*/  @!P0 LDC R12, c[0x3][R7] ;  /* 0x00c00000070c8b82 */ /* 0x000e240000000800 */
[CC--:B0-----:R-:W-:Y:S02]  /*1c110*/  @!P0 ISETP.GE.AND P1, PT, R12.reuse, R5.reuse, PT ;  /* 0x000000050c00820c */ /* 0x0c1fe40003f26270 */
[----:B------:R-:W-:Y:S02]  /*1c120*/  @!P0 VIMNMX R5, PT, PT, R12, R5, PT ;  /* 0x000000050c058248 */ /* 0x000fe40003fe0100 */
[----:B------:R-:W-:Y:S01]  /*1c130*/  @!P0 SEL R4, R6, R4, !P1 ;  /* 0x0000000406048207 */ /* 0x000fe20004800000 */
[----:B------:R-:W-:Y:S08]  /*1c140*/  @!P2 BRA `(.L_x_186) ;  /* 0x000000000040a947 */ /* 0x000ff00003800000 */
[----:B------:R-:W2:Y:S01]  /*1c150*/  LDL.U8 R9, [R11+0x1] ;  /* 0x000001000b097983 */ /* 0x000ea20000100000 */
[----:B------:R-:W-:Y:S02]  /*1c160*/  ISETP.NE.AND P1, PT, R25, 0x2, PT ;  /* 0x000000021900780c */ /* 0x000fe40003f25270 */
[----:B--2---:R-:W-:-:S13]  /*1c170*/  ISETP.NE.AND P0, PT, R9, R14, PT ;  /* 0x0000000e0900720c */ /* 0x004fda0003f05270 */
[----:B------:R-:W0:Y:S02]  /*1c180*/  @!P0 LDC R12, c[0x3][R7+0x4] ;  /* 0x00c00100070c8b82 */ /* 0x000e240000000800 */
[CC--:B0-----:R-:W-:Y:S02]  /*1c190*/  ISETP.GE.OR P2, PT, R12.reuse, R5.reuse, P0 ;  /* 0x000000050c00720c */ /* 0x0c1fe40000746670 */
[----:B------:R-:W-:-:S05]  /*1c1a0*/  @!P0 VIMNMX R12, PT, PT, R12, R5, PT ;  /* 0x000000050c0c8248 */ /* 0x000fca0003fe0100 */
[----:B------:R-:W-:-:S06]  /*1c1b0*/  @!P0 IMAD.MOV.U32 R5, RZ, RZ, R12 ;  /* 0x000000ffff058224 */ /* 0x000fcc00078e000c */
[----:B------:R-:W-:Y:S01]  /*1c1c0*/  @!P2 VIADD R4, R6, 0x1 ;  /* 0x000000010604a836 */ /* 0x000fe20000000000 */
[----:B------:R-:W-:Y:S06]  /*1c1d0*/  @!P1 BRA `(.L_x_186) ;  /* 0x00000000001c9947 */ /* 0x000fec0003800000 */
[----:B------:R-:W2:Y:S02]  /*1c1e0*/  LDL.U8 R9, [R11+0x2] ;  /* 0x000002000b097983 */ /* 0x000ea40000100000 */
[----:B--2---:R-:W-:-:S13]  /*1c1f0*/  ISETP.NE.AND P0, PT, R9, R14, PT ;  /* 0x0000000e0900720c */ /* 0x004fda0003f05270 */
[----:B------:R-:W0:Y:S02]  /*1c200*/  @!P0 LDC R12, c[0x3][R7+0x8] ;  /* 0x00c00200070c8b82 */ /* 0x000e240000000800 */
[CC--:B0-----:R-:W-:Y:S02]  /*1c210*/  ISETP.GE.OR P1, PT, R12.reuse, R5.reuse, P0 ;  /* 0x000000050c00720c */ /* 0x0c1fe40000726670 */
[----:B------:R-:W-:-:S05]  /*1c220*/  @!P0 VIMNMX R12, PT, PT, R12, R5, PT ;  /* 0x000000050c0c8248 */ /* 0x000fca0003fe0100 */
[----:B------:R-:W-:-:S06]  /*1c230*/  @!P0 IMAD.MOV.U32 R5, RZ, RZ, R12 ;  /* 0x000000ffff058224 */ /* 0x000fcc00078e000c */
[----:B------:R-:W-:-:S07]  /*1c240*/  @!P1 VIADD R4, R6, 0x2 ;  /* 0x0000000206049836 */ /* 0x000fce0000000000 */
.L_x_186:
[--C-:B------:R-:W-:Y:S01]  /*1c250*/  SHF.R.S32.HI R7, RZ, 0x1f, R5.reuse ;  /* 0x0000001fff077819 */ /* 0x100fe20000011405 */
[----:B------:R-:W-:-:S07]  /*1c260*/  IMAD.MOV.U32 R6, RZ, RZ, R5 ;  /* 0x000000ffff067224 */ /* 0x000fce00078e0005 */
.L_x_183:
[----:B01----:R-:W-:Y:S01]  /*1c270*/  LOP3.LUT R5, R10, 0xff, RZ, 0xc0, !PT ;  /* 0x000000ff0a057812 */ /* 0x003fe200078ec0ff */
[----:B------:R-:W-:-:S03]  /*1c280*/  IMAD.IADD R15, R4, 0x1, R17 ;  /* 0x00000001040f7824 */ /* 0x000fc600078e0211 */
[----:B------:R-:W-:Y:S02]  /*1c290*/  LEA R11, R5, UR14, 0x3 ;  /* 0x0000000e050b7c11 */ /* 0x000fe4000f8e18ff */
[----:B------:R0:W-:Y:S04]  /*1c2a0*/  STL.U8 [R15], R10 ;  /* 0x0000000a0f007387 */ /* 0x0001e80000100000 */
[----:B------:R-:W2:Y:S01]  /*1c2b0*/  LDL.64 R4, [R11] ;  /* 0x000000000b047983 */ /* 0x000ea20000100a00 */
[----:B------:R-:W-:-:S04]  /*1c2c0*/  LOP3.LUT R8, R8, 0xff, RZ, 0xc0, !PT ;  /* 0x000000ff08087812 */ /* 0x000fc800078ec0ff */
[----:B------:R-:W-:Y:S02]  /*1c2d0*/  LEA R13, R8, UR14, 0x3 ;  /* 0x0000000e080d7c11 */ /* 0x000fe4000f8e18ff */
[----:B--2---:R-:W-:-:S05]  /*1c2e0*/  IADD3 R4, P0, PT, R4, R6, RZ ;  /* 0x0000000604047210 */ /* 0x004fca0007f1e0ff */
[----:B------:R-:W-:-:S05]  /*1c2f0*/  IMAD.X R5, R5, 0x1, R7, P0 ;  /* 0x0000000105057824 */ /* 0x000fca00000e0607 */
[----:B------:R1:W-:Y:S04]  /*1c300*/  STL.64 [R11], R4 ;  /* 0x000000040b007387 */ /* 0x0003e80000100a00 */
[----:B------:R-:W2:Y:S01]  /*1c310*/  LDL.64 R8, [R13] ;  /* 0x000000000d087983 */ /* 0x000ea20000100a00 */
[----:B0-----:R-:W-:Y:S02]  /*1c320*/  PRMT R10, RZ, 0x7610, R10 ;  /* 0x00007610ff0a7816 */ /* 0x001fe4000000000a */
[----:B--2---:R-:W-:Y:S02]  /*1c330*/  IADD3 R6, P0, PT, R8, -R6, RZ ;  /* 0x8000000608067210 */ /* 0x004fe40007f1e0ff */
[----:B------:R-:W-:-:S03]  /*1c340*/  PRMT R8, RZ, 0x7610, R8 ;  /* 0x00007610ff087816 */ /* 0x000fc60000000008 */
[----:B------:R-:W-:-:S05]  /*1c350*/  IMAD.X R7, R9, 0x1, ~R7, P0 ;  /* 0x0000000109077824 */ /* 0x000fca00000e0e07 */
[----:B------:R1:W-:Y:S01]  /*1c360*/  STL.64 [R13], R6 ;  /* 0x000000060d007387 */ /* 0x0003e20000100a00 */
[----:B------:R-:W-:Y:S05]  /*1c370*/  BRA.U !UP2, `(.L_x_187) ;  /* 0x000000010a6c7547 */ /* 0x000fea000b800000 */
[----:B-1----:R-:W2:Y:S01]  /*1c380*/  LDL.64 R4, [R1] ;  /* 0x0000000001047983 */ /* 0x002ea20000100a00 */
[----:B------:R-:W-:Y:S01]  /*1c390*/  IMAD.MOV.U32 R9, RZ, RZ, 0x1 ;  /* 0x00000001ff097424 */ /* 0x000fe200078e00ff */
[----:B------:R-:W-:Y:S01]  /*1c3a0*/  PRMT R10, RZ, 0x7610, R10 ;  /* 0x00007610ff0a7816 */ /* 0x000fe2000000000a */
[----:B------:R-:W0:Y:S01]  /*1c3b0*/  LDCU UR5, c[0x3][URZ] ;  /* 0x00c00000ff0577ac */ /* 0x000e220008000800 */
[----:B------:R-:W-:Y:S01]  /*1c3c0*/  PRMT R8, RZ, 0x7610, R8 ;  /* 0x00007610ff087816 */ /* 0x000fe20000000008 */
[----:B--2---:R-:W-:Y:S02]  /*1c3d0*/  IMAD.MOV.U32 R11, RZ, RZ, R4 ;  /* 0x000000ffff0b7224 */ /* 0x004fe400078e0004 */
[----:B0-----:R-:W-:-:S07]  /*1c3e0*/  IMAD.MOV.U32 R13, RZ, RZ, R5 ;  /* 0x000000ffff0d7224 */ /* 0x001fce00078e0005 */
.L_x_188:
        /* <DEDUP_REMOVED lines=20> */
.L_x_187:
[----:B-1----:R-:W-:Y:S02]  /*1c530*/  IMAD.MOV.U32 R4, RZ, RZ, RZ ;  /* 0x000000ffff047224 */ /* 0x002fe400078e00ff */
[----:B------:R-:W-:Y:S02]  /*1c540*/  IMAD.MOV.U32 R6, RZ, RZ, 0x7fffffff ;  /* 0x7fffffffff067424 */ /* 0x000fe400078e00ff */
[----:B------:R-:W-:Y:S01]  /*1c550*/  IMAD.MOV.U32 R7, RZ, RZ, 0x0 ;  /* 0x00000000ff077424 */ /* 0x000fe200078e00ff */
[----:B------:R-:W-:Y:S06]  /*1c560*/  BRA.U !UP1, `(.L_x_189) ;  /* 0x0000000509407547 */ /* 0x000fec000b800000 */
[----:B------:R-:W0:Y:S01]  /*1c570*/  LDCU UR5, c[0x3][0x4] ;  /* 0x00c00080ff0577ac */ /* 0x000e220008000800 */
[----:B------:R-:W-:Y:S02]  /*1c580*/  IMAD.MOV.U32 R5, RZ, RZ, 0x7fffffff ;  /* 0x7fffffffff057424 */ /* 0x000fe400078e00ff */
[----:B------:R-:W-:Y:S02]  /*1c590*/  IMAD.MOV.U32 R6, RZ, RZ, RZ ;  /* 0x000000ffff067224 */ /* 0x000fe400078e00ff */
[----:B------:R-:W-:Y:S01]  /*1c5a0*/  IMAD.MOV.U32 R4, RZ, RZ, RZ ;  /* 0x000000ffff047224 */ /* 0x000fe200078e00ff */
[----:B0-----:R-:W-:-:S09]  /*1c5b0*/  UISETP.GE.AND UP3, UPT, UR5, 0x4, UPT ;  /* 0x000000040500788c */ /* 0x001fd2000bf66270 */
[----:B------:R-:W-:Y:S05]  /*1c5c0*/  BRA.U !UP3, `(.L_x_190) ;  /* 0x000000010ba87547 */ /* 0x000fea000b800000 */
[----:B------:R-:W-:Y:S01]  /*1c5d0*/  IMAD.MOV.U32 R5, RZ, RZ, 0x7fffffff ;  /* 0x7fffffffff057424 */ /* 0x000fe200078e00ff */
[----:B------:R-:W-:Y:S01]  /*1c5e0*/  LOP3.LUT R6, R8, 0xff, RZ, 0xc0, !PT ;  /* 0x000000ff08067812 */ /* 0x000fe200078ec0ff */
[----:B------:R-:W-:Y:S02]  /*1c5f0*/  IMAD.MOV.U32 R7, RZ, RZ, RZ ;  /* 0x000000ffff077224 */ /* 0x000fe400078e00ff */
[----:B------:R-:W-:-:S07]  /*1c600*/  IMAD.MOV.U32 R4, RZ, RZ, RZ ;  /* 0x000000ffff047224 */ /* 0x000fce00078e00ff */
.L_x_191:
        /* <DEDUP_REMOVED lines=38> */
.L_x_190:
        /* <DEDUP_REMOVED lines=30> */
.L_x_192:
[--C-:B------:R-:W-:Y:S01]  /*1ca50*/  SHF.R.S32.HI R7, RZ, 0x1f, R5.reuse ;  /* 0x0000001fff077819 */ /* 0x100fe20000011405 */
[----:B------:R-:W-:-:S07]  /*1ca60*/  IMAD.MOV.U32 R6, RZ, RZ, R5 ;  /* 0x000000ffff067224 */ /* 0x000fce00078e0005 */
.L_x_189:
[----:B------:R-:W-:Y:S01]  /*1ca70*/  LOP3.LUT R5, R10, 0xff, RZ, 0xc0, !PT ;  /* 0x000000ff0a057812 */ /* 0x000fe200078ec0ff */
        /* <DEDUP_REMOVED lines=23> */
.L_x_194:
        /* <DEDUP_REMOVED lines=20> */
.L_x_193:
        /* <DEDUP_REMOVED lines=14> */
.L_x_197:
        /* <DEDUP_REMOVED lines=38> */
.L_x_196:
        /* <DEDUP_REMOVED lines=30> */
.L_x_198:
[--C-:B------:R-:W-:Y:S01]  /*1d250*/  SHF.R.S32.HI R7, RZ, 0x1f, R5.reuse ;  /* 0x0000001fff077819 */ /* 0x100fe20000011405 */
[----:B------:R-:W-:-:S07]  /*1d260*/  IMAD.MOV.U32 R6, RZ, RZ, R5 ;  /* 0x000000ffff067224 */ /* 0x000fce00078e0005 */
.L_x_195:
        /* <DEDUP_REMOVED lines=24> */
.L_x_200:
        /* <DEDUP_REMOVED lines=20> */
.L_x_199:
        /* <DEDUP_REMOVED lines=14> */
.L_x_203:
        /* <DEDUP_REMOVED lines=38> */
.L_x_202:
        /* <DEDUP_REMOVED lines=30> */
.L_x_204:
[--C-:B------:R-:W-:Y:S01]  /*1da50*/  SHF.R.S32.HI R7, RZ, 0x1f, R5.reuse ;  /* 0x0000001fff077819 */ /* 0x100fe20000011405 */
[----:B------:R-:W-:-:S07]  /*1da60*/  IMAD.MOV.U32 R6, RZ, RZ, R5 ;  /* 0x000000ffff067224 */ /* 0x000fce00078e0005 */
.L_x_201:
        /* <DEDUP_REMOVED lines=24> */
.L_x_206:
        /* <DEDUP_REMOVED lines=20> */
.L_x_205:
        /* <DEDUP_REMOVED lines=14> */
.L_x_209:
        /* <DEDUP_REMOVED lines=38> */
.L_x_208:
        /* <DEDUP_REMOVED lines=30> */
.L_x_210:
[--C-:B------:R-:W-:Y:S01]  /*1e250*/  SHF.R.S32.HI R7, RZ, 0x1f, R5.reuse ;  /* 0x0000001fff077819 */ /* 0x100fe20000011405 */
[----:B------:R-:W-:-:S07]  /*1e260*/  IMAD.MOV.U32 R6, RZ, RZ, R5 ;  /* 0x000000ffff067224 */ /* 0x000fce00078e0005 */
.L_x_207:
        /* <DEDUP_REMOVED lines=10> */
[----:B------:R-:W2:Y:S02]  /*1e310*/  LDL.64 R8, [R13] ;  /* 0x000000000d087983 */ /* 0x000ea40000100a00 */
[----:B--2---:R-:W-:-:S05]  /*1e320*/  IADD3 R6, P0, PT, R8, -R6, RZ ;  /* 0x8000000608067210 */ /* 0x004fca0007f1e0ff */
[----:B------:R-:W-:-:S05]  /*1e330*/  IMAD.X R7, R9, 0x1, ~R7, P0 ;  /* 0x0000000109077824 */ /* 0x000fca00000e0e07 */
[----:B------:R0:W-:Y:S01]  /*1e340*/  STL.64 [R13], R6 ;  /* 0x000000060d007387 */ /* 0x0001e20000100a00 */
[----:B------:R-:W-:Y:S05]  /*1e350*/  BRA.U !UP0, `(.L_x_211) ;  /* 0x0000000108c47547 */ /* 0x000fea000b800000 */
[----:B------:R-:W1:Y:S01]  /*1e360*/  LDCU UR5, c[0x3][URZ] ;  /* 0x00c00000ff0577ac */ /* 0x000e620008000800 */
[----:B0-----:R-:W-:Y:S01]  /*1e370*/  IMAD.MOV.U32 R4, RZ, RZ, RZ ;  /* 0x000000ffff047224 */ /* 0x001fe200078e00ff */
[----:B-1----:R-:W-:-:S09]  /*1e380*/  UISETP.GE.U32.AND UP3, UPT, UR5, 0x10, UPT ;  /* 0x000000100500788c */ /* 0x002fd2000bf66070 */
[----:B------:R-:W-:Y:S05]  /*1e390*/  BRA.U !UP3, `(.L_x_212) ;  /* 0x000000010b387547 */ /* 0x000fea000b800000 */
[----:B------:R-:W-:-:S07]  /*1e3a0*/  IMAD.MOV.U32 R4, RZ, RZ, RZ ;  /* 0x000000ffff047224 */ /* 0x000fce00078e00ff */
.L_x_213:
        /* <DEDUP_REMOVED lines=13> */
.L_x_212:
        /* <DEDUP_REMOVED lines=31> */
.L_x_211:
[----:B------:R-:W-:Y:S05]  /*1e670*/  BRA.U !UP1, `(.L_x_214) ;  /* 0x0000000d09f07547 */ /* 0x000fea000b800000 */
[----:B------:R-:W4:Y:S01]  /*1e680*/  LDCU UR5, c[0x3][0x4] ;  /* 0x00c00080ff0577ac */ /* 0x000f220008000800 */
[----:B0-----:R-:W-:Y:S01]  /*1e690*/  IMAD.MOV.U32 R10, RZ, RZ, RZ ;  /* 0x000000ffff0a7224 */ /* 0x001fe200078e00ff */
[----:B----4-:R-:W-:-:S09]  /*1e6a0*/  UISETP.GE.U32.AND UP3, UPT, UR5, 0x10, UPT ;  /* 0x000000100500788c */ /* 0x010fd2000bf66070 */
[----:B------:R-:W-:Y:S05]  /*1e6b0*/  BRA.U !UP3, `(.L_x_215) ;  /* 0x000000050bc87547 */ /* 0x000fea000b800000 */
[----:B------:R-:W-:-:S05]  /*1e6c0*/  UMOV UR5, URZ ;  /* 0x000000ff00057c82 */ /* 0x000fca0008000000 */
.L_x_216:
[----:B0--3--:R-:W3:Y:S01]  /*1e6d0*/  LDL.U8 R4, [R17+UR5] ;  /* 0x0000000511047983 */ /* 0x009ee20008100000 */
        /* <DEDUP_REMOVED lines=9> */
[----:B------:R-:W2:Y:S02]  /*1e770*/  LDL.U8 R4, [R17+UR5+0x1] ;  /* 0x0000010511047983 */ /* 0x000ea40008100000 */
[----:B--2---:R-:W-:-:S05]  /*1e780*/  IMAD R15, R4, 0x8, R3 ;  /* 0x00000008040f7824 */ /* 0x004fca00078e0203 */
[----:B------:R-:W2:Y:S02]  /*1e790*/  LDL.64 R8, [R15] ;  /* 0x000000000f087983 */ /* 0x000ea40000100a00 */
[----:B--2---:R-:W-:-:S04]  /*1e7a0*/  IADD3 R8, P0, PT, R5, R8, RZ ;  /* 0x0000000805087210 */ /* 0x004fc80007f1e0ff */
[----:B------:R-:W-:-:S05]  /*1e7b0*/  LEA.HI.X.SX32 R9, R5, R9, 0x1, P0 ;  /* 0x0000000905097211 */ /* 0x000fca00000f0eff */
[----:B------:R1:W-:Y:S04]  /*1e7c0*/  STL.64 [R15], R8 ;  /* 0x000000080f007387 */ /* 0x0003e80000100a00 */
[----:B------:R-:W2:Y:S01]  /*1e7d0*/  LDL.U8 R4, [R17+UR5+0x2] ;  /* 0x0000020511047983 */ /* 0x000ea20008100000 */
[----:B------:R-:W-:Y:S02]  /*1e7e0*/  IMAD.U32 R14, RZ, RZ, UR6 ;  /* 0x00000006ff0e7e24 */ /* 0x000fe4000f8e00ff */
[----:B--2---:R-:W-:Y:S02]  /*1e7f0*/  IMAD R21, R4, 0x8, R3 ;  /* 0x0000000804157824 */ /* 0x004fe400078e0203 */
[----:B------:R-:W0:Y:S03]  /*1e800*/  LDC.64 R4, c[0x3][R14+0x8] ;  /* 0x00c002000e047b82 */ /* 0x000e260000000a00 */
[----:B------:R-:W0:Y:S02]  /*1e810*/  LDL.64 R10, [R21] ;  /* 0x00000000150a7983 */ /* 0x000e240000100a00 */
[----:B0-----:R-:W-:-:S04]  /*1e820*/  IADD3 R6, P0, PT, R4, R10, RZ ;  /* 0x0000000a04067210 */ /* 0x001fc80007f1e0ff */
[----:B------:R-:W-:-:S05]  /*1e830*/  LEA.HI.X.SX32 R7, R4, R11, 0x1, P0 ;  /* 0x0000000b04077211 */ /* 0x000fca00000f0eff */
[----:B------:R0:W-:Y:S04]  /*1e840*/  STL.64 [R21], R6 ;  /* 0x0000000615007387 */ /* 0x0001e80000100a00 */
[----:B------:R-:W2:Y:S02]  /*1e850*/  LDL.U8 R4, [R17+UR5+0x3] ;  /* 0x0000030511047983 */ /* 0x000ea40008100000 */
[----:B--2---:R-:W-:-:S05]  /*1e860*/  IMAD R13, R4, 0x8, R3 ;  /* 0x00000008040d7824 */ /* 0x004fca00078e0203 */
[----:B-1----:R-:W2:Y:S02]  /*1e870*/  LDL.64 R8, [R13] ;  /* 0x000000000d087983 */ /* 0x002ea40000100a00 */
[----:B--2---:R-:W-:-:S04]  /*1e880*/  IADD3 R8, P0, PT, R5, R8, RZ ;  /* 0x0000000805087210 */ /* 0x004fc80007f1e0ff */
[----:B------:R-:W-:-:S05]  /*1e890*/  LEA.HI.X.SX32 R9, R5, R9, 0x1, P0 ;  /* 0x0000000905097211 */ /* 0x000fca00000f0eff */
[----:B------:R1:W-:Y:S04]  /*1e8a0*/  STL.64 [R13], R8 ;  /* 0x000000080d007387 */ /* 0x0003e80000100a00 */
[----:B------:R-:W2:Y:S02]  /*1e8b0*/  LDL.U8 R4, [R17+UR5+0x4] ;  /* 0x0000040511047983 */ /* 0x000ea40008100000 */
        /* <DEDUP_REMOVED lines=82> */
.L_x_215:
[----:B------:R-:W-:-:S09]  /*1ede0*/  UISETP.NE.AND UP3, UPT, UR17, URZ, UPT ;  /* 0x000000ff1100728c */ /* 0x000fd2000bf65270 */
[----:B------:R-:W-:Y:S05]  /*1edf0*/  BRA.U !UP3, `(.L_x_214) ;  /* 0x000000090b107547 */ /* 0x000fea000b800000 */
[----:B0--3--:R-:W-:Y:S01]  /*1ee00*/  IMAD.U32 R4, RZ, RZ, UR17 ;  /* 0x00000011ff047e24 */ /* 0x009fe2000f8e00ff */
[----:B------:R-:W-:-:S03]  /*1ee10*/  UISETP.NE.AND UP3, UPT, UR16, URZ, UPT ;  /* 0x000000ff1000728c */ /* 0x000fc6000bf65270 */
[----:B------:R-:W-:-:S05]  /*1ee20*/  VIADD R4, R4, 0xffffffff ;  /* 0xffffffff04047836 */ /* 0x000fca0000000000 */
[----:B------:R-:W-:-:S13]  /*1ee30*/  ISETP.GE.U32.AND P0, PT, R4, 0x7, PT ;  /* 0x000000070400780c */ /* 0x000fda0003f06070 */
[----:B------:R-:W-:Y:S05]  /*1ee40*/  @!P0 BRA `(.L_x_217) ;  /* 0x0000000000ec8947 */ /* 0x000fea0003800000 */
[----:B------:R-:W-:-:S05]  /*1ee50*/  IMAD.IADD R11, R10, 0x1, R17 ;  /* 0x000000010a0b7824 */ /* 0x000fca00078e0211 */
[----:B------:R-:W3:Y:S01]  /*1ee60*/  LDL.U8 R4, [R11] ;  /* 0x000000000b047983 */ /* 0x000ee20000100000 */
[----:B------:R-:W-:-:S04]  /*1ee70*/  IMAD.MOV.U32 R7, RZ, RZ, 0x8 ;  /* 0x00000008ff077424 */ /* 0x000fc800078e00ff */
[----:B------:R-:W-:-:S04]  /*1ee80*/  IMAD R12, R10, 0x4, R7 ;  /* 0x000000040a0c7824 */ /* 0x000fc800078e0207 */
[----:B------:R-:W0:Y:S08]  /*1ee90*/  LDC R7, c[0x3][R12] ;  /* 0x00c000000c077b82 */ /* 0x000e300000000800 */
[----:B------:R-:W4:Y:S01]  /*1eea0*/  LDC R9, c[0x3][R12+0x4] ;  /* 0x00c001000c097b82 */ /* 0x000f220000000800 */
[----:B---3--:R-:W-:-:S05]  /*1eeb0*/  IMAD R13, R4, 0x8, R3 ;  /* 0x00000008040d7824 */ /* 0x008fca00078e0203 */
[----:B-12---:R-:W0:Y:S02]  /*1eec0*/  LDL.64 R4, [R13] ;  /* 0x000000000d047983 */ /* 0x006e240000100a00 */
[----:B0-----:R-:W-:-:S04]  /*1eed0*/  IADD3 R4, P0, PT, R7, R4, RZ ;  /* 0x0000000407047210 */ /* 0x001fc80007f1e0ff */
[----:B------:R-:W-:-:S05]  /*1eee0*/  LEA.HI.X.SX32 R5, R7, R5, 0x1, P0 ;  /* 0x0000000507057211 */ /* 0x000fca00000f0eff */
[----:B------:R0:W-:Y:S04]  /*1eef0*/  STL.64 [R13], R4 ;  /* 0x000000040d007387 */ /* 0x0001e80000100a00 */
[----:B------:R-:W2:Y:S01]  /*1ef00*/  LDL.U8 R6, [R11+0x1] ;  /* 0x000001000b067983 */ /* 0x000ea20000100000 */
[----:B0-----:R-:W0:Y:S01]  /*1ef10*/  LDC R5, c[0x3][R12+0x8] ;  /* 0x00c002000c057b82 */ /* 0x001e220000000800 */
[----:B--2---:R-:W-:-:S05]  /*1ef20*/  IMAD R15, R6, 0x8, R3 ;  /* 0x00000008060f7824 */ /* 0x004fca00078e0203 */
[----:B------:R-:W4:Y:S02]  /*1ef30*/  LDL.64 R6, [R15] ;  /* 0x000000000f067983 */ /* 0x000f240000100a00 */
[----:B----4-:R-:W-:-:S04]  /*1ef40*/  IADD3 R6, P0, PT, R9, R6, RZ ;  /* 0x0000000609067210 */ /* 0x010fc80007f1e0ff */
[----:B------:R-:W-:-:S05]  /*1ef50*/  LEA.HI.X.SX32 R7, R9, R7, 0x1, P0 ;  /* 0x0000000709077211 */ /* 0x000fca00000f0eff */
[----:B------:R1:W-:Y:S04]  /*1ef60*/  STL.64 [R15], R6 ;  /* 0x000000060f007387 */ /* 0x0003e80000100a00 */
[----:B------:R-:W2:Y:S01]  /*1ef70*/  LDL.U8 R8, [R11+0x2] ;  /* 0x000002000b087983 */ /* 0x000ea20000100000 */
[----:B-1----:R-:W1:Y:S01]  /*1ef80*/  LDC R7, c[0x3][R12+0xc] ;  /* 0x00c003000c077b82 */ /* 0x002e620000000800 */
[----:B--2---:R-:W-:-:S05]  /*1ef90*/  IMAD R21, R8, 0x8, R3 ;  /* 0x0000000808157824 */ /* 0x004fca00078e0203 */
[----:B------:R-:W0:Y:S02]  /*1efa0*/  LDL.64 R8, [R21] ;  /* 0x0000000015087983 */ /* 0x000e240000100a00 */
[----:B0-----:R-:W-:-:S04]  /*1efb0*/  IADD3 R4, P0, PT, R5, R8, RZ ;  /* 0x0000000805047210 */ /* 0x001fc80007f1e0ff */
[----:B------:R-:W-:-:S05]  /*1efc0*/  LEA.HI.X.SX32 R5, R5, R9, 0x1, P0 ;  /* 0x0000000905057211 */ /* 0x000fca00000f0eff */
[----:B------:R0:W-:Y:S04]  /*1efd0*/  STL.64 [R21], R4 ;  /* 0x0000000415007387 */ /* 0x0001e80000100a00 */
[----:B------:R-:W2:Y:S01]  /*1efe0*/  LDL.U8 R8, [R11+0x3] ;  /* 0x000003000b087983 */ /* 0x000ea20000100000 */
[----:B0-----:R-:W0:Y:S01]  /*1eff0*/  LDC R5, c[0x3][R12+0x10] ;  /* 0x00c004000c057b82 */ /* 0x001e220000000800 */
[----:B--2---:R-:W-:-:S05]  /*1f000*/  IMAD R13, R8, 0x8, R3 ;  /* 0x00000008080d7824 */ /* 0x004fca00078e0203 */
[----:B------:R-:W1:Y:S02]  /*1f010*/  LDL.64 R8, [R13] ;  /* 0x000000000d087983 */ /* 0x000e640000100a00 */
[----:B-1----:R-:W-:-:S04]  /*1f020*/  IADD3 R6, P0, PT, R7, R8, RZ ;  /* 0x0000000807067210 */ /* 0x002fc80007f1e0ff */
        /* <DEDUP_REMOVED lines=10> */
[----:B0-----:R-:W0:Y:S01]  /*1f0d0*/  LDC.64 R4, c[0x3][R12+0x18] ;  /* 0x00c006000c047b82 */ /* 0x001e220000000a00 */
[----:B--2---:R-:W-:-:S05]  /*1f0e0*/  IMAD R21, R8, 0x8, R3 ;  /* 0x0000000808157824 */ /* 0x004fca00078e0203 */
[----:B------:R-:W1:Y:S02]  /*1f0f0*/  LDL.64 R8, [R21] ;  /* 0x0000000015087983 */ /* 0x000e640000100a00 */
[----:B-1----:R-:W-:-:S04]  /*1f100*/  IADD3 R8, P0, PT, R7, R8, RZ ;  /* 0x0000000807087210 */ /* 0x002fc80007f1e0ff */
[----:B------:R-:W-:-:S05]  /*1f110*/  LEA.HI.X.SX32 R9, R7, R9, 0x1, P0 ;  /* 0x0000000907097211 */ /* 0x000fca00000f0eff */
[----:B------:R3:W-:Y:S04]  /*1f120*/  STL.64 [R21], R8 ;  /* 0x0000000815007387 */ /* 0x0007e80000100a00 */
[----:B------:R-:W2:Y:S02]  /*1f130*/  LDL.U8 R6, [R11+0x6] ;  /* 0x000006000b067983 */ /* 0x000ea40000100000 */
[----:B--2---:R-:W-:-:S05]  /*1f140*/  IMAD R13, R6, 0x8, R3 ;  /* 0x00000008060d7824 */ /* 0x004fca00078e0203 */
[----:B------:R-:W0:Y:S02]  /*1f150*/  LDL.64 R6, [R13] ;  /* 0x000000000d067983 */ /* 0x000e240000100a00 */
[----:B0-----:R-:W-:-:S04]  /*1f160*/  IADD3 R6, P0, PT, R4, R6, RZ ;  /* 0x0000000604067210 */ /* 0x001fc80007f1e0ff */
[----:B------:R-:W-:-:S05]  /*1f170*/  LEA.HI.X.SX32 R7, R4, R7, 0x1, P0 ;  /* 0x0000000704077211 */ /* 0x000fca00000f0eff */
[----:B------:R3:W-:Y:S04]  /*1f180*/  STL.64 [R13], R6 ;  /* 0x000000060d007387 */ /* 0x0007e80000100a00 */
[----:B------:R-:W2:Y:S02]  /*1f190*/  LDL.U8 R4, [R11+0x7] ;  /* 0x000007000b047983 */ /* 0x000ea40000100000 */
[----:B--2---:R-:W-:-:S05]  /*1f1a0*/  IMAD R23, R4, 0x8, R3 ;  /* 0x0000000804177824 */ /* 0x004fca00078e0203 */
[----:B------:R-:W2:Y:S01]  /*1f1b0*/  LDL.64 R14, [R23] ;  /* 0x00000000170e7983 */ /* 0x000ea20000100a00 */
[----:B------:R-:W-:Y:S01]  /*1f1c0*/  VIADD R10, R10, 0x8 ;  /* 0x000000080a0a7836 */ /* 0x000fe20000000000 */
[----:B--2---:R-:W-:-:S04]  /*1f1d0*/  IADD3 R4, P0, PT, R5, R14, RZ ;  /* 0x0000000e05047210 */ /* 0x004fc80007f1e0ff */
[----:B------:R-:W-:-:S05]  /*1f1e0*/  LEA.HI.X.SX32 R5, R5, R15, 0x1, P0 ;  /* 0x0000000f05057211 */ /* 0x000fca00000f0eff */
[----:B------:R3:W-:Y:S04]  /*1f1f0*/  STL.64 [R23], R4 ;  /* 0x0000000417007387 */ /* 0x0007e80000100a00 */
.L_x_217:
[----:B------:R-:W-:Y:S05]  /*1f200*/  BRA.U !UP3, `(.L_x_214) ;  /* 0x000000050b0c7547 */ /* 0x000fea000b800000 */
[----:B---3--:R-:W-:Y:S01]  /*1f210*/  IMAD.U32 R4, RZ, RZ, UR16 ;  /* 0x00000010ff047e24 */ /* 0x008fe2000f8e00ff */
        /* <DEDUP_REMOVED lines=16> */
[----:B0-----:R-:W0:Y:S01]  /*1f320*/  LDC.64 R4, c[0x3][R14+0x8] ;  /* 0x00c002000e047b82 */ /* 0x001e220000000a00 */
[----:B--2---:R-:W-:-:S05]  /*1f330*/  IMAD R15, R6, 0x8, R3 ;  /* 0x00000008060f7824 */ /* 0x004fca00078e0203 */
[----:B------:R-:W4:Y:S02]  /*1f340*/  LDL.64 R6, [R15] ;  /* 0x000000000f067983 */ /* 0x000f240000100a00 */
[----:B----4-:R-:W-:-:S04]  /*1f350*/  IADD3 R12, P0, PT, R13, R6, RZ ;  /* 0x000000060d0c7210 */ /* 0x010fc80007f1e0ff */
        /* <DEDUP_REMOVED lines=15> */
.L_x_218:
[----:B------:R-:W-:Y:S05]  /*1f450*/  BRA.U !UP3, `(.L_x_214) ;  /* 0x000000010b787547 */ /* 0x000fea000b800000 */
[----:B---3--:R-:W-:-:S05]  /*1f460*/  IMAD.IADD R6, R10, 0x1, R17 ;  /* 0x000000010a067824 */ /* 0x008fca00078e0211 */
[----:B------:R-:W3:Y:S01]  /*1f470*/  LDL.U8 R4, [R6] ;  /* 0x0000000006047983 */ /* 0x000ee20000100000 */
[----:B------:R-:W-:-:S04]  /*1f480*/  IMAD.MOV.U32 R7, RZ, RZ, 0x8 ;  /* 0x00000008ff077424 */ /* 0x000fc800078e00ff */
[----:B------:R-:W-:-:S04]  /*1f490*/  IMAD R10, R10, 0x4, R7 ;  /* 0x000000040a0a7824 */ /* 0x000fc800078e0207 */
[----:B------:R-:W0:Y:S01]  /*1f4a0*/  LDC R7, c[0x3][R10] ;  /* 0x00c000000a077b82 */ /* 0x000e220000000800 */
[----:B---3--:R-:W-:-:S05]  /*1f4b0*/  IMAD R9, R4, 0x8, R3 ;  /* 0x0000000804097824 */ /* 0x008fca00078e0203 */
[----:B-12---:R-:W0:Y:S02]  /*1f4c0*/  LDL.64 R4, [R9] ;  /* 0x0000000009047983 */ /* 0x006e240000100a00 */
        /* <DEDUP_REMOVED lines=8> */
[----:B--2---:R-:W-:-:S05]  /*1f550*/  IMAD R9, R4, 0x8, R3 ;  /* 0x0000000804097824 */ /* 0x004fca00078e0203 */
        /* <DEDUP_REMOVED lines=12> */
[----:B------:R-:W-:-:S05]  /*1f620*/  LEA.HI.X.SX32 R5, R7, R5, 0x1, P0 ;  /* 0x0000000507057211 */ /* 0x000fca00000f0eff */
[----:B------:R4:W-:Y:S04]  /*1f630*/  STL.64 [R9], R4 ;  /* 0x0000000409007387 */ /* 0x0009e80000100a00 */
.L_x_214:
[----:B------:R-:W-:Y:S05]  /*1f640*/  BRA.U !UP0, `(.L_x_219) ;  /* 0x0000000d08887547 */ /* 0x000fea000b800000 */
[----:B------:R-:W5:Y:S01]  /*1f650*/  LDCU UR5, c[0x3][URZ] ;  /* 0x00c00000ff0577ac */ /* 0x000f620008000800 */
[----:B0--3--:R-:W-:Y:S01]  /*1f660*/  CS2R R20, SRZ ;  /* 0x0000000000147805 */ /* 0x009fe2000001ff00 */
[----:B------:R-:W-:Y:S01]  /*1f670*/  IMAD.MOV.U32 R23, RZ, RZ, RZ ;  /* 0x000000ffff177224 */ /* 0x000fe200078e00ff */
[----:B-----5:R-:W-:-:S09]  /*1f680*/  UISETP.GE.U32.AND UP4, UPT, UR5, 0x10, UPT ;  /* 0x000000100500788c */ /* 0x020fd2000bf86070 */
[----:B------:R-:W-:Y:S05]  /*1f690*/  BRA.U !UP4, `(.L_x_220) ;  /* 0x000000050c3c7547 */ /* 0x000fea000b800000 */
[----:B------:R-:W-:Y:S01]  /*1f6a0*/  CS2R R20, SRZ ;  /* 0x0000000000147805 */ /* 0x000fe2000001ff00 */
[----:B------:R-:W-:-:S07]  /*1f6b0*/  IMAD.MOV.U32 R23, RZ, RZ, RZ ;  /* 0x000000ffff177224 */ /* 0x000fce00078e00ff */
.L_x_221:
[----:B------:R-:W-:-:S05]  /*1f6c0*/  IMAD R22, R20, 0x8, R3 ;  /* 0x0000000814167824 */ /* 0x000fca00078e0203 */
[----:B----4-:R-:W3:Y:S04]  /*1f6d0*/  LDL.128 R8, [R22] ;  /* 0x0000000016087983 */ /* 0x010ee80000100c00 */
[----:B------:R-:W4:Y:S04]  /*1f6e0*/  LDL.128 R12, [R22+0x10] ;  /* 0x00001000160c7983 */ /* 0x000f280000100c00 */
        /* <DEDUP_REMOVED lines=74> */
.L_x_220:
[----:B------:R-:W-:-:S09]  /*1fb90*/  UISETP.NE.AND UP3, UPT, UR20, URZ, UPT ;  /* 0x000000ff1400728c */ /* 0x000fd2000bf65270 */
[----:B------:R-:W-:Y:S05]  /*1fba0*/  BRA.U !UP3, `(.L_x_222) ;  /* 0x000000050b687547 */ /* 0x000fea000b800000 */
[----:B------:R-:W-:Y:S02]  /*1fbb0*/  UIADD3 UR5, UPT, UPT, UR20, -0x1, URZ ;  /* 0xffffffff14057890 */ /* 0x000fe4000fffe0ff */
[----:B------:R-:W-:-:S04]  /*1fbc0*/  UISETP.NE.AND UP5, UPT, UR19, URZ, UPT ;  /* 0x000000ff1300728c */ /* 0x000fc8000bfa5270 */
[----:B----4-:R-:W-:-:S05]  /*1fbd0*/  IMAD.U32 R4, RZ, RZ, UR5 ;  /* 0x00000005ff047e24 */ /* 0x010fca000f8e00ff */
[----:B------:R-:W-:-:S13]  /*1fbe0*/  ISETP.GE.U32.AND P0, PT, R4, 0x7, PT ;  /* 0x000000070400780c */ /* 0x000fda0003f06070 */
[----:B------:R-:W-:Y:S05]  /*1fbf0*/  @!P0 BRA `(.L_x_223) ;  /* 0x0000000000988947 */ /* 0x000fea0003800000 */
[----:B------:R-:W-:-:S05]  /*1fc00*/  IMAD R22, R20, 0x8, R3 ;  /* 0x0000000814167824 */ /* 0x000fca00078e0203 */
[----:B------:R-:W3:Y:S04]  /*1fc10*/  LDL.128 R8, [R22] ;  /* 0x0000000016087983 */ /* 0x000ee80000100c00 */
[----:B-12---:R-:W2:Y:S04]  /*1fc20*/  LDL.128 R4, [R22+0x10] ;  /* 0x0000100016047983 */ /* 0x006ea80000100c00 */
        /* <DEDUP_REMOVED lines=35> */
.L_x_223:
[----:B------:R-:W-:Y:S05]  /*1fe60*/  BRA.U !UP5, `(.L_x_222) ;  /* 0x000000010db87547 */ /* 0x000fea000b800000 */
[----:B------:R-:W-:Y:S02]  /*1fe70*/  UIADD3 UR5, UPT, UPT, UR19, -0x1, URZ ;  /* 0xffffffff13057890 */ /* 0x000fe4000fffe0ff */
[----:B------:R-:W-:-:S04]  /*1fe80*/  UISETP.NE.AND UP5, UPT, UR11, URZ, UPT ;  /* 0x000000ff0b00728c */ /* 0x000fc8000bfa5270 */
[----:B------:R-:W-:-:S05]  /*1fe90*/  IMAD.U32 R4, RZ, RZ, UR5 ;  /* 0x00000005ff047e24 */ /* 0x000fca000f8e00ff */
[----:B------:R-:W-:-:S13]  /*1fea0*/  ISETP.GE.U32.AND P0, PT, R4, 0x3, PT ;  /* 0x000000030400780c */ /* 0x000fda0003f06070 */
[----:B------:R-:W-:Y:S05]  /*1feb0*/  @!P0 BRA `(.L_x_224) ;  /* 0x0000000000508947 */ /* 0x000fea0003800000 */
[----:B------:R-:W-:-:S05]  /*1fec0*/  IMAD R12, R20, 0x8, R3 ;  /* 0x00000008140c7824 */ /* 0x000fca00078e0203 */
[----:B-12---:R-:W2:Y:S04]  /*1fed0*/  LDL.128 R4, [R12] ;  /* 0x000000000c047983 */ /* 0x006ea80000100c00 */
        /* <DEDUP_REMOVED lines=18> */
.L_x_224:
[----:B------:R-:W-:Y:S05]  /*20000*/  BRA.U !UP5, `(.L_x_222) ;  /* 0x000000010d507547 */ /* 0x000fea000b800000 */
[----:B------:R-:W-:-:S05]  /*20010*/  IMAD R20, R20, 0x8, R3 ;  /* 0x0000000814147824 */ /* 0x000fca00078e0203 */
[----:B-12---:R-:W2:Y:S01]  /*20020*/  LDL.128 R4, [R20] ;  /* 0x0000000014047983 */ /* 0x006ea20000100c00 */
        /* <DEDUP_REMOVED lines=18> */
.L_x_222:
[----:B------:R-:W-:Y:S02]  /*20150*/  IMAD.MOV.U32 R22, RZ, RZ, R21 ;  /* 0x000000ffff167224 */ /* 0x000fe400078e0015 */
[----:B-12-4-:R-:W-:-:S03]  /*20160*/  IMAD.MOV.U32 R5, RZ, RZ, RZ ;  /* 0x000000ffff057224 */ /* 0x016fc600078e00ff */
[----:B------:R0:W-:Y:S01]  /*20170*/  STL.64 [R1+0x1a380], R22 ;  /* 0x01a3801601007387 */ /* 0x0001e20000100a00 */
[----:B------:R-:W-:Y:S05]  /*20180*/  BRA.U !UP4, `(.L_x_225) ;  /* 0x000000010c387547 */ /* 0x000fea000b800000 */
[----:B------:R-:W-:-:S07]  /*20190*/  IMAD.MOV.U32 R5, RZ, RZ, RZ ;  /* 0x000000ffff057224 */ /* 0x000fce00078e00ff */
.L_x_226:
        /* <DEDUP_REMOVED lines=13> */
.L_x_225:
        /* <DEDUP_REMOVED lines=26> */
[----:B------:R1:W-:Y:S01]  /*20410*/  STL.64 [R5+0x8], RZ ;  /* 0x000008ff05007387 */ /* 0x0003e20000100a00 */
[----:B------:R-:W-:-:S05]  /*20420*/  IMAD.U32 R4, RZ, RZ, UR11 ;  /* 0x0000000bff047e24 */ /* 0x000fca000f8e00ff */
[----:B------:R-:W-:-:S13]  /*20430*/  ISETP.NE.AND P0, PT, R4, 0x2, PT ;  /* 0x000000020400780c */ /* 0x000fda0003f05270 */
[----:B-1----:R-:W-:Y:S05]  /*20440*/  @!P0 BRA `(.L_x_227) ;  /* 0x00000000000c8947 */ /* 0x002fea0003800000 */
[----:B------:R1:W-:Y:S01]  /*20450*/  STL.64 [R5+0x10], RZ ;  /* 0x000010ff05007387 */ /* 0x0003e20000100a00 */
[----:B------:R-:W-:Y:S05]  /*20460*/  BRA `(.L_x_227) ;  /* 0x0000000000047947 */ /* 0x000fea0003800000 */
.L_x_219:
[----:B------:R0:W-:Y:S02]  /*20470*/  STL.64 [R1+0x1a380], RZ ;  /* 0x01a380ff01007387 */ /* 0x0001e40000100a00 */
.L_x_227:
[----:B------:R-:W-:Y:S05]  /*20480*/  BRA.U !UP1, `(.L_x_228) ;  /* 0x00000005091c7547 */ /* 0x000fea000b800000 */
[----:B------:R-:W5:Y:S01]  /*20490*/  LDCU UR5, c[0x3][0x4] ;  /* 0x00c00080ff0577ac */ /* 0x000f620008000800 */
[----:B---3--:R-:W-:Y:S01]  /*204a0*/  IMAD.MOV.U32 R8, RZ, RZ, RZ ;  /* 0x000000ffff087224 */ /* 0x008fe200078e00ff */
[----:B-----5:R-:W-:-:S09]  /*204b0*/  UISETP.GE.U32.AND UP3, UPT, UR5, 0x10, UPT ;  /* 0x000000100500788c */ /* 0x020fd2000bf66070 */
[----:B------:R-:W-:Y:S05]  /*204c0*/  BRA.U !UP3, `(.L_x_229) ;  /* 0x000000010b647547 */ /* 0x000fea000b800000 */
[----:B------:R-:W-:-:S07]  /*204d0*/  IMAD.MOV.U32 R12, RZ, RZ, RZ ;  /* 0x000000ffff0c7224 */ /* 0x000fce00078e00ff */
.L_x_230:
[C---:B---3--:R-:W-:Y:S02]  /*204e0*/  IMAD R31, R12.reuse, 0x4, R3 ;  /* 0x000000040c1f7824 */ /* 0x048fe400078e0203 */
[C---:B0-----:R-:W-:Y:S02]  /*204f0*/  VIADD R13, R12.reuse, 0x1 ;  /* 0x000000010c0d7836 */ /* 0x041fe40000000000 */
[C---:B------:R-:W-:Y:S02]  /*20500*/  VIADD R14, R12.reuse, 0x2 ;  /* 0x000000020c0e7836 */ /* 0x040fe40000000000 */
[C---:B------:R-:W-:Y:S02]  /*20510*/  VIADD R15, R12.reuse, 0x3 ;  /* 0x000000030c0f7836 */ /* 0x040fe40000000000 */
[C---:B-1--4-:R-:W-:Y:S02]  /*20520*/  VIADD R4, R12.reuse, 0x4 ;  /* 0x000000040c047836 */ /* 0x052fe40000000000 */
[C---:B--2---:R-:W-:Y:S01]  /*20530*/  VIADD R5, R12.reuse, 0x5 ;  /* 0x000000050c057836 */ /* 0x044fe20000000000 */
[----:B------:R0:W-:Y:S01]  /*20540*/  STL.128 [R31], R12 ;  /* 0x0000000c1f007387 */ /* 0x0001e20000100c00 */
[----:B------:R-:W-:-:S02]  /*20550*/  VIADD R6, R12, 0x6 ;  /* 0x000000060c067836 */ /* 0x000fc40000000000 */
[C---:B------:R-:W-:Y:S02]  /*20560*/  VIADD R7, R12.reuse, 0x7 ;  /* 0x000000070c077836 */ /* 0x040fe40000000000 */
[C---:B------:R-:W-:Y:S02]  /*20570*/  VIADD R8, R12.reuse, 0x8 ;  /* 0x000000080c087836 */ /* 0x040fe40000000000 */
        /* <DEDUP_REMOVED lines=9> */
[----:B0-----:R-:W-:-:S03]  /*20610*/  VIADD R12, R12, 0x10 ;  /* 0x000000100c0c7836 */ /* 0x001fc60000000000 */
[----:B------:R3:W-:Y:S02]  /*20620*/  STL.128 [R31+0x30], R20 ;  /* 0x000030141f007387 */ /* 0x0007e40000100c00 */
[----:B------:R-:W-:-:S13]  /*20630*/  ISETP.NE.AND P0, PT, R12, UR21, PT ;  /* 0x000000150c007c0c */ /* 0x000fda000bf05270 */
[----:B------:R-:W-:Y:S05]  /*20640*/  @P0 BRA `(.L_x_230) ;  /* 0xfffffffc00a40947 */ /* 0x000fea000383ffff */
[----:B---3--:R-:W-:-:S07]  /*20650*/  IMAD.U32 R8, RZ, RZ, UR21 ;  /* 0x00000015ff087e24 */ /* 0x008fce000f8e00ff */
.L_x_229:
[----:B------:R-:W-:-:S09]  /*20660*/  UISETP.NE.AND UP3, UPT, UR17, URZ, UPT ;  /* 0x000000ff1100728c */ /* 0x000fd2000bf65270 */
[----:B------:R-:W-:Y:S05]  /*20670*/  BRA.U !UP3, `(.L_x_228) ;  /* 0x000000010ba07547 */ /* 0x000fea000b800000 */
[----:B01--4-:R-:W-:Y:S01]  /*20680*/  IMAD.U32 R4, RZ, RZ, UR17 ;  /* 0x00000011ff047e24 */ /* 0x013fe2000f8e00ff */
[----:B------:R-:W-:-:S03]  /*20690*/  UISETP.NE.AND UP3, UPT, UR16, URZ, UPT ;  /* 0x000000ff1000728c */ /* 0x000fc6000bf65270 */
[----:B------:R-:W-:-:S05]  /*206a0*/  VIADD R4, R4, 0xffffffff ;  /* 0xffffffff04047836 */ /* 0x000fca0000000000 */
[----:B------:R-:W-:-:S13]  /*206b0*/  ISETP.GE.U32.AND P0, PT, R4, 0x7, PT ;  /* 0x000000070400780c */ /* 0x000fda0003f06070 */
[----:B------:R-:W-:Y:S05]  /*206c0*/  @!P0 BRA `(.L_x_231) ;  /* 0x00000000002c8947 */ /* 0x000fea0003800000 */
[C---:B------:R-:W-:Y:S02]  /*206d0*/  IMAD R12, R8.reuse, 0x4, R3 ;  /* 0x00000004080c7824 */ /* 0x040fe400078e0203 */
[C---:B------:R-:W-:Y:S02]  /*206e0*/  VIADD R4, R8.reuse, 0x4 ;  /* 0x0000000408047836 */ /* 0x040fe40000000000 */
[C---:B--2---:R-:W-:Y:S02]  /*206f0*/  VIADD R5, R8.reuse, 0x5 ;  /* 0x0000000508057836 */ /* 0x044fe40000000000 */
[C---:B------:R-:W-:Y:S02]  /*20700*/  VIADD R6, R8.reuse, 0x6 ;  /* 0x0000000608067836 */ /* 0x040fe40000000000 */
[C---:B------:R-:W-:Y:S02]  /*20710*/  VIADD R7, R8.reuse, 0x7 ;  /* 0x0000000708077836 */ /* 0x040fe40000000000 */
[----:B------:R-:W-:-:S02]  /*20720*/  VIADD R9, R8, 0x1 ;  /* 0x0000000108097836 */ /* 0x000fc40000000000 */
[C---:B------:R-:W-:Y:S01]  /*20730*/  VIADD R10, R8.reuse, 0x2 ;  /* 0x00000002080a7836 */ /* 0x040fe20000000000 */
[----:B------:R-:W-:Y:S01]  /*20740*/  STL.128 [R12+0x10], R4 ;  /* 0x000010040c007387 */ /* 0x000fe20000100c00 */
[----:B------:R-:W-:-:S05]  /*20750*/  VIADD R11, R8, 0x3 ;  /* 0x00000003080b7836 */ /* 0x000fca0000000000 */
[----:B------:R0:W-:Y:S02]  /*20760*/  STL.128 [R12], R8 ;  /* 0x000000080c007387 */ /* 0x0001e40000100c00 */
[----:B0-----:R-:W-:-:S07]  /*20770*/  VIADD R8, R8, 0x8 ;  /* 0x0000000808087836 */ /* 0x001fce0000000000 */
.L_x_231:
[----:B------:R-:W-:Y:S05]  /*20780*/  BRA.U !UP3, `(.L_x_228) ;  /* 0x000000010b5c7547 */ /* 0x000fea000b800000 */
[----:B------:R-:W-:Y:S01]  /*20790*/  IMAD.U32 R4, RZ, RZ, UR16 ;  /* 0x00000010ff047e24 */ /* 0x000fe2000f8e00ff */
[----:B------:R-:W-:-:S03]  /*207a0*/  UISETP.NE.AND UP3, UPT, UR12, URZ, UPT ;  /* 0x000000ff0c00728c */ /* 0x000fc6000bf65270 */
[----:B------:R-:W-:-:S05]  /*207b0*/  VIADD R4, R4, 0xffffffff ;  /* 0xffffffff04047836 */ /* 0x000fca0000000000 */
[----:B------:R-:W-:Y:S01]  /*207c0*/  ISETP.GE.U32.AND P0, PT, R4, 0x3, PT ;  /* 0x000000030400780c */ /* 0x000fe20003f06070 */
[----:B------:R-:W-:-:S12]  /*207d0*/  IMAD.MOV.U32 R4, RZ, RZ, R8 ;  /* 0x000000ffff047224 */ /* 0x000fd800078e0008 */
[C---:B------:R-:W-:Y:S02]  /*207e0*/  @P0 IMAD R9, R8.reuse, 0x4, R3 ;  /* 0x0000000408090824 */ /* 0x040fe400078e0203 */
[C---:B--2---:R-:W-:Y:S02]  /*207f0*/  @P0 VIADD R5, R8.reuse, 0x1 ;  /* 0x0000000108050836 */ /* 0x044fe40000000000 */
[C---:B------:R-:W-:Y:S02]  /*20800*/  @P0 VIADD R6, R8.reuse, 0x2 ;  /* 0x0000000208060836 */ /* 0x040fe40000000000 */
[C---:B------:R-:W-:Y:S02]  /*20810*/  @P0 VIADD R7, R8.reuse, 0x3 ;  /* 0x0000000308070836 */ /* 0x040fe40000000000 */
[----:B------:R-:W-:-:S03]  /*20820*/  @P0 VIADD R8, R8, 0x4 ;  /* 0x0000000408080836 */ /* 0x000fc60000000000 */
[----:B------:R0:W-:Y:S01]  /*20830*/  @P0 STL.128 [R9], R4 ;  /* 0x0000000409000387 */ /* 0x0001e20000100c00 */
[----:B------:R-:W-:Y:S05]  /*20840*/  BRA.U !UP3, `(.L_x_228) ;  /* 0x000000010b2c7547 */ /* 0x000fea000b800000 */
[----:B0-----:R-:W-:Y:S02]  /*20850*/  IMAD R5, R8, 0x4, R3 ;  /* 0x0000000408057824 */ /* 0x001fe400078e0203 */
[----:B------:R-:W-:-:S03]  /*20860*/  IMAD.U32 R4, RZ, RZ, UR12 ;  /* 0x0000000cff047e24 */ /* 0x000fc6000f8e00ff */
[----:B------:R0:W-:Y:S02]  /*20870*/  STL [R5], R8 ;  /* 0x0000000805007387 */ /* 0x0001e40000100800 */
[----:B------:R-:W-:-:S13]  /*20880*/  ISETP.NE.AND P0, PT, R4, 0x1, PT ;  /* 0x000000010400780c */ /* 0x000fda0003f05270 */
[----:B0-----:R-:W-:Y:S05]  /*20890*/  @!P0 BRA `(.L_x_228) ;  /* 0x0000000000188947 */ /* 0x001fea0003800000 */
[----:B------:R-:W-:-:S05]  /*208a0*/  IMAD.U32 R4, RZ, RZ, UR12 ;  /* 0x0000000cff047e24 */ /* 0x000fca000f8e00ff */
[----:B------:R-:W-:Y:S01]  /*208b0*/  ISETP.NE.AND P0, PT, R4, 0x2, PT ;  /* 0x000000020400780c */ /* 0x000fe20003f05270 */
[----:B------:R-:W-:-:S05]  /*208c0*/  VIADD R4, R8, 0x1 ;  /* 0x0000000108047836 */ /* 0x000fca0000000000 */
[----:B------:R0:W-:Y:S07]  /*208d0*/  STL [R5+0x4], R4 ;  /* 0x0000040405007387 */ /* 0x0001ee0000100800 */
[----:B------:R-:W-:-:S05]  /*208e0*/  @P0 VIADD R8, R8, 0x2 ;  /* 0x0000000208080836 */ /* 0x000fca0000000000 */
[----:B------:R0:W-:Y:S02]  /*208f0*/  @P0 STL [R5+0x8], R8 ;  /* 0x0000080805000387 */ /* 0x0001e40000100800 */
.L_x_228:
[----:B------:R-:W5:Y:S02]  /*20900*/  LDCU UR5, c[0x3][0x4] ;  /* 0x00c00080ff0577ac */ /* 0x000f640008000800 */
[----:B-----5:R-:W-:-:S09]  /*20910*/  UISETP.GE.AND UP3, UPT, UR5, 0x2, UPT ;  /* 0x000000020500788c */ /* 0x020fd2000bf66270 */
[----:B------:R-:W-:Y:S05]  /*20920*/  BRA.U !UP3, `(.L_x_232) ;  /* 0x0000001d0b907547 */ /* 0x000fea000b800000 */
[----:B------:R-:W5:Y:S01]  /*20930*/  LDCU UR6, c[0x3][0x4] ;  /* 0x00c00080ff0677ac */ /* 0x000f620008000800 */
[----:B01-34-:R-:W-:Y:S01]  /*20940*/  IMAD.U32 R4, RZ, RZ, UR18 ;  /* 0x00000012ff047e24 */ /* 0x01bfe2000f8e00ff */
[----:B------:R-:W-:-:S04]  /*20950*/  UIADD3 UR5, UPT, UPT, UR5, -0x2, URZ ;  /* 0xfffffffe05057890 */ /* 0x000fc8000fffe0ff */
[----:B------:R-:W-:Y:S01]  /*20960*/  LOP3.LUT P0, RZ, R4, 0x7, RZ, 0xc0, !PT ;  /* 0x0000000704ff7812 */ /* 0x000fe2000780c0ff */
[----:B------:R-:W-:Y:S01]  /*20970*/  UISETP.GE.U32.AND UP3, UPT, UR5, 0x7, UPT ;  /* 0x000000070500788c */ /* 0x000fe2000bf66070 */
[----:B-----5:R-:W-:-:S08]  /*20980*/  IMAD.U32 R6, RZ, RZ, UR6 ;  /* 0x00000006ff067e24 */ /* 0x020fd0000f8e00ff */
[----:B------:R-:W-:Y:S05]  /*20990*/  BRA.U !UP3, `(.L_x_233) ;  /* 0x0000000d0be07547 */ /* 0x000fea000b800000 */
[----:B------:R-:W-:Y:S01]  /*209a0*/  IMAD.U32 R6, RZ, RZ, UR6 ;  /* 0x00000006ff067e24 */ /* 0x000fe2000f8e00ff */
[----:B------:R-:W-:-:S06]  /*209b0*/  UMOV UR5, URZ ;  /* 0x000000ff00057c82 */ /* 0x000fcc0008000000 */
.L_x_234:
[----:B0-----:R-:W-:Y:S01]  /*209c0*/  VIADD R7, R6, 0xffffffff ;  /* 0xffffffff06077836 */ /* 0x001fe20000000000 */
[--C-:B------:R-:W-:Y:S02]  /*209d0*/  SHF.R.U32.HI R9, RZ, 0x1, R0.reuse ;  /* 0x00000001ff097819 */ /* 0x100fe40000011600 */
[--C-:B------:R-:W-:Y:S01]  /*209e0*/  SHF.R.U32.HI R10, RZ, 0x15, R0.reuse ;  /* 0x00000015ff0a7819 */ /* 0x100fe20000011600 */
[----:B------:R-:W0:Y:S01]  /*209f0*/  I2F.U32.RP R8, R7 ;  /* 0x0000000700087306 */ /* 0x000e220000209000 */
[----:B------:R-:W-:Y:S01]  /*20a00*/  SHF.R.U32.HI R11, RZ, 0x1f, R0 ;  /* 0x0000001fff0b7819 */ /* 0x000fe20000011600 */
[----:B------:R-:W-:Y:S01]  /*20a10*/  IMAD.MOV R13, RZ, RZ, -R7 ;  /* 0x000000ffff0d7224 */ /* 0x000fe200078e0a07 */
[----:B------:R-:W-:Y:S02]  /*20a20*/  ISETP.NE.U32.AND P2, PT, R7, RZ, PT ;  /* 0x000000ff0700720c */ /* 0x000fe40003f45070 */
[----:B------:R-:W-:Y:S01]  /*20a30*/  LOP3.LUT R9, R11, R10, R9, 0x96, !PT ;  /* 0x0000000a0b097212 */ /* 0x000fe200078e9609 */
[----:B------:R-:W-:-:S03]  /*20a40*/  IMAD.SHL.U32 R10, R0, 0x2, RZ ;  /* 0x00000002000a7824 */ /* 0x000fc600078e00ff */
[----:B------:R-:W-:Y:S01]  /*20a50*/  LOP3.LUT R9, R9, R0, RZ, 0x3c, !PT ;  /* 0x0000000009097212 */ /* 0x000fe200078e3cff */
[----:B0-----:R-:W0:Y:S02]  /*20a60*/  MUFU.RCP R8, R8 ;  /* 0x0000000800087308 */ /* 0x001e240000001000 */
[----:B0-----:R-:W-:Y:S01]  /*20a70*/  VIADD R4, R8, 0xffffffe ;  /* 0x0ffffffe08047836 */ /* 0x001fe20000000000 */
[----:B------:R-:W-:-:S05]  /*20a80*/  LOP3.LUT R8, R10, 0x1, R9, 0xf8, !PT ;  /* 0x000000010a087812 */ /* 0x000fca00078ef809 */
[----:B--2---:R0:W1:Y:S02]  /*20a90*/  F2I.FTZ.U32.TRUNC.NTZ R5, R4 ;  /* 0x0000000400057305 */ /* 0x004064000021f000 */
[----:B0-----:R-:W-:Y:S02]  /*20aa0*/  IMAD.MOV.U32 R4, RZ, RZ, RZ ;  /* 0x000000ffff047224 */ /* 0x001fe400078e00ff */
        /* <DEDUP_REMOVED lines=10> */
[----:B------:R-:W-:-:S05]  /*20b50*/  IMAD R11, R4, 0x4, R3 ;  /* 0x00000004040b7824 */ /* 0x000fca00078e0203 */
[----:B------:R-:W2:Y:S01]  /*20b60*/  LDL R4, [R11] ;  /* 0x000000000b047983 */ /* 0x000ea20000100800 */
[----:B------:R-:W-:-:S05]  /*20b70*/  IMAD R13, R7, 0x4, R3 ;  /* 0x00000004070d7824 */ /* 0x000fca00078e0203 */
[----:B------:R-:W3:Y:S01]  /*20b80*/  LDL R20, [R13] ;  /* 0x000000000d147983 */ /* 0x000ee20000100800 */
[----:B------:R-:W-:Y:S01]  /*20b90*/  VIADD R14, R6, 0xfffffffe ;  /* 0xfffffffe060e7836 */ /* 0x000fe20000000000 */
[--C-:B------:R-:W-:Y:S01]  /*20ba0*/  SHF.R.U32.HI R15, RZ, 0x15, R10.reuse ;  /* 0x00000015ff0f7819 */ /* 0x100fe2000001160a */
[----:B------:R-:W-:Y:S01]  /*20bb0*/  IMAD.SHL.U32 R12, R8, 0x2, RZ ;  /* 0x00000002080c7824 */ /* 0x000fe200078e00ff */
[----:B------:R-:W-:Y:S01]  /*20bc0*/  SHF.R.U32.HI R10, RZ, 0x1f, R10 ;  /* 0x0000001fff0a7819 */ /* 0x000fe2000001160a */
[----:B------:R-:W0:Y:S01]  /*20bd0*/  I2F.U32.RP R7, R14 ;  /* 0x0000000e00077306 */ /* 0x000e220000209000 */
[----:B------:R-:W-:Y:S01]  /*20be0*/  LOP3.LUT R15, R15, 0x7fffffff, R0, 0x78, !PT ;  /* 0x7fffffff0f0f7812 */ /* 0x000fe200078e7800 */
[----:B------:R-:W-:Y:S01]  /*20bf0*/  IMAD.MOV R21, RZ, RZ, -R14 ;  /* 0x000000ffff157224 */ /* 0x000fe200078e0a0e */
[----:B------:R-:W-:Y:S02]  /*20c00*/  ISETP.NE.U32.AND P2, PT, R14, RZ, PT ;  /* 0x000000ff0e00720c */ /* 0x000fe40003f45070 */
[----:B------:R-:W-:-:S03]  /*20c10*/  LOP3.LUT R9, R9, R15, R10, 0x96, !PT ;  /* 0x0000000f09097212 */ /* 0x000fc600078e960a */
[----:B0-----:R-:W0:Y:S02]  /*20c20*/  MUFU.RCP R7, R7 ;  /* 0x0000000700077308 */ /* 0x001e240000001000 */
[----:B0-----:R-:W-:Y:S01]  /*20c30*/  VIADD R5, R7, 0xffffffe ;  /* 0x0ffffffe07057836 */ /* 0x001fe20000000000 */
[----:B------:R-:W-:-:S05]  /*20c40*/  LOP3.LUT R7, R12, 0x1, R9, 0xf8, !PT ;  /* 0x000000010c077812 */ /* 0x000fca00078ef809 */
[----:B------:R-:W0:Y:S02]  /*20c50*/  F2I.FTZ.U32.TRUNC.NTZ R5, R5 ;  /* 0x0000000500057305 */ /* 0x000e24000021f000 */
[----:B0-----:R-:W-:Y:S01]  /*20c60*/  IMAD R15, R21, R5, RZ ;  /* 0x00000005150f7224 */ /* 0x001fe200078e02ff */
[----:B--2---:R0:W-:Y:S04]  /*20c70*/  STL [R13], R4 ;  /* 0x000000040d007387 */ /* 0x0041e80000100800 */
[----:B---3--:R1:W-:Y:S01]  /*20c80*/  STL [R11], R20 ;  /* 0x000000140b007387 */ /* 0x0083e20000100800 */
[----:B0-----:R-:W-:-:S04]  /*20c90*/  IMAD.MOV.U32 R4, RZ, RZ, RZ ;  /* 0x000000ffff047224 */ /* 0x001fc800078e00ff */
        /* <DEDUP_REMOVED lines=14> */
[--C-:B------:R-:W-:Y:S02]  /*20d80*/  SHF.R.U32.HI R23, RZ, 0x15, R12.reuse ;  /* 0x00000015ff177819 */ /* 0x100fe4000001160c */
[----:B------:R-:W-:Y:S01]  /*20d90*/  SHF.R.U32.HI R12, RZ, 0x1f, R12 ;  /* 0x0000001fff0c7819 */ /* 0x000fe2000001160c */
[----:B------:R-:W0:Y:S01]  /*20da0*/  I2F.U32.RP R21, R14 ;  /* 0x0000000e00157306 */ /* 0x000e220000209000 */
[----:B------:R-:W-:Y:S01]  /*20db0*/  LOP3.LUT R23, R23, 0x7fffffff, R8, 0x78, !PT ;  /* 0x7fffffff17177812 */ /* 0x000fe200078e7808 */
[----:B------:R-:W-:Y:S01]  /*20dc0*/  IMAD.MOV R31, RZ, RZ, -R14 ;  /* 0x000000ffff1f7224 */ /* 0x000fe200078e0a0e */
[----:B------:R-:W-:Y:S02]  /*20dd0*/  ISETP.NE.U32.AND P2, PT, R14, RZ, PT ;  /* 0x000000ff0e00720c */ /* 0x000fe40003f45070 */
[----:B-1----:R-:W-:Y:S01]  /*20de0*/  LOP3.LUT R11, R9, R23, R12, 0x96, !PT ;  /* 0x00000017090b7212 */ /* 0x002fe200078e960c */
[----:B------:R-:W-:-:S05]  /*20df0*/  IMAD.SHL.U32 R12, R7, 0x2, RZ ;  /* 0x00000002070c7824 */ /* 0x000fca00078e00ff */
[----:B------:R-:W-:Y:S01]  /*20e00*/  LOP3.LUT R8, R12, 0x1, R11, 0xf8, !PT ;  /* 0x000000010c087812 */ /* 0x000fe200078ef80b */
[----:B0-----:R-:W0:Y:S02]  /*20e10*/  MUFU.RCP R21, R21 ;  /* 0x0000001500157308 */ /* 0x001e240000001000 */
[----:B0-----:R-:W-:-:S06]  /*20e20*/  VIADD R5, R21, 0xffffffe ;  /* 0x0ffffffe15057836 */ /* 0x001fcc0000000000 */
[----:B------:R-:W0:Y:S02]  /*20e30*/  F2I.FTZ.U32.TRUNC.NTZ R5, R5 ;  /* 0x0000000500057305 */ /* 0x000e24000021f000 */
[----:B0-----:R-:W-:Y:S01]  /*20e40*/  IMAD R9, R31, R5, RZ ;  /* 0x000000051f097224 */ /* 0x001fe200078e02ff */
[----:B--2---:R0:W-:Y:S04]  /*20e50*/  STL [R15], R4 ;  /* 0x000000040f007387 */ /* 0x0041e80000100800 */
[----:B---3--:R-:W-:Y:S01]  /*20e60*/  STL [R10], R13 ;  /* 0x0000000d0a007387 */ /* 0x008fe20000100800 */
        /* <DEDUP_REMOVED lines=21> */
[----:B------:R-:W-:Y:S01]  /*20fc0*/  LOP3.LUT R11, R11, R22, R12, 0x96, !PT ;  /* 0x000000160b0b7212 */ /* 0x000fe200078e960c */
[----:B------:R-:W-:-:S02]  /*20fd0*/  IMAD.SHL.U32 R12, R8, 0x2, RZ ;  /* 0x00000002080c7824 */ /* 0x000fc400078e00ff */
[----:B0-----:R-:W0:Y:S02]  /*20fe0*/  MUFU.RCP R21, R21 ;  /* 0x0000001500157308 */ /* 0x001e240000001000 */
[----:B0-----:R-:W-:-:S06]  /*20ff0*/  VIADD R5, R21, 0xffffffe ;  /* 0x0ffffffe15057836 */ /* 0x001fcc0000000000 */
[----:B------:R-:W0:Y:S02]  /*21000*/  F2I.FTZ.U32.TRUNC.NTZ R5, R5 ;  /* 0x0000000500057305 */ /* 0x000e24000021f000 */
[----:B0-----:R-:W-:Y:S02]  /*21010*/  IMAD R7, R7, R5, RZ ;  /* 0x0000000507077224 */ /* 0x001fe400078e02ff */
[----:B------:R-:W-:Y:S01]  /*21020*/  IMAD R21, R20, 0x4, R3 ;  /* 0x0000000414157824 */ /* 0x000fe200078e0203 */
[----:B--2---:R0:W-:Y:S04]  /*21030*/  STL [R15], R4 ;  /* 0x000000040f007387 */ /* 0x0041e80000100800 */
[----:B---3--:R1:W-:Y:S01]  /*21040*/  STL [R9], R14 ;  /* 0x0000000e09007387 */ /* 0x0083e20000100800 */
[----:B0-----:R-:W-:-:S03]  /*21050*/  IMAD.MOV.U32 R4, RZ, RZ, RZ ;  /* 0x000000ffff047224 */ /* 0x001fc600078e00ff */
[----:B------:R-:W2:Y:S01]  /*21060*/  LDL R13, [R21] ;  /* 0x00000000150d7983 */ /* 0x000ea20000100800 */
[----:B------:R-:W-:Y:S01]  /*21070*/  IMAD.HI.U32 R10, R5, R7, R4 ;  /* 0x00000007050a7227 */ /* 0x000fe200078e0004 */
[----:B------:R-:W-:-:S05]  /*21080*/  LOP3.LUT R7, R12, 0x1, R11, 0xf8, !PT ;  /* 0x000000010c077812 */ /* 0x000fca00078ef80b */
        /* <DEDUP_REMOVED lines=9> */
[----:B------:R-:W3:Y:S01]  /*21120*/  LDL R4, [R10] ;  /* 0x000000000a047983 */ /* 0x000ee20000100800 */
[----:B------:R-:W-:-:S04]  /*21130*/  VIADD R15, R6, 0xfffffffb ;  /* 0xfffffffb060f7836 */ /* 0x000fc80000000000 */
[----:B------:R-:W0:Y:S08]  /*21140*/  I2F.U32.RP R20, R15 ;  /* 0x0000000f00147306 */ /* 0x000e300000209000 */
[----:B0-----:R-:W0:Y:S01]  /*21150*/  MUFU.RCP R20, R20 ;  /* 0x0000001400147308 */ /* 0x001e220000001000 */
[----:B------:R-:W-:Y:S01]  /*21160*/  SHF.R.U32.HI R23, RZ, 0x15, R12 ;  /* 0x00000015ff177819 */ /* 0x000fe2000001160c */
[----:B0-----:R-:W-:-:S06]  /*21170*/  VIADD R5, R20, 0xffffffe ;  /* 0x0ffffffe14057836 */ /* 0x001fcc0000000000 */
[----:B------:R-:W0:Y:S01]  /*21180*/  F2I.FTZ.U32.TRUNC.NTZ R5, R5 ;  /* 0x0000000500057305 */ /* 0x000e22000021f000 */
[----:B------:R-:W-:Y:S01]  /*21190*/  LOP3.LUT R23, R23, 0x7fffffff, R8, 0x78, !PT ;  /* 0x7fffffff17177812 */ /* 0x000fe200078e7808 */
[----:B-1----:R-:W-:Y:S01]  /*211a0*/  IMAD.MOV R9, RZ, RZ, -R15 ;  /* 0x000000ffff097224 */ /* 0x002fe200078e0a0f */
[----:B------:R-:W-:-:S04]  /*211b0*/  SHF.R.U32.HI R12, RZ, 0x1f, R12 ;  /* 0x0000001fff0c7819 */ /* 0x000fc8000001160c */
[----:B------:R-:W-:Y:S01]  /*211c0*/  LOP3.LUT R11, R11, R23, R12, 0x96, !PT ;  /* 0x000000170b0b7212 */ /* 0x000fe200078e960c */
[----:B------:R-:W-:Y:S02]  /*211d0*/  IMAD.SHL.U32 R12, R7, 0x2, RZ ;  /* 0x00000002070c7824 */ /* 0x000fe400078e00ff */
[----:B0-----:R-:W-:-:S03]  /*211e0*/  IMAD R9, R9, R5, RZ ;  /* 0x0000000509097224 */ /* 0x001fc600078e02ff */
[----:B------:R-:W-:Y:S02]  /*211f0*/  LOP3.LUT R8, R12, 0x1, R11, 0xf8, !PT ;  /* 0x000000010c087812 */ /* 0x000fe400078ef80b */
[----:B------:R-:W-:Y:S01]  /*21200*/  ISETP.NE.U32.AND P2, PT, R15, RZ, PT ;  /* 0x000000ff0f00720c */ /* 0x000fe20003f45070 */
[----:B---3--:R0:W-:Y:S02]  /*21210*/  STL [R21], R4 ;  /* 0x0000000415007387 */ /* 0x0081e40000100800 */
[----:B0-----:R-:W-:-:S04]  /*21220*/  IMAD.MOV.U32 R4, RZ, RZ, RZ ;  /* 0x000000ffff047224 */ /* 0x001fc800078e00ff */
[----:B------:R-:W-:-:S06]  /*21230*/  IMAD.HI.U32 R5, R5, R9, R4 ;  /* 0x0000000905057227 */ /* 0x000fcc00078e0004 */
[----:B------:R-:W-:-:S04]  /*21240*/  IMAD.HI.U32 R5, R5, R8, RZ ;  /* 0x0000000805057227 */ /* 0x000fc800078e00ff */
[----:B------:R-:W-:-:S04]  /*21250*/  IMAD.MOV R5, RZ, RZ, -R5 ;  /* 0x000000ffff057224 */ /* 0x000fc800078e0a05 */
[----:B------:R-:W-:-:S05]  /*21260*/  IMAD R14, R15, R5, R8 ;  /* 0x000000050f0e7224 */ /* 0x000fca00078e0208 */
[----:B------:R-:W-:-:S13]  /*21270*/  ISETP.GE.U32.AND P1, PT, R14, R15, PT ;  /* 0x0000000f0e00720c */ /* 0x000fda0003f26070 */
[----:B------:R-:W-:-:S05]  /*21280*/  @P1 IMAD.IADD R14, R14, 0x1, -R15 ;  /* 0x000000010e0e1824 */ /* 0x000fca00078e0a0f */
[----:B------:R-:W-:Y:S01]  /*21290*/  ISETP.GE.U32.AND P1, PT, R14, R15, PT ;  /* 0x0000000f0e00720c */ /* 0x000fe20003f26070 */
[----:B--2---:R0:W-:-:S12]  /*212a0*/  STL [R10], R13 ;  /* 0x0000000d0a007387 */ /* 0x0041d80000100800 */
[----:B------:R-:W-:Y:S01]  /*212b0*/  @P1 IMAD.IADD R14, R14, 0x1, -R15 ;  /* 0x000000010e0e1824 */ /* 0x000fe200078e0a0f */
[----:B------:R-:W-:-:S05]  /*212c0*/  @!P2 LOP3.LUT R14, RZ, R15, RZ, 0x33, !PT ;  /* 0x0000000fff0ea212 */ /* 0x000fca00078e33ff */
[----:B------:R-:W-:-:S05]  /*212d0*/  IMAD R9, R14, 0x4, R3 ;  /* 0x000000040e097824 */ /* 0x000fca00078e0203 */
[----:B------:R-:W2:Y:S01]  /*212e0*/  LDL R4, [R9] ;  /* 0x0000000009047983 */ /* 0x000ea20000100800 */
[----:B------:R-:W-:-:S05]  /*212f0*/  IMAD R15, R15, 0x4, R3 ;  /* 0x000000040f0f7824 */ /* 0x000fca00078e0203 */
[----:B------:R-:W3:Y:S01]  /*21300*/  LDL R20, [R15] ;  /* 0x000000000f147983 */ /* 0x000ee20000100800 */
[----:B------:R-:W-:-:S04]  /*21310*/  VIADD R14, R6, 0xfffffffa ;  /* 0xfffffffa060e7836 */ /* 0x000fc80000000000 */
[----:B------:R-:W1:Y:S08]  /*21320*/  I2F.U32.RP R21, R14 ;  /* 0x0000000e00157306 */ /* 0x000e700000209000 */
[----:B-1----:R-:W1:Y:S01]  /*21330*/  MUFU.RCP R21, R21 ;  /* 0x0000001500157308 */ /* 0x002e620000001000 */
[----:B------:R-:W-:Y:S01]  /*21340*/  SHF.R.U32.HI R22, RZ, 0x15, R12 ;  /* 0x00000015ff167819 */ /* 0x000fe2000001160c */
[----:B-1----:R-:W-:-:S06]  /*21350*/  VIADD R5, R21, 0xffffffe ;  /* 0x0ffffffe15057836 */ /* 0x002fcc0000000000 */
[----:B------:R-:W1:Y:S01]  /*21360*/  F2I.FTZ.U32.TRUNC.NTZ R5, R5 ;  /* 0x0000000500057305 */ /* 0x000e62000021f000 */
[----:B------:R-:W-:Y:S01]  /*21370*/  LOP3.LUT R22, R22, 0x7fffffff, R7, 0x78, !PT ;  /* 0x7fffffff16167812 */ /* 0x000fe200078e7807 */
[----:B------:R-:W-:Y:S01]  /*21380*/  IMAD.MOV R7, RZ, RZ, -R14 ;  /* 0x000000ffff077224 */ /* 0x000fe200078e0a0e */
[----:B------:R-:W-:Y:S01]  /*21390*/  SHF.R.U32.HI R12, RZ, 0x1f, R12 ;  /* 0x0000001fff0c7819 */ /* 0x000fe2000001160c */
[----:B0-----:R-:W-:-:S03]  /*213a0*/  IMAD.SHL.U32 R10, R8, 0x2, RZ ;  /* 0x00000002080a7824 */ /* 0x001fc600078e00ff */
[----:B------:R-:W-:Y:S01]  /*213b0*/  LOP3.LUT R11, R11, R22, R12, 0x96, !PT ;  /* 0x000000160b0b7212 */ /* 0x000fe200078e960c */
[----:B-1----:R-:W-:-:S03]  /*213c0*/  IMAD R7, R7, R5, RZ ;  /* 0x0000000507077224 */ /* 0x002fc600078e02ff */
[----:B------:R-:W-:Y:S02]  /*213d0*/  LOP3.LUT R13, R10, 0x1, R11, 0xf8, !PT ;  /* 0x000000010a0d7812 */ /* 0x000fe400078ef80b */
[----:B------:R-:W-:Y:S01]  /*213e0*/  ISETP.NE.U32.AND P2, PT, R14, RZ, PT ;  /* 0x000000ff0e00720c */ /* 0x000fe20003f45070 */
[----:B--2---:R0:W-:Y:S02]  /*213f0*/  STL [R15], R4 ;  /* 0x000000040f007387 */ /* 0x0041e40000100800 */
        /* <DEDUP_REMOVED lines=8> */
[----:B---3--:R0:W-:-:S12]  /*21480*/  STL [R9], R20 ;  /* 0x0000001409007387 */ /* 0x0081d80000100800 */
        /* <DEDUP_REMOVED lines=9> */
[----:B0-----:R-:W-:Y:S01]  /*21520*/  SHF.R.U32.HI R9, RZ, 0x15, R10 ;  /* 0x00000015ff097819 */ /* 0x001fe2000001160a */
[----:B-1----:R-:W-:-:S06]  /*21530*/  VIADD R5, R21, 0xffffffe ;  /* 0x0ffffffe15057836 */ /* 0x002fcc0000000000 */
[----:B------:R-:W0:Y:S01]  /*21540*/  F2I.FTZ.U32.TRUNC.NTZ R5, R5 ;  /* 0x0000000500057305 */ /* 0x000e22000021f000 */
[----:B------:R-:W-:Y:S02]  /*21550*/  LOP3.LUT R20, R9, 0x7fffffff, R8, 0x78, !PT ;  /* 0x7fffffff09147812 */ /* 0x000fe400078e7808 */
[----:B------:R-:W-:Y:S01]  /*21560*/  SHF.R.U32.HI R8, RZ, 0x1f, R10 ;  /* 0x0000001fff087819 */ /* 0x000fe2000001160a */
[----:B------:R-:W-:-:S03]  /*21570*/  IMAD.MOV R23, RZ, RZ, -R14 ;  /* 0x000000ffff177224 */ /* 0x000fc600078e0a0e */
[----:B------:R-:W-:-:S04]  /*21580*/  LOP3.LUT R8, R11, R20, R8, 0x96, !PT ;  /* 0x000000140b087212 */ /* 0x000fc800078e9608 */
[----:B------:R-:W-:Y:S01]  /*21590*/  LOP3.LUT R20, R8, 0x1, RZ, 0xc0, !PT ;  /* 0x0000000108147812 */ /* 0x000fe200078ec0ff */
[----:B0-----:R-:W-:-:S04]  /*215a0*/  IMAD R9, R23, R5, RZ ;  /* 0x0000000517097224 */ /* 0x001fc800078e02ff */
[----:B------:R-:W-:Y:S01]  /*215b0*/  IMAD R13, R13, 0x2, R20 ;  /* 0x000000020d0d7824 */ /* 0x000fe200078e0214 */
        /* <DEDUP_REMOVED lines=20> */
[----:B------:R-:W-:Y:S01]  /*21700*/  IMAD.MOV R22, RZ, RZ, -R6 ;  /* 0x000000ffff167224 */ /* 0x000fe200078e0a06 */
[----:B------:R-:W-:-:S02]  /*21710*/  SHF.R.U32.HI R21, RZ, 0x18, R0 ;  /* 0x00000018ff157819 */ /* 0x000fc40000011600 */
[----:B------:R-:W-:Y:S01]  /*21720*/  SHF.R.U32.HI R0, RZ, 0xe, R0 ;  /* 0x0000000eff007819 */ /* 0x000fe20000011600 */
[----:B-1----:R-:W-:-:S04]  /*21730*/  VIADD R4, R20, 0xffffffe ;  /* 0x0ffffffe14047836 */ /* 0x002fc80000000000 */
[----:B------:R1:W4:Y:S01]  /*21740*/  F2I.FTZ.U32.TRUNC.NTZ R5, R4 ;  /* 0x0000000400057305 */ /* 0x000322000021f000 */
[----:B0-----:R-:W-:Y:S01]  /*21750*/  IMAD.MOV.U32 R7, RZ, RZ, R22 ;  /* 0x000000ffff077224 */ /* 0x001fe200078e0016 */
[----:B------:R-:W-:-:S04]  /*21760*/  LOP3.LUT R21, R21, R0, R11, 0x96, !PT ;  /* 0x0000000015157212 */ /* 0x000fc800078e960b */
[----:B------:R-:W-:Y:S01]  /*21770*/  LOP3.LUT R0, R21, 0x1, R8, 0x48, !PT ;  /* 0x0000000115007812 */ /* 0x000fe200078e4808 */
[----:B-1----:R-:W-:Y:S02]  /*21780*/  IMAD.MOV.U32 R4, RZ, RZ, RZ ;  /* 0x000000ffff047224 */ /* 0x002fe400078e00ff */
[----:B----4-:R-:W-:Y:S02]  /*21790*/  IMAD R7, R7, R5, RZ ;  /* 0x0000000507077224 */ /* 0x010fe400078e02ff */
        /* <DEDUP_REMOVED lines=16> */
[----:B------:R-:W3:Y:S01]  /*218a0*/  LDL R5, [R4] ;  /* 0x0000000004057983 */ /* 0x000ee20000100800 */
[----:B------:R-:W-:Y:S01]  /*218b0*/  IMAD.U32 R11, RZ, RZ, UR18 ;  /* 0x00000012ff0b7e24 */ /* 0x000fe2000f8e00ff */
[----:B------:R-:W-:-:S04]  /*218c0*/  UIADD3 UR5, UPT, UPT, UR5, 0x8, URZ ;  /* 0x0000000805057890 */ /* 0x000fc8000fffe0ff */
[----:B------:R-:W-:-:S04]  /*218d0*/  LOP3.LUT R11, R11, 0xfffffff8, RZ, 0xc0, !PT ;  /* 0xfffffff80b0b7812 */ /* 0x000fc800078ec0ff */
[----:B------:R-:W-:Y:S01]  /*218e0*/  ISETP.NE.AND P1, PT, R11, UR5, PT ;  /* 0x000000050b007c0c */ /* 0x000fe2000bf25270 */
[----:B--2---:R0:W-:Y:S04]  /*218f0*/  STL [R4], R7 ;  /* 0x0000000704007387 */ /* 0x0041e80000100800 */
[----:B---3--:R0:W-:Y:S08]  /*21900*/  STL [R8], R5 ;  /* 0x0000000508007387 */ /* 0x0081f00000100800 */
[----:B------:R-:W-:Y:S05]  /*21910*/  @P1 BRA `(.L_x_234) ;  /* 0xfffffff000281947 */ /* 0x000fea000383ffff */
.L_x_233:
[----:B------:R-:W-:Y:S05]  /*21920*/  @!P0 BRA `(.L_x_232) ;  /* 0x0000000c00908947 */ /* 0x000fea0003800000 */
[----:B------:R-:W1:Y:S02]  /*21930*/  LDCU UR5, c[0x3][0x4] ;  /* 0x00c00080ff0577ac */ /* 0x000e640008000800 */
[----:B-1----:R-:W-:-:S04]  /*21940*/  UIADD3 UR6, UPT, UPT, UR5, 0x7, URZ ;  /* 0x0000000705067890 */ /* 0x002fc8000fffe0ff */
[----:B------:R-:W-:Y:S02]  /*21950*/  ULOP3.LUT UR13, UR6, 0x7, URZ, 0xc0, !UPT ;  /* 0x00000007060d7892 */ /* 0x000fe4000f8ec0ff */
[----:B------:R-:W-:Y:S02]  /*21960*/  ULOP3.LUT UR6, UR6, 0x3, URZ, 0xc0, !UPT ;  /* 0x0000000306067892 */ /* 0x000fe4000f8ec0ff */
[----:B------:R-:W-:Y:S02]  /*21970*/  UIADD3 UR13, UPT, UPT, UR13, -0x1, URZ ;  /* 0xffffffff0d0d7890 */ /* 0x000fe4000fffe0ff */
[----:B------:R-:W-:Y:S02]  /*21980*/  UISETP.NE.AND UP4, UPT, UR6, URZ, UPT ;  /* 0x000000ff0600728c */ /* 0x000fe4000bf85270 */
[----:B------:R-:W-:-:S09]  /*21990*/  UISETP.GE.U32.AND UP3, UPT, UR13, 0x3, UPT ;  /* 0x000000030d00788c */ /* 0x000fd2000bf66070 */
[----:B------:R-:W-:Y:S05]  /*219a0*/  BRA.U !UP3, `(.L_x_235) ;  /* 0x000000050be47547 */ /* 0x000fea000b800000 */
        /* <DEDUP_REMOVED lines=60> */
[----:B-1----:R-:W-:-:S03]  /*21d70*/  SHF.R.U32.HI R11, RZ, 0x15, R10 ;  /* 0x00000015ff0b7819 */ /* 0x002fc6000001160a */
[----:B------:R-:W0:Y:S01]  /*21d80*/  I2F.U32.RP R21, R20 ;  /* 0x0000001400157306 */ /* 0x000e220000209000 */
[----:B------:R-:W-:Y:S01]  /*21d90*/  LOP3.LUT R14, R11, 0x7fffffff, R8, 0x78, !PT ;  /* 0x7fffffff0b0e7812 */ /* 0x000fe200078e7808 */
[----:B------:R-:W-:Y:S01]  /*21da0*/  IMAD.MOV R23, RZ, RZ, -R20 ;  /* 0x000000ffff177224 */ /* 0x000fe200078e0a14 */
[----:B------:R-:W-:Y:S02]  /*21db0*/  SHF.R.U32.HI R8, RZ, 0x1f, R10 ;  /* 0x0000001fff087819 */ /* 0x000fe4000001160a */
[----:B------:R-:W-:Y:S02]  /*21dc0*/  ISETP.NE.U32.AND P1, PT, R20, RZ, PT ;  /* 0x000000ff1400720c */ /* 0x000fe40003f25070 */
[----:B------:R-:W-:-:S04]  /*21dd0*/  LOP3.LUT R8, R7, R14, R8, 0x96, !PT ;  /* 0x0000000e07087212 */ /* 0x000fc800078e9608 */
[----:B------:R-:W-:Y:S01]  /*21de0*/  LOP3.LUT R14, R8, 0x1, RZ, 0xc0, !PT ;  /* 0x00000001080e7812 */ /* 0x000fe200078ec0ff */
[----:B0-----:R-:W0:Y:S04]  /*21df0*/  MUFU.RCP R21, R21 ;  /* 0x0000001500157308 */ /* 0x001e280000001000 */
[----:B------:R-:W-:Y:S02]  /*21e00*/  IMAD R13, R13, 0x2, R14 ;  /* 0x000000020d0d7824 */ /* 0x000fe400078e020e */
[----:B0-----:R-:W-:-:S06]  /*21e10*/  VIADD R5, R21, 0xffffffe ;  /* 0x0ffffffe15057836 */ /* 0x001fcc0000000000 */
        /* <DEDUP_REMOVED lines=19> */
[----:B------:R-:W0:Y:S08]  /*21f50*/  I2F.U32.RP R14, R6 ;  /* 0x00000006000e7306 */ /* 0x000e300000209000 */
[----:B0-----:R-:W0:Y:S01]  /*21f60*/  MUFU.RCP R14, R14 ;  /* 0x0000000e000e7308 */ /* 0x001e220000001000 */
[----:B------:R-:W-:Y:S01]  /*21f70*/  IMAD.MOV R22, RZ, RZ, -R6 ;  /* 0x000000ffff167224 */ /* 0x000fe200078e0a06 */
[----:B------:R-:W-:-:S02]  /*21f80*/  SHF.R.U32.HI R21, RZ, 0x1c, R0 ;  /* 0x0000001cff157819 */ /* 0x000fc40000011600 */
[----:B------:R-:W-:Y:S01]  /*21f90*/  SHF.R.U32.HI R0, RZ, 0x12, R0 ;  /* 0x00000012ff007819 */ /* 0x000fe20000011600 */
[----:B0-----:R-:W-:-:S04]  /*21fa0*/  VIADD R4, R14, 0xffffffe ;  /* 0x0ffffffe0e047836 */ /* 0x001fc80000000000 */
[----:B------:R0:W4:Y:S01]  /*21fb0*/  F2I.FTZ.U32.TRUNC.NTZ R5, R4 ;  /* 0x0000000400057305 */ /* 0x000122000021f000 */
[----:B-1----:R-:W-:Y:S01]  /*21fc0*/  IMAD.MOV.U32 R9, RZ, RZ, R22 ;  /* 0x000000ffff097224 */ /* 0x002fe200078e0016 */
[----:B------:R-:W-:-:S04]  /*21fd0*/  LOP3.LUT R21, R21, R0, R7, 0x96, !PT ;  /* 0x0000000015157212 */ /* 0x000fc800078e9607 */
[----:B------:R-:W-:Y:S01]  /*21fe0*/  LOP3.LUT R0, R21, 0x1, R8, 0x48, !PT ;  /* 0x0000000115007812 */ /* 0x000fe200078e4808 */
[----:B0-----:R-:W-:Y:S02]  /*21ff0*/  IMAD.MOV.U32 R4, RZ, RZ, RZ ;  /* 0x000000ffff047224 */ /* 0x001fe400078e00ff */
        /* <DEDUP_REMOVED lines=20> */
.L_x_235:
[----:B------:R-:W-:Y:S05]  /*22140*/  BRA.U !UP4, `(.L_x_232) ;  /* 0x000000050c887547 */ /* 0x000fea000b800000 */
[----:B------:R-:W-:-:S04]  /*22150*/  UIADD3 UR5, UPT, UPT, UR5, 0x3, URZ ;  /* 0x0000000305057890 */ /* 0x000fc8000fffe0ff */
[----:B------:R-:W-:Y:S02]  /*22160*/  ULOP3.LUT UR6, UR5, 0x1, URZ, 0xc0, !UPT ;  /* 0x0000000105067892 */ /* 0x000fe4000f8ec0ff */
[----:B------:R-:W-:Y:S02]  /*22170*/  ULOP3.LUT UR5, UR5, 0x3, URZ, 0xc0, !UPT ;  /* 0x0000000305057892 */ /* 0x000fe4000f8ec0ff */
[----:B------:R-:W-:Y:S02]  /*22180*/  UISETP.NE.AND UP4, UPT, UR6, URZ, UPT ;  /* 0x000000ff0600728c */ /* 0x000fe4000bf85270 */
[----:B------:R-:W-:-:S09]  /*22190*/  UISETP.NE.AND UP3, UPT, UR5, 0x1, UPT ;  /* 0x000000010500788c */ /* 0x000fd2000bf65270 */
[----:B------:R-:W-:Y:S05]  /*221a0*/  BRA.U !UP3, `(.L_x_236) ;  /* 0x000000010bf47547 */ /* 0x000fea000b800000 */
[----:B01----:R-:W-:Y:S01]  /*221b0*/  VIADD R8, R6, 0xffffffff ;  /* 0xffffffff06087836 */ /* 0x003fe20000000000 */
[--C-:B------:R-:W-:Y:S02]  /*221c0*/  SHF.R.U32.HI R4, RZ, 0x1, R0.reuse ;  /* 0x00000001ff047819 */ /* 0x100fe40000011600 */
[--C-:B------:R-:W-:Y:S01]  /*221d0*/  SHF.R.U32.HI R7, RZ, 0x15, R0.reuse ;  /* 0x00000015ff077819 */ /* 0x100fe20000011600 */
[----:B------:R-:W0:Y:S01]  /*221e0*/  I2F.U32.RP R10, R8 ;  /* 0x00000008000a7306 */ /* 0x000e220000209000 */
        /* <DEDUP_REMOVED lines=8> */
[----:B0-----:R-:W2:Y:S04]  /*22270*/  MUFU.RCP R10, R10 ;  /* 0x0000000a000a7308 */ /* 0x001ea80000001000 */
[----:B------:R-:W-:Y:S02]  /*22280*/  IMAD R11, R0, 0x2, R11 ;  /* 0x00000002000b7824 */ /* 0x000fe400078e020b */
[----:B--2---:R-:W-:-:S06]  /*22290*/  VIADD R5, R10, 0xffffffe ;  /* 0x0ffffffe0a057836 */ /* 0x004fcc0000000000 */
[----:B------:R-:W0:Y:S02]  /*222a0*/  F2I.FTZ.U32.TRUNC.NTZ R5, R5 ;  /* 0x0000000500057305 */ /* 0x000e24000021f000 */
[----:B0-----:R-:W-:-:S04]  /*222b0*/  IMAD R9, R9, R5, RZ ;  /* 0x0000000509097224 */ /* 0x001fc800078e02ff */
        /* <DEDUP_REMOVED lines=16> */
[--C-:B------:R-:W-:Y:S02]  /*223c0*/  SHF.R.U32.HI R15, RZ, 0x14, R0.reuse ;  /* 0x00000014ff0f7819 */ /* 0x100fe40000011600 */
[----:B------:R-:W-:Y:S01]  /*223d0*/  SHF.R.U32.HI R4, RZ, 0x1e, R0 ;  /* 0x0000001eff047819 */ /* 0x000fe20000011600 */
[----:B0-----:R-:W-:-:S06]  /*223e0*/  VIADD R5, R12, 0xffffffe ;  /* 0x0ffffffe0c057836 */ /* 0x001fcc0000000000 */
[----:B------:R-:W0:Y:S01]  /*223f0*/  F2I.FTZ.U32.TRUNC.NTZ R5, R5 ;  /* 0x0000000500057305 */ /* 0x000e22000021f000 */
[----:B------:R-:W-:Y:S01]  /*22400*/  LOP3.LUT R4, R4, R15, R0, 0x96, !PT ;  /* 0x0000000f04047212 */ /* 0x000fe200078e9600 */
[----:B------:R-:W-:-:S03]  /*22410*/  IMAD.MOV R21, RZ, RZ, -R6 ;  /* 0x000000ffff157224 */ /* 0x000fc600078e0a06 */
[----:B------:R-:W-:Y:S01]  /*22420*/  LOP3.LUT R0, R4, 0x1, R7, 0x48, !PT ;  /* 0x0000000104007812 */ /* 0x000fe200078e4807 */
[----:B------:R-:W-:Y:S02]  /*22430*/  IMAD.MOV.U32 R4, RZ, RZ, RZ ;  /* 0x000000ffff047224 */ /* 0x000fe400078e00ff */
[----:B0-----:R-:W-:Y:S02]  /*22440*/  IMAD R15, R21, R5, RZ ;  /* 0x00000005150f7224 */ /* 0x001fe400078e02ff */
        /* <DEDUP_REMOVED lines=16> */
[----:B------:R-:W4:Y:S04]  /*22550*/  LDL R4, [R12] ;  /* 0x000000000c047983 */ /* 0x000f280000100800 */
[----:B--2---:R3:W-:Y:S04]  /*22560*/  STL [R12], R7 ;  /* 0x000000070c007387 */ /* 0x0047e80000100800 */
[----:B----4-:R3:W-:Y:S02]  /*22570*/  STL [R5], R4 ;  /* 0x0000000405007387 */ /* 0x0107e40000100800 */
.L_x_236:
[----:B------:R-:W-:Y:S05]  /*22580*/  BRA.U !UP4, `(.L_x_232) ;  /* 0x000000010c787547 */ /* 0x000fea000b800000 */
[----:B------:R-:W-:Y:S01]  /*22590*/  VIADD R6, R6, 0xffffffff ;  /* 0xffffffff06067836 */ /* 0x000fe20000000000 */
[--C-:B01-3--:R-:W-:Y:S02]  /*225a0*/  SHF.R.U32.HI R8, RZ, 0x1, R0.reuse ;  /* 0x00000001ff087819 */ /* 0x10bfe40000011600 */
[--C-:B------:R-:W-:Y:S01]  /*225b0*/  SHF.R.U32.HI R9, RZ, 0x15, R0.reuse ;  /* 0x00000015ff097819 */ /* 0x100fe20000011600 */
[----:B------:R-:W0:Y:S01]  /*225c0*/  I2F.U32.RP R7, R6 ;  /* 0x0000000600077306 */ /* 0x000e220000209000 */
[----:B------:R-:W-:Y:S01]  /*225d0*/  SHF.R.U32.HI R10, RZ, 0x1f, R0 ;  /* 0x0000001fff0a7819 */ /* 0x000fe20000011600 */
[----:B------:R-:W-:Y:S01]  /*225e0*/  IMAD.MOV R13, RZ, RZ, -R6 ;  /* 0x000000ffff0d7224 */ /* 0x000fe200078e0a06 */
[----:B------:R-:W-:Y:S02]  /*225f0*/  ISETP.NE.U32.AND P1, PT, R6, RZ, PT ;  /* 0x000000ff0600720c */ /* 0x000fe40003f25070 */
[----:B------:R-:W-:-:S04]  /*22600*/  LOP3.LUT R11, R10, R9, R8, 0x96, !PT ;  /* 0x000000090a0b7212 */ /* 0x000fc800078e9608 */
[----:B------:R-:W-:-:S05]  /*22610*/  LOP3.LUT R11, R11, 0x1, R0, 0x48, !PT ;  /* 0x000000010b0b7812 */ /* 0x000fca00078e4800 */
[----:B------:R-:W-:Y:S01]  /*22620*/  IMAD R0, R0, 0x2, R11 ;  /* 0x0000000200007824 */ /* 0x000fe200078e020b */
[----:B0-----:R-:W0:Y:S02]  /*22630*/  MUFU.RCP R7, R7 ;  /* 0x0000000700077308 */ /* 0x001e240000001000 */
[----:B0-----:R-:W-:-:S06]  /*22640*/  VIADD R4, R7, 0xffffffe ;  /* 0x0ffffffe07047836 */ /* 0x001fcc0000000000 */
        /* <DEDUP_REMOVED lines=18> */
.L_x_232:
[----:B------:R-:W-:Y:S05]  /*22770*/  BRA.U !UP1, `(.L_x_237) ;  /* 0x0000000109a07547 */ /* 0x000fea000b800000 */
[----:B01-3--:R-:W-:-:S07]  /*22780*/  IMAD.MOV.U32 R8, RZ, RZ, RZ ;  /* 0x000000ffff087224 */ /* 0x00bfce00078e00ff */
.L_x_240:
[----:B------:R-:W-:-:S06]  /*22790*/  IMAD R10, R8, 0x4, R3 ;  /* 0x00000004080a7824 */ /* 0x000fcc00078e0203 */
[----:B------:R-:W5:Y:S01]  /*227a0*/  LDL R10, [R10] ;  /* 0x000000000a0a7983 */ /* 0x000f620000100800 */
[----:B0---4-:R-:W-:Y:S01]  /*227b0*/  PRMT R9, RZ, 0x7610, R9 ;  /* 0x00007610ff097816 */ /* 0x011fe20000000009 */
[----:B------:R-:W-:Y:S06]  /*227c0*/  BRA.U !UP2, `(.L_x_238) ;  /* 0x000000010a487547 */ /* 0x000fec000b800000 */
[----:B------:R-:W-:Y:S01]  /*227d0*/  IMAD.MOV.U32 R12, RZ, RZ, 0x1 ;  /* 0x00000001ff0c7424 */ /* 0x000fe200078e00ff */
[----:B------:R-:W-:Y:S01]  /*227e0*/  PRMT R9, RZ, 0x7610, R9 ;  /* 0x00007610ff097816 */ /* 0x000fe20000000009 */
[----:B------:R-:W0:Y:S01]  /*227f0*/  LDCU UR5, c[0x3][URZ] ;  /* 0x00c00000ff0577ac */ /* 0x000e220008000800 */
[----:B------:R-:W-:-:S05]  /*22800*/  NOP ;  /* 0x0000000000007918 */ /* 0x000fca0000000000 */
.L_x_239:
[----:B--2---:R-:W-:Y:S02]  /*22810*/  LOP3.LUT R5, R12, 0xff, RZ, 0xc0, !PT ;  /* 0x000000ff0c057812 */ /* 0x004fe400078ec0ff */
[----:B------:R-:W-:-:S03]  /*22820*/  LOP3.LUT R7, R9, 0xff, RZ, 0xc0, !PT ;  /* 0x000000ff09077812 */ /* 0x000fc600078ec0ff */
[--C-:B------:R-:W-:Y:S02]  /*22830*/  IMAD R6, R5, 0x8, R2.reuse ;  /* 0x0000000805067824 */ /* 0x100fe400078e0202 */
[----:B------:R-:W-:-:S04]  /*22840*/  IMAD R4, R7, 0x8, R2 ;  /* 0x0000000807047824 */ /* 0x000fc800078e0202 */
[----:B------:R-:W2:Y:S04]  /*22850*/  LDL.64 R6, [R6] ;  /* 0x0000000006067983 */ /* 0x000ea80000100a00 */
[----:B------:R-:W2:Y:S01]  /*22860*/  LDL.64 R4, [R4] ;  /* 0x0000000004047983 */ /* 0x000ea20000100a00 */
[----:B------:R-:W-:-:S05]  /*22870*/  VIADD R11, R12, 0x1 ;  /* 0x000000010c0b7836 */ /* 0x000fca0000000000 */
[----:B------:R-:W-:-:S04]  /*22880*/  LOP3.LUT R13, R11, 0xff, RZ, 0xc0, !PT ;  /* 0x000000ff0b0d7812 */ /* 0x000fc800078ec0ff */
[----:B0-----:R-:W-:Y:S02]  /*22890*/  ISETP.GE.U32.AND P1, PT, R13, UR5, PT ;  /* 0x000000050d007c0c */ /* 0x001fe4000bf26070 */
[----:B--2---:R-:W-:-:S04]  /*228a0*/  ISETP.GE.U32.AND P0, PT, R6, R4, PT ;  /* 0x000000040600720c */ /* 0x004fc80003f06070 */
[----:B------:R-:W-:-:S04]  /*228b0*/  ISETP.GE.AND.EX P0, PT, R7, R5, PT, P0 ;  /* 0x000000050700720c */ /* 0x000fc80003f06300 */
[----:B------:R-:W-:Y:S02]  /*228c0*/  SEL R9, R12, R9, !P0 ;  /* 0x000000090c097207 */ /* 0x000fe40004000000 */
[----:B------:R-:W-:Y:S01]  /*228d0*/  PRMT R12, R11, 0x7610, R12 ;  /* 0x000076100b0c7816 */ /* 0x000fe2000000000c */
[----:B------:R-:W-:Y:S06]  /*228e0*/  @!P1 BRA `(.L_x_239) ;  /* 0xfffffffc00c89947 */ /* 0x000fec000383ffff */
.L_x_238:
[----:B--2---:R-:W-:Y:S01]  /*228f0*/  LOP3.LUT R5, R9, 0xff, RZ, 0xc0, !PT ;  /* 0x000000ff09057812 */ /* 0x004fe200078ec0ff */
[----:B-----5:R-:W-:-:S04]  /*22900*/  IMAD.IADD R6, R10, 0x1, R17 ;  /* 0x000000010a067824 */ /* 0x020fc800078e0211 */
[----:B------:R-:W-:Y:S01]  /*22910*/  IMAD R11, R5, 0x8, R2 ;  /* 0x00000008050b7824 */ /* 0x000fe200078e0202 */
[----:B------:R0:W-:Y:S04]  /*22920*/  STL.U8 [R6], R9 ;  /* 0x0000000906007387 */ /* 0x0001e80000100000 */
[----:B------:R-:W2:Y:S01]  /*22930*/  LDL.64 R4, [R11] ;  /* 0x000000000b047983 */ /* 0x000ea20000100a00 */
[----:B------:R-:W-:Y:S01]  /*22940*/  UMOV UR5, 0x8 ;  /* 0x0000000800057882 */ /* 0x000fe20000000000 */
[----:B------:R-:W-:Y:S01]  /*22950*/  VIADD R8, R8, 0x1 ;  /* 0x0000000108087836 */ /* 0x000fe20000000000 */
[----:B------:R-:W-:Y:S02]  /*22960*/  LEA R10, R10, UR5, 0x2 ;  /* 0x000000050a0a7c11 */ /* 0x000fe4000f8e10ff */
[----:B------:R-:W1:Y:S02]  /*22970*/  LDCU UR5, c[0x3][0x4] ;  /* 0x00c00080ff0577ac */ /* 0x000e640008000800 */
[----:B------:R-:W2:Y:S01]  /*22980*/  LDC R7, c[0x3][R10] ;  /* 0x00c000000a077b82 */ /* 0x000ea20000000800 */
[----:B-1----:R-:W-:-:S04]  /*22990*/  UISETP.LT.AND UP3, UPT, UR5, 0x1, UPT ;  /* 0x000000010500788c */ /* 0x002fc8000bf61270 */
[----:B------:R-:W-:Y:S01]  /*229a0*/  USEL UR5, UR5, 0x1, !UP3 ;  /* 0x0000000105057887 */ /* 0x000fe2000d800000 */
[----:B--2---:R-:W-:-:S04]  /*229b0*/  IADD3 R4, P0, PT, R7, R4, RZ ;  /* 0x0000000407047210 */ /* 0x004fc80007f1e0ff */
[----:B------:R-:W-:Y:S02]  /*229c0*/  LEA.HI.X.SX32 R5, R7, R5, 0x1, P0 ;  /* 0x0000000507057211 */ /* 0x000fe400000f0eff */
[----:B------:R-:W-:-:S03]  /*229d0*/  ISETP.NE.AND P0, PT, R8, UR5, PT ;  /* 0x0000000508007c0c */ /* 0x000fc6000bf05270 */
[----:B------:R0:W-:Y:S10]  /*229e0*/  STL.64 [R11], R4 ;  /* 0x000000040b007387 */ /* 0x0001f40000100a00 */
[----:B------:R-:W-:Y:S05]  /*229f0*/  @P0 BRA `(.L_x_240) ;  /* 0xfffffffc00640947 */ /* 0x000fea000383ffff */
.L_x_237:
[----:B------:R-:W-:Y:S05]  /*22a00*/  BRA.U !UP0, `(.L_x_241) ;  /* 0x0000000108c47547 */ /* 0x000fea000b800000 */
[----:B------:R-:W5:Y:S01]  /*22a10*/  LDCU UR5, c[0x3][URZ] ;  /* 0x00c00000ff0577ac */ /* 0x000f620008000800 */
[----:B01-34-:R-:W-:Y:S01]  /*22a20*/  IMAD.MOV.U32 R4, RZ, RZ, RZ ;  /* 0x000000ffff047224 */ /* 0x01bfe200078e00ff */
[----:B-----5:R-:W-:-:S09]  /*22a30*/  UISETP.GE.U32.AND UP2, UPT, UR5, 0x10, UPT ;  /* 0x000000100500788c */ /* 0x020fd2000bf46070 */
[----:B------:R-:W-:Y:S05]  /*22a40*/  BRA.U !UP2, `(.L_x_242) ;  /* 0x000000010a387547 */ /* 0x000fea000b800000 */
[----:B------:R-:W-:-:S05]  /*22a50*/  UMOV UR5, URZ ;  /* 0x000000ff00057c82 */ /* 0x000fca0008000000 */
.L_x_243:
        /* <DEDUP_REMOVED lines=13> */
.L_x_242:
        /* <DEDUP_REMOVED lines=23> */
[----:B0-----:R-:W-:-:S04]  /*22ca0*/  IMAD.U32 R5, RZ, RZ, UR11 ;  /* 0x0000000bff057e24 */ /* 0x001fc8000f8e00ff */
[----:B------:R0:W-:Y:S01]  /*22cb0*/  STL.64 [R4], RZ ;  /* 0x000000ff04007387 */ /* 0x0001e20000100a00 */
[----:B------:R-:W-:-:S13]  /*22cc0*/  ISETP.NE.AND P0, PT, R5, 0x1, PT ;  /* 0x000000010500780c */ /* 0x000fda0003f05270 */
[----:B0-----:R-:W-:Y:S05]  /*22cd0*/  @!P0 BRA `(.L_x_241) ;  /* 0x0000000000108947 */ /* 0x001fea0003800000 */
[----:B------:R-:W-:Y:S01]  /*22ce0*/  IMAD.U32 R5, RZ, RZ, UR11 ;  /* 0x0000000bff057e24 */ /* 0x000fe2000f8e00ff */
[----:B------:R0:W-:Y:S04]  /*22cf0*/  STL.64 [R4+0x8], RZ ;  /* 0x000008ff04007387 */ /* 0x0001e80000100a00 */
[----:B------:R-:W-:-:S13]  /*22d00*/  ISETP.NE.AND P0, PT, R5, 0x2, PT ;  /* 0x000000020500780c */ /* 0x000fda0003f05270 */
[----:B------:R0:W-:Y:S02]  /*22d10*/  @P0 STL.64 [R4+0x10], RZ ;  /* 0x000010ff04000387 */ /* 0x0001e40000100a00 */
.L_x_241:
[----:B------:R-:W-:Y:S05]  /*22d20*/  BRA.U !UP1, `(.L_x_244) ;  /* 0x0000000d09f07547 */ /* 0x000fea000b800000 */
[----:B------:R-:W5:Y:S01]  /*22d30*/  LDCU UR5, c[0x3][0x4] ;  /* 0x00c00080ff0577ac */ /* 0x000f620008000800 */
[----:B01-3--:R-:W-:Y:S01]  /*22d40*/  IMAD.MOV.U32 R10, RZ, RZ, RZ ;  /* 0x000000ffff0a7224 */ /* 0x00bfe200078e00ff */
[----:B-----5:R-:W-:-:S09]  /*22d50*/  UISETP.GE.U32.AND UP1, UPT, UR5, 0x10, UPT ;  /* 0x000000100500788c */ /* 0x020fd2000bf26070 */
[----:B------:R-:W-:Y:S05]  /*22d60*/  BRA.U !UP1, `(.L_x_245) ;  /* 0x0000000509c87547 */ /* 0x000fea000b800000 */
[----:B------:R-:W-:-:S05]  /*22d70*/  UMOV UR5, URZ ;  /* 0x000000ff00057c82 */ /* 0x000fca0008000000 */
.L_x_246:
[----:B0---4-:R-:W3:Y:S01]  /*22d80*/  LDL.U8 R4, [R17+UR5] ;  /* 0x0000000511047983 */ /* 0x011ee20008100000 */
[----:B------:R-:W-:Y:S02]  /*22d90*/  UMOV UR6, 0x8 ;  /* 0x0000000800067882 */ /* 0x000fe40000000000 */
[----:B------:R-:W-:-:S06]  /*22da0*/  ULEA UR6, UR5, UR6, 0x2 ;  /* 0x0000000605067291 */ /* 0x000fcc000f8e10ff */
[----:B------:R-:W-:Y:S01]  /*22db0*/  IMAD.U32 R12, RZ, RZ, UR6 ;  /* 0x00000006ff0c7e24 */ /* 0x000fe2000f8e00ff */
[----:B---3--:R-:W-:-:S03]  /*22dc0*/  LEA R13, R4, UR14, 0x3 ;  /* 0x0000000e040d7c11 */ /* 0x008fc6000f8e18ff */
[----:B--2---:R-:W0:Y:S02]  /*22dd0*/  LDC.64 R4, c[0x3][R12] ;  /* 0x00c000000c047b82 */ /* 0x004e240000000a00 */
        /* <DEDUP_REMOVED lines=107> */
.L_x_245:
[----:B------:R-:W-:-:S09]  /*23490*/  UISETP.NE.AND UP1, UPT, UR17, URZ, UPT ;  /* 0x000000ff1100728c */ /* 0x000fd2000bf25270 */
[----:B------:R-:W-:Y:S05]  /*234a0*/  BRA.U !UP1, `(.L_x_244) ;  /* 0x0000000909107547 */ /* 0x000fea000b800000 */
[----:B0---4-:R-:W-:Y:S01]  /*234b0*/  IMAD.U32 R4, RZ, RZ, UR17 ;  /* 0x00000011ff047e24 */ /* 0x011fe2000f8e00ff */
        /* <DEDUP_REMOVED lines=9> */
[----:B------:R-:W1:Y:S01]  /*23550*/  LDC R9, c[0x3][R12+0x4] ;  /* 0x00c001000c097b82 */ /* 0x000e620000000800 */
[----:B---3--:R-:W-:-:S05]  /*23560*/  LEA R13, R4, UR14, 0x3 ;  /* 0x0000000e040d7c11 */ /* 0x008fca000f8e18ff */
[----:B--2---:R-:W0:Y:S02]  /*23570*/  LDL.64 R4, [R13] ;  /* 0x000000000d047983 */ /* 0x004e240000100a00 */
[----:B0-----:R-:W-:-:S04]  /*23580*/  IADD3 R4, P0, PT, R7, R4, RZ ;  /* 0x0000000407047210 */ /* 0x001fc80007f1e0ff */
[----:B------:R-:W-:-:S05]  /*23590*/  LEA.HI.X.SX32 R5, R7, R5, 0x1, P0 ;  /* 0x0000000507057211 */ /* 0x000fca00000f0eff */
[----:B------:R0:W-:Y:S04]  /*235a0*/  STL.64 [R13], R4 ;  /* 0x000000040d007387 */ /* 0x0001e80000100a00 */
[----:B------:R-:W2:Y:S01]  /*235b0*/  LDL.U8 R6, [R11+0x1] ;  /* 0x000001000b067983 */ /* 0x000ea20000100000 */
[----:B0-----:R-:W0:Y:S01]  /*235c0*/  LDC R5, c[0x3][R12+0x8] ;  /* 0x00c002000c057b82 */ /* 0x001e220000000800 */
[----:B--2---:R-:W-:-:S05]  /*235d0*/  LEA R15, R6, UR14, 0x3 ;  /* 0x0000000e060f7c11 */ /* 0x004fca000f8e18ff */
[----:B------:R-:W1:Y:S02]  /*235e0*/  LDL.64 R6, [R15] ;  /* 0x000000000f067983 */ /* 0x000e640000100a00 */
[----:B-1----:R-:W-:-:S04]  /*235f0*/  IADD3 R6, P0, PT, R9, R6, RZ ;  /* 0x0000000609067210 */ /* 0x002fc80007f1e0ff */
[----:B------:R-:W-:-:S05]  /*23600*/  LEA.HI.X.SX32 R7, R9, R7, 0x1, P0 ;  /* 0x0000000709077211 */ /* 0x000fca00000f0eff */
[----:B------:R1:W-:Y:S04]  /*23610*/  STL.64 [R15], R6 ;  /* 0x000000060f007387 */ /* 0x0003e80000100a00 */
[----:B------:R-:W2:Y:S01]  /*23620*/  LDL.U8 R8, [R11+0x2] ;  /* 0x000002000b087983 */ /* 0x000ea20000100000 */
[----:B-1----:R-:W1:Y:S01]  /*23630*/  LDC R7, c[0x3][R12+0xc] ;  /* 0x00c003000c077b82 */ /* 0x002e620000000800 */
[----:B--2---:R-:W-:-:S05]  /*23640*/  LEA R21, R8, UR14, 0x3 ;  /* 0x0000000e08157c11 */ /* 0x004fca000f8e18ff */
[----:B------:R-:W0:Y:S02]  /*23650*/  LDL.64 R8, [R21] ;  /* 0x0000000015087983 */ /* 0x000e240000100a00 */
        /* <DEDUP_REMOVED lines=18> */
[----:B0-----:R-:W0:Y:S01]  /*23780*/  LDC.64 R4, c[0x3][R12+0x18] ;  /* 0x00c006000c047b82 */ /* 0x001e220000000a00 */
[----:B--2---:R-:W-:-:S05]  /*23790*/  LEA R21, R8, UR14, 0x3 ;  /* 0x0000000e08157c11 */ /* 0x004fca000f8e18ff */
[----:B------:R-:W1:Y:S02]  /*237a0*/  LDL.64 R8, [R21] ;  /* 0x0000000015087983 */ /* 0x000e640000100a00 */
[----:B-1----:R-:W-:-:S04]  /*237b0*/  IADD3 R8, P0, PT, R7, R8, RZ ;  /* 0x0000000807087210 */ /* 0x002fc80007f1e0ff */
[----:B------:R-:W-:-:S05]  /*237c0*/  LEA.HI.X.SX32 R9, R7, R9, 0x1, P0 ;  /* 0x0000000907097211 */ /* 0x000fca00000f0eff */
[----:B------:R1:W-:Y:S04]  /*237d0*/  STL.64 [R21], R8 ;  /* 0x0000000815007387 */ /* 0x0003e80000100a00 */
[----:B------:R-:W2:Y:S02]  /*237e0*/  LDL.U8 R6, [R11+0x6] ;  /* 0x000006000b067983 */ /* 0x000ea40000100000 */
[----:B--2---:R-:W-:-:S05]  /*237f0*/  LEA R13, R6, UR14, 0x3 ;  /* 0x0000000e060d7c11 */ /* 0x004fca000f8e18ff */
[----:B------:R-:W0:Y:S02]  /*23800*/  LDL.64 R6, [R13] ;  /* 0x000000000d067983 */ /* 0x000e240000100a00 */
[----:B0-----:R-:W-:-:S04]  /*23810*/  IADD3 R6, P0, PT, R4, R6, RZ ;  /* 0x0000000604067210 */ /* 0x001fc80007f1e0ff */
[----:B------:R-:W-:-:S05]  /*23820*/  LEA.HI.X.SX32 R7, R4, R7, 0x1, P0 ;  /* 0x0000000704077211 */ /* 0x000fca00000f0eff */
[----:B------:R1:W-:Y:S04]  /*23830*/  STL.64 [R13], R6 ;  /* 0x000000060d007387 */ /* 0x0003e80000100a00 */
[----:B------:R-:W2:Y:S02]  /*23840*/  LDL.U8 R4, [R11+0x7] ;  /* 0x000007000b047983 */ /* 0x000ea40000100000 */
[----:B--2---:R-:W-:-:S05]  /*23850*/  LEA R23, R4, UR14, 0x3 ;  /* 0x0000000e04177c11 */ /* 0x004fca000f8e18ff */
[----:B------:R-:W2:Y:S01]  /*23860*/  LDL.64 R14, [R23] ;  /* 0x00000000170e7983 */ /* 0x000ea20000100a00 */
[----:B------:R-:W-:Y:S01]  /*23870*/  VIADD R10, R10, 0x8 ;  /* 0x000000080a0a7836 */ /* 0x000fe20000000000 */
[----:B--2---:R-:W-:-:S04]  /*23880*/  IADD3 R4, P0, PT, R5, R14, RZ ;  /* 0x0000000e05047210 */ /* 0x004fc80007f1e0ff */
[----:B------:R-:W-:-:S05]  /*23890*/  LEA.HI.X.SX32 R5, R5, R15, 0x1, P0 ;  /* 0x0000000f05057211 */ /* 0x000fca00000f0eff */
[----:B------:R1:W-:Y:S04]  /*238a0*/  STL.64 [R23], R4 ;  /* 0x0000000417007387 */ /* 0x0003e80000100a00 */
.L_x_247:
[----:B------:R-:W-:Y:S05]  /*238b0*/  BRA.U !UP1, `(.L_x_244) ;  /* 0x00000005090c7547 */ /* 0x000fea000b800000 */
[----:B-1----:R-:W-:Y:S01]  /*238c0*/  IMAD.U32 R4, RZ, RZ, UR16 ;  /* 0x00000010ff047e24 */ /* 0x002fe2000f8e00ff */
        /* <DEDUP_REMOVED lines=35> */
.L_x_248:
[----:B------:R-:W-:Y:S05]  /*23b00*/  BRA.U !UP1, `(.L_x_244) ;  /* 0x0000000109787547 */ /* 0x000fea000b800000 */
[----:B-1----:R-:W-:-:S05]  /*23b10*/  IMAD.IADD R6, R10, 0x1, R17 ;  /* 0x000000010a067824 */ /* 0x002fca00078e0211 */
[----:B------:R-:W3:Y:S01]  /*23b20*/  LDL.U8 R4, [R6] ;  /* 0x0000000006047983 */ /* 0x000ee20000100000 */
[----:B------:R-:W-:-:S04]  /*23b30*/  IMAD.MOV.U32 R7, RZ, RZ, 0x8 ;  /* 0x00000008ff077424 */ /* 0x000fc800078e00ff */
[----:B------:R-:W-:-:S04]  /*23b40*/  IMAD R10, R10, 0x4, R7 ;  /* 0x000000040a0a7824 */ /* 0x000fc800078e0207 */
[----:B------:R-:W0:Y:S01]  /*23b50*/  LDC R7, c[0x3][R10] ;  /* 0x00c000000a077b82 */ /* 0x000e220000000800 */
[----:B---3--:R-:W-:-:S05]  /*23b60*/  LEA R9, R4, UR14, 0x3 ;  /* 0x0000000e04097c11 */ /* 0x008fca000f8e18ff */
[----:B--2---:R-:W0:Y:S02]  /*23b70*/  LDL.64 R4, [R9] ;  /* 0x0000000009047983 */ /* 0x004e240000100a00 */
[----:B0-----:R-:W-:-:S04]  /*23b80*/  IADD3 R4, P0, PT, R7, R4, RZ ;  /* 0x0000000407047210 */ /* 0x001fc80007f1e0ff */
[----:B------:R-:W-:Y:S01]  /*23b90*/  LEA.HI.X.SX32 R5, R7, R5, 0x1, P0 ;  /* 0x0000000507057211 */ /* 0x000fe200000f0eff */
[----:B------:R-:W-:-:S04]  /*23ba0*/  IMAD.U32 R7, RZ, RZ, UR12 ;  /* 0x0000000cff077e24 */ /* 0x000fc8000f8e00ff */
[----:B------:R0:W-:Y:S01]  /*23bb0*/  STL.64 [R9], R4 ;  /* 0x0000000409007387 */ /* 0x0001e20000100a00 */
[----:B------:R-:W-:-:S13]  /*23bc0*/  ISETP.NE.AND P0, PT, R7, 0x1, PT ;  /* 0x000000010700780c */ /* 0x000fda0003f05270 */
[----:B0-----:R-:W-:Y:S05]  /*23bd0*/  @!P0 BRA `(.L_x_244) ;  /* 0x0000000000448947 */ /* 0x001fea0003800000 */
        /* <DEDUP_REMOVED lines=15> */
[----:B------:R-:W-:-:S05]  /*23cd0*/  LEA.HI.X.SX32 R5, R7, R5, 0x1, P0 ;  /* 0x0000000507057211 */ /* 0x000fca00000f0eff */
[----:B------:R0:W-:Y:S04]  /*23ce0*/  STL.64 [R9], R4 ;  /* 0x0000000409007387 */ /* 0x0001e80000100a00 */
.L_x_244:
[----:B01-3--:R-:W-:Y:S02]  /*23cf0*/  IMAD.MOV.U32 R21, RZ, RZ, RZ ;  /* 0x000000ffff157224 */ /* 0x00bfe400078e00ff */
[----:B------:R-:W-:Y:S01]  /*23d00*/  IMAD.MOV.U32 R23, RZ, RZ, RZ ;  /* 0x000000ffff177224 */ /* 0x000fe200078e00ff */
[----:B------:R-:W-:Y:S06]  /*23d10*/  BRA.U !UP0, `(.L_x_249) ;  /* 0x0000000908c87547 */ /* 0x000fec000b800000 */
[----:B------:R-:W0:Y:S01]  /*23d20*/  LDCU UR5, c[0x3][URZ] ;  /* 0x00c00000ff0577ac */ /* 0x000e220008000800 */
[----:B------:R-:W-:Y:S02]  /*23d30*/  IMAD.MOV.U32 R21, RZ, RZ, RZ ;  /* 0x000000ffff157224 */ /* 0x000fe400078e00ff */
[----:B------:R-:W-:Y:S01]  /*23d40*/  IMAD.MOV.U32 R23, RZ, RZ, RZ ;  /* 0x000000ffff177224 */ /* 0x000fe200078e00ff */
[----:B0-----:R-:W-:-:S03]  /*23d50*/  UISETP.GE.U32.AND UP0, UPT, UR5, 0x10, UPT ;  /* 0x000000100500788c */ /* 0x001fc6000bf06070 */
[----:B------:R-:W-:-:S06]  /*23d60*/  UMOV UR5, URZ ;  /* 0x000000ff00057c82 */ /* 0x000fcc0008000000 */
[----:B------:R-:W-:Y:S05]  /*23d70*/  BRA.U !UP0, `(.L_x_250) ;  /* 0x0000000508407547 */ /* 0x000fea000b800000 */
[----:B------:R-:W-:Y:S01]  /*23d80*/  IMAD.MOV.U32 R21, RZ, RZ, RZ ;  /* 0x000000ffff157224 */ /* 0x000fe200078e00ff */
[----:B------:R-:W-:Y:S01]  /*23d90*/  UMOV UR5, URZ ;  /* 0x000000ff00057c82 */ /* 0x000fe20008000000 */
[----:B------:R-:W-:-:S07]  /*23da0*/  IMAD.MOV.U32 R23, RZ, RZ, RZ ;  /* 0x000000ffff177224 */ /* 0x000fce00078e00ff */
.L_x_251:
[----:B------:R-:W-:-:S09]  /*23db0*/  ULEA UR6, UR5, UR14, 0x3 ;  /* 0x0000000e05067291 */ /* 0x000fd2000f8e18ff */
[----:B--2-4-:R-:W2:Y:S04]  /*23dc0*/  LDL.128 R4, [UR6] ;  /* 0x00000006ff047983 */ /* 0x014ea80008100c00 */
[----:B------:R-:W3:Y:S04]  /*23dd0*/  LDL.128 R8, [UR6+0x10] ;  /* 0x00001006ff087983 */ /* 0x000ee80008100c00 */
[----:B------:R-:W4:Y:S01]  /*23de0*/  LDL.128 R12, [UR6+0x20] ;  /* 0x00002006ff0c7983 */ /* 0x000f220008100c00 */
        /* <DEDUP_REMOVED lines=11> */
[----:B------:R-:W2:Y:S01]  /*23ea0*/  LDL.128 R4, [UR6+0x30] ;  /* 0x00003006ff047983 */ /* 0x000ea20008100c00 */
[----:B------:R-:W-:-:S04]  /*23eb0*/  SEL R21, R8, R21, P0 ;  /* 0x0000001508157207 */ /* 0x000fc80000000000 */
[----:B------:R-:W-:-:S04]  /*23ec0*/  ISETP.GT.U32.AND P0, PT, R10, R21, PT ;  /* 0x000000150a00720c */ /* 0x000fc80003f04070 */
[----:B------:R-:W-:-:S04]  /*23ed0*/  ISETP.GT.AND.EX P0, PT, R11, R9, PT, P0 ;  /* 0x000000090b00720c */ /* 0x000fc80003f04300 */
[----:B------:R-:W-:Y:S02]  /*23ee0*/  SEL R21, R10, R21, P0 ;  /* 0x000000150a157207 */ /* 0x000fe40000000000 */
[----:B------:R-:W-:Y:S02]  /*23ef0*/  SEL R23, R11, R9, P0 ;  /* 0x000000090b177207 */ /* 0x000fe40000000000 */
[----:B------:R-:W3:Y:S01]  /*23f00*/  LDL.128 R8, [UR6+0x40] ;  /* 0x00004006ff087983 */ /* 0x000ee20008100c00 */
        /* <DEDUP_REMOVED lines=26> */
[----:B------:R-:W4:Y:S01]  /*240b0*/  LDL.128 R8, [UR6+0x70] ;  /* 0x00007006ff087983 */ /* 0x000f220008100c00 */
        /* <DEDUP_REMOVED lines=28> */
.L_x_250:
[----:B------:R-:W-:-:S09]  /*24280*/  UISETP.NE.AND UP0, UPT, UR20, URZ, UPT ;  /* 0x000000ff1400728c */ /* 0x000fd2000bf05270 */
[----:B------:R-:W-:Y:S05]  /*24290*/  BRA.U !UP0, `(.L_x_249) ;  /* 0x0000000508687547 */ /* 0x000fea000b800000 */
[----:B------:R-:W-:Y:S02]  /*242a0*/  UIADD3 UR6, UPT, UPT, UR20, -0x1, URZ ;  /* 0xffffffff14067890 */ /* 0x000fe4000fffe0ff */
[----:B------:R-:W-:-:S04]  /*242b0*/  UISETP.NE.AND UP0, UPT, UR19, URZ, UPT ;  /* 0x000000ff1300728c */ /* 0x000fc8000bf05270 */
[----:B----4-:R-:W-:-:S05]  /*242c0*/  IMAD.U32 R4, RZ, RZ, UR6 ;  /* 0x00000006ff047e24 */ /* 0x010fca000f8e00ff */
[----:B------:R-:W-:-:S13]  /*242d0*/  ISETP.GE.U32.AND P0, PT, R4, 0x7, PT ;  /* 0x000000070400780c */ /* 0x000fda0003f06070 */
[----:B------:R-:W-:Y:S05]  /*242e0*/  @!P0 BRA `(.L_x_252) ;  /* 0x0000000000988947 */ /* 0x000fea0003800000 */
[----:B------:R-:W-:-:S09]  /*242f0*/  ULEA UR6, UR5, UR14, 0x3 ;  /* 0x0000000e05067291 */ /* 0x000fd2000f8e18ff */
[----:B------:R-:W3:Y:S04]  /*24300*/  LDL.128 R12, [UR6] ;  /* 0x00000006ff0c7983 */ /* 0x000ee80008100c00 */
[----:B------:R-:W4:Y:S04]  /*24310*/  LDL.128 R8, [UR6+0x10] ;  /* 0x00001006ff087983 */ /* 0x000f280008100c00 */
[----:B--2---:R-:W2:Y:S01]  /*24320*/  LDL.128 R4, [UR6+0x20] ;  /* 0x00002006ff047983 */ /* 0x004ea20008100c00 */
        /* <DEDUP_REMOVED lines=34> */
.L_x_252:
[----:B------:R-:W-:Y:S05]  /*24550*/  BRA.U !UP0, `(.L_x_249) ;  /* 0x0000000108b87547 */ /* 0x000fea000b800000 */
[----:B------:R-:W-:Y:S02]  /*24560*/  UIADD3 UR6, UPT, UPT, UR19, -0x1, URZ ;  /* 0xffffffff13067890 */ /* 0x000fe4000fffe0ff */
[----:B------:R-:W-:-:S04]  /*24570*/  UISETP.NE.AND UP0, UPT, UR11, URZ, UPT ;  /* 0x000000ff0b00728c */ /* 0x000fc8000bf05270 */
[----:B------:R-:W-:-:S05]  /*24580*/  IMAD.U32 R4, RZ, RZ, UR6 ;  /* 0x00000006ff047e24 */ /* 0x000fca000f8e00ff */
[----:B------:R-:W-:-:S13]  /*24590*/  ISETP.GE.U32.AND P0, PT, R4, 0x3, PT ;  /* 0x000000030400780c */ /* 0x000fda0003f06070 */
[----:B------:R-:W-:Y:S05]  /*245a0*/  @!P0 BRA `(.L_x_253) ;  /* 0x0000000000508947 */ /* 0x000fea0003800000 */
[----:B------:R-:W-:-:S09]  /*245b0*/  ULEA UR6, UR5, UR14, 0x3 ;  /* 0x0000000e05067291 */ /* 0x000fd2000f8e18ff */
[----:B--2---:R-:W2:Y:S04]  /*245c0*/  LDL.128 R4, [UR6] ;  /* 0x00000006ff047983 */ /* 0x004ea80008100c00 */
        /* <DEDUP_REMOVED lines=18> */
.L_x_253:
[----:B------:R-:W-:Y:S05]  /*246f0*/  BRA.U !UP0, `(.L_x_249) ;  /* 0x0000000108507547 */ /* 0x000fea000b800000 */
[----:B------:R-:W-:-:S09]  /*24700*/  ULEA UR5, UR5, UR14, 0x3 ;  /* 0x0000000e05057291 */ /* 0x000fd2000f8e18ff */
[----:B--2---:R-:W2:Y:S01]  /*24710*/  LDL.128 R4, [UR5] ;  /* 0x00000005ff047983 */ /* 0x004ea20008100c00 */
        /* <DEDUP_REMOVED lines=18> */
.L_x_249:
[----:B------:R-:W-:-:S05]  /*24840*/  IMAD.MOV.U32 R22, RZ, RZ, R21 ;  /* 0x000000ffff167224 */ /* 0x000fca00078e0015 */
[----:B------:R0:W-:Y:S02]  /*24850*/  STL.64 [R1+0x1a380], R22 ;  /* 0x01a3801601007387 */ /* 0x0001e40000100a00 */
.L_x_170:
[----:B------:R-:W-:Y:S05]  /*24860*/  BSYNC.RECONVERGENT B0 ;  /* 0x0000000000007941 */ /* 0x000fea0003800200 */
.L_x_169:
[----:B------:R-:W1:Y:S02]  /*24870*/  LDCU UR5, c[0x3][0x4] ;  /* 0x00c00080ff0577ac */ /* 0x000e640008000800 */
[----:B-1----:R-:W-:-:S09]  /*24880*/  UISETP.GE.AND UP0, UPT, UR5, 0x1, UPT ;  /* 0x000000010500788c */ /* 0x002fd2000bf06270 */
[----:B------:R-:W-:Y:S05]  /*24890*/  BRA.U !UP0, `(.L_x_254) ;  /* 0x0000000508f87547 */ /* 0x000fea000b800000 */
[----:B------:R-:W-:-:S05]  /*248a0*/  UMOV UR5, URZ ;  /* 0x000000ff00057c82 */ /* 0x000fca0008000000 */
.L_x_261:
[----:B------:R-:W-:-:S09]  /*248b0*/  ULEA UR6, UR5, UR7, 0x4 ;  /* 0x0000000705067291 */ /* 0x000fd2000f8e20ff */
[----:B--234-:R-:W2:Y:S01]  /*248c0*/  LDL.128 R4, [UR6] ;  /* 0x00000006ff047983 */ /* 0x01cea20008100c00 */
[----:B------:R-:W-:Y:S01]  /*248d0*/  BSSY.RECONVERGENT B0, `(.L_x_255) ;  /* 0x0000076000007945 */ /* 0x000fe20003800200 */
[----:B--2---:R-:W-:-:S04]  /*248e0*/  ISETP.GE.U32.AND P0, PT, R4, R30, PT ;  /* 0x0000001e0400720c */ /* 0x004fc80003f06070 */
[----:B------:R-:W-:-:S13]  /*248f0*/  ISETP.GE.AND.EX P0, PT, R5, R29, PT, P0 ;  /* 0x0000001d0500720c */ /* 0x000fda0003f06300 */
[----:B-1----:R-:W-:Y:S05]  /*24900*/  @P0 BRA `(.L_x_256) ;  /* 0x0000000400c80947 */ /* 0x002fea0003800000 */
[----:B------:R-:W1:Y:S01]  /*24910*/  LDCU UR6, c[0x3][0x4] ;  /* 0x00c00080ff0677ac */ /* 0x000e620008000800 */
[----:B------:R-:W-:Y:S01]  /*24920*/  IMAD.MOV.U32 R10, RZ, RZ, RZ ;  /* 0x000000ffff0a7224 */ /* 0x000fe200078e00ff */
[----:B-1----:R-:W-:-:S09]  /*24930*/  UISETP.GE.U32.AND UP0, UPT, UR6, 0x10, UPT ;  /* 0x000000100600788c */ /* 0x002fd2000bf06070 */
[----:B------:R-:W-:Y:S05]  /*24940*/  BRA.U !UP0, `(.L_x_257) ;  /* 0x0000000108987547 */ /* 0x000fea000b800000 */
[----:B------:R-:W-:-:S07]  /*24950*/  IMAD.MOV.U32 R12, RZ, RZ, RZ ;  /* 0x000000ffff0c7224 */ /* 0x000fce00078e00ff */
.L_x_258:
[----:B------:R-:W-:-:S05]  /*24960*/  IADD3 R10, P0, PT, R6, R12, RZ ;  /* 0x0000000c060a7210 */ /* 0x000fca0007f1e0ff */
[----:B------:R-:W-:-:S05]  /*24970*/  IMAD.X R11, RZ, RZ, R7, P0 ;  /* 0x000000ffff0b7224 */ /* 0x000fca00000e0607 */
[----:B-1----:R-:W2:Y:S04]  /*24980*/  LD.E.U8 R8, desc[UR8][R10.64+0x7] ;  /* 0x000007080a087980 */ /* 0x002ea8000c101100 */
[----:B------:R-:W2:Y:S04]  /*24990*/  LD.E.U8 R9, desc[UR8][R10.64+0x6] ;  /* 0x000006080a097980 */ /* 0x000ea8000c101100 */
[----:B------:R-:W3:Y:S04]  /*249a0*/  LD.E.U8 R13, desc[UR8][R10.64+0x5] ;  /* 0x000005080a0d7980 */ /* 0x000ee8000c101100 */
[----:B------:R-:W3:Y:S04]  /*249b0*/  LD.E.U8 R14, desc[UR8][R10.64+0x4] ;  /* 0x000004080a0e7980 */ /* 0x000ee8000c101100 */
[----:B------:R-:W4:Y:S04]  /*249c0*/  LD.E.U8 R15, desc[UR8][R10.64+0x2] ;  /* 0x000002080a0f7980 */ /* 0x000f28000c101100 */
[----:B------:R-:W5:Y:S04]  /*249d0*/  LD.E.U8 R20, desc[UR8][R10.64+0x1] ;  /* 0x000001080a147980 */ /* 0x000f68000c101100 */
[----:B------:R-:W5:Y:S01]  /*249e0*/  LD.E.U8 R21, desc[UR8][R10.64] ;  /* 0x000000080a157980 */ /* 0x000f62000c101100 */
[----:B--2---:R-:W-:-:S03]  /*249f0*/  PRMT R9, R9, 0x3340, R8 ;  /* 0x0000334009097816 */ /* 0x004fc60000000008 */
[----:B------:R-:W4:Y:S01]  /*24a00*/  LD.E.U8 R8, desc[UR8][R10.64+0x3] ;  /* 0x000003080a087980 */ /* 0x000f22000c101100 */
[----:B---3--:R-:W-:Y:S01]  /*24a10*/  PRMT R14, R14, 0x3340, R13 ;  /* 0x000033400e0e7816 */ /* 0x008fe2000000000d */
[----:B------:R-:W-:-:S03]  /*24a20*/  IMAD.IADD R13, R1, 0x1, R12 ;  /* 0x00000001010d7824 */ /* 0x000fc600078e020c */
[----:B------:R-:W-:Y:S02]  /*24a30*/  PRMT R9, R14, 0x5410, R9 ;  /* 0x000054100e097816 */ /* 0x000fe40000000009 */
[----:B-----5:R-:W-:Y:S02]  /*24a40*/  PRMT R21, R21, 0x3340, R20 ;  /* 0x0000334015157816 */ /* 0x020fe40000000014 */
[----:B----4-:R-:W-:-:S04]  /*24a50*/  PRMT R8, R15, 0x3340, R8 ;  /* 0x000033400f087816 */ /* 0x010fc80000000008 */
[----:B------:R-:W-:-:S05]  /*24a60*/  PRMT R8, R21, 0x5410, R8 ;  /* 0x0000541015087816 */ /* 0x000fca0000000008 */
[----:B------:R1:W-:Y:S04]  /*24a70*/  STL.64 [R13+0x19960], R8 ;  /* 0x019960080d007387 */ /* 0x0003e80000100a00 */
[----:B------:R-:W2:Y:S04]  /*24a80*/  LD.E.U8 R14, desc[UR8][R10.64+0xf] ;  /* 0x00000f080a0e7980 */ /* 0x000ea8000c101100 */
[----:B------:R-:W2:Y:S04]  /*24a90*/  LD.E.U8 R15, desc[UR8][R10.64+0xe] ;  /* 0x00000e080a0f7980 */ /* 0x000ea8000c101100 */
[----:B------:R-:W3:Y:S04]  /*24aa0*/  LD.E.U8 R20, desc[UR8][R10.64+0xd] ;  /* 0x00000d080a147980 */ /* 0x000ee8000c101100 */
[----:B------:R-:W3:Y:S04]  /*24ab0*/  LD.E.U8 R21, desc[UR8][R10.64+0xc] ;  /* 0x00000c080a157980 */ /* 0x000ee8000c101100 */
[----:B0-----:R-:W4:Y:S04]  /*24ac0*/  LD.E.U8 R22, desc[UR8][R10.64+0xa] ;  /* 0x00000a080a167980 */ /* 0x001f28000c101100 */
[----:B------:R-:W5:Y:S04]  /*24ad0*/  LD.E.U8 R23, desc[UR8][R10.64+0x9] ;  /* 0x000009080a177980 */ /* 0x000f68000c101100 */
[----:B------:R-:W5:Y:S01]  /*24ae0*/  LD.E.U8 R30, desc[UR8][R10.64+0x8] ;  /* 0x000008080a1e7980 */ /* 0x000f62000c101100 */
[----:B--2---:R-:W-:-:S03]  /*24af0*/  PRMT R14, R15, 0x3340, R14 ;  /* 0x000033400f0e7816 */ /* 0x004fc6000000000e */
[----:B------:R-:W4:Y:S01]  /*24b00*/  LD.E.U8 R15, desc[UR8][R10.64+0xb] ;  /* 0x00000b080a0f7980 */ /* 0x000f22000c101100 */
[----:B---3--:R-:W-:-:S04]  /*24b10*/  PRMT R21, R21, 0x3340, R20 ;  /* 0x0000334015157816 */ /* 0x008fc80000000014 */
[----:B-1----:R-:W-:Y:S02]  /*24b20*/  PRMT R9, R21, 0x5410, R14 ;  /* 0x0000541015097816 */ /* 0x002fe4000000000e */
[----:B-----5:R-:W-:Y:S01]  /*24b30*/  PRMT R23, R30, 0x3340, R23 ;  /* 0x000033401e177816 */ /* 0x020fe20000000017 */
[----:B------:R-:W-:-:S05]  /*24b40*/  VIADD R12, R12, 0x10 ;  /* 0x000000100c0c7836 */ /* 0x000fca0000000000 */
[----:B------:R-:W-:Y:S02]  /*24b50*/  ISETP.NE.AND P0, PT, R12, UR21, PT ;  /* 0x000000150c007c0c */ /* 0x000fe4000bf05270 */
[----:B----4-:R-:W-:-:S04]  /*24b60*/  PRMT R8, R22, 0x3340, R15 ;  /* 0x0000334016087816 */ /* 0x010fc8000000000f */
[----:B------:R-:W-:-:S05]  /*24b70*/  PRMT R8, R23, 0x5410, R8 ;  /* 0x0000541017087816 */ /* 0x000fca0000000008 */
[----:B------:R1:W-:Y:S02]  /*24b80*/  STL.64 [R13+0x19968], R8 ;  /* 0x019968080d007387 */ /* 0x0003e40000100a00 */
[----:B------:R-:W-:Y:S05]  /*24b90*/  @P0 BRA `(.L_x_258) ;  /* 0xfffffffc00700947 */ /* 0x000fea000383ffff */
[----:B------:R-:W-:-:S07]  /*24ba0*/  IMAD.U32 R10, RZ, RZ, UR21 ;  /* 0x00000015ff0a7e24 */ /* 0x000fce000f8e00ff */
.L_x_257:
[----:B------:R-:W-:Y:S01]  /*24bb0*/  UISETP.NE.AND UP0, UPT, UR17, URZ, UPT ;  /* 0x000000ff1100728c */ /* 0x000fe2000bf05270 */
[----:B------:R-:W-:Y:S02]  /*24bc0*/  IMAD.MOV.U32 R30, RZ, RZ, R4 ;  /* 0x000000ffff1e7224 */ /* 0x000fe400078e0004 */
[----:B------:R-:W-:-:S06]  /*24bd0*/  IMAD.MOV.U32 R29, RZ, RZ, R5 ;  /* 0x000000ffff1d7224 */ /* 0x000fcc00078e0005 */
[----:B------:R-:W-:Y:S05]  /*24be0*/  BRA.U !UP0, `(.L_x_256) ;  /* 0x0000000508107547 */ /* 0x000fea000b800000 */
[----:B-1----:R-:W-:Y:S01]  /*24bf0*/  IMAD.U32 R8, RZ, RZ, UR17 ;  /* 0x00000011ff087e24 */ /* 0x002fe2000f8e00ff */
[----:B------:R-:W-:-:S03]  /*24c00*/  UISETP.NE.AND UP0, UPT, UR16, URZ, UPT ;  /* 0x000000ff1000728c */ /* 0x000fc6000bf05270 */
[----:B------:R-:W-:-:S05]  /*24c10*/  VIADD R8, R8, 0xffffffff ;  /* 0xffffffff08087836 */ /* 0x000fca0000000000 */
[----:B------:R-:W-:-:S13]  /*24c20*/  ISETP.GE.U32.AND P0, PT, R8, 0x7, PT ;  /* 0x000000070800780c */ /* 0x000fda0003f06070 */
        /* <DEDUP_REMOVED lines=21> */
.L_x_259:
[----:B------:R-:W-:Y:S02]  /*24d80*/  IMAD.MOV.U32 R30, RZ, RZ, R4 ;  /* 0x000000ffff1e7224 */ /* 0x000fe400078e0004 */
[----:B------:R-:W-:Y:S01]  /*24d90*/  IMAD.MOV.U32 R29, RZ, RZ, R5 ;  /* 0x000000ffff1d7224 */ /* 0x000fe200078e0005 */
[----:B------:R-:W-:Y:S06]  /*24da0*/  BRA.U !UP0, `(.L_x_256) ;  /* 0x0000000108a07547 */ /* 0x000fec000b800000 */
[----:B------:R-:W-:-:S04]  /*24db0*/  IMAD.U32 R8, RZ, RZ, UR16 ;  /* 0x00000010ff087e24 */ /* 0x000fc8000f8e00ff */
[----:B------:R-:W-:-:S05]  /*24dc0*/  VIADD R8, R8, 0xffffffff ;  /* 0xffffffff08087836 */ /* 0x000fca0000000000 */
[----:B------:R-:W-:-:S13]  /*24dd0*/  ISETP.GE.U32.AND P0, PT, R8, 0x3, PT ;  /* 0x000000030800780c */ /* 0x000fda0003f06070 */
[----:B------:R-:W-:-:S05]  /*24de0*/  @P0 IADD3 R8, P1, PT, R6, R10, RZ ;  /* 0x0000000a06080210 */ /* 0x000fca0007f3e0ff */
[----:B------:R-:W-:-:S05]  /*24df0*/  @P0 IMAD.X R9, RZ, RZ, R7, P1 ;  /* 0x000000ffff090224 */ /* 0x000fca00008e0607 */
[----:B---3--:R-:W2:Y:S01]  /*24e00*/  @P0 LD.E.U8 R11, desc[UR8][R8.64] ;  /* 0x00000008080b0980 */ /* 0x008ea2000c101100 */
[----:B------:R-:W-:-:S05]  /*24e10*/  @P0 IMAD.IADD R15, R1, 0x1, R10 ;  /* 0x00000001010f0824 */ /* 0x000fca00078e020a */
[----:B--2---:R2:W-:Y:S04]  /*24e20*/  @P0 STL.U8 [R15+0x19960], R11 ;  /* 0x0199600b0f000387 */ /* 0x0045e80000100000 */
[----:B------:R-:W3:Y:S04]  /*24e30*/  @P0 LD.E.U8 R12, desc[UR8][R8.64+0x1] ;  /* 0x00000108080c0980 */ /* 0x000ee8000c101100 */
[----:B---3--:R2:W-:Y:S04]  /*24e40*/  @P0 STL.U8 [R15+0x19961], R12 ;  /* 0x0199610c0f000387 */ /* 0x0085e80000100000 */
[----:B------:R-:W3:Y:S04]  /*24e50*/  @P0 LD.E.U8 R13, desc[UR8][R8.64+0x2] ;  /* 0x00000208080d0980 */ /* 0x000ee8000c101100 */
[----:B---3--:R2:W-:Y:S04]  /*24e60*/  @P0 STL.U8 [R15+0x19962], R13 ;  /* 0x0199620d0f000387 */ /* 0x0085e80000100000 */
[----:B------:R-:W3:Y:S01]  /*24e70*/  @P0 LD.E.U8 R14, desc[UR8][R8.64+0x3] ;  /* 0x00000308080e0980 */ /* 0x000ee2000c101100 */
[----:B------:R-:W-:Y:S01]  /*24e80*/  UISETP.NE.AND UP0, UPT, UR12, URZ, UPT ;  /* 0x000000ff0c00728c */ /* 0x000fe2000bf05270 */
[----:B------:R-:W-:-:S02]  /*24e90*/  IMAD.MOV.U32 R30, RZ, RZ, R4 ;  /* 0x000000ffff1e7224 */ /* 0x000fc400078e0004 */
[----:B------:R-:W-:Y:S02]  /*24ea0*/  IMAD.MOV.U32 R29, RZ, RZ, R5 ;  /* 0x000000ffff1d7224 */ /* 0x000fe400078e0005 */
[----:B------:R-:W-:Y:S01]  /*24eb0*/  @P0 VIADD R10, R10, 0x4 ;  /* 0x000000040a0a0836 */ /* 0x000fe20000000000 */
[----:B---3--:R2:W-:Y:S03]  /*24ec0*/  @P0 STL.U8 [R15+0x19963], R14 ;  /* 0x0199630e0f000387 */ /* 0x0085e60000100000 */
[----:B------:R-:W-:Y:S05]  /*24ed0*/  BRA.U !UP0, `(.L_x_256) ;  /* 0x0000000108547547 */ /* 0x000fea000b800000 */
[----:B------:R-:W-:-:S05]  /*24ee0*/  IADD3 R6, P0, PT, R6, R10, RZ ;  /* 0x0000000a06067210 */ /* 0x000fca0007f1e0ff */
[----:B------:R-:W-:-:S05]  /*24ef0*/  IMAD.X R7, RZ, RZ, R7, P0 ;  /* 0x000000ffff077224 */ /* 0x000fca00000e0607 */
[----:B------:R-:W3:Y:S01]  /*24f00*/  LD.E.U8 R8, desc[UR8][R6.64] ;  /* 0x0000000806087980 */ /* 0x000ee2000c101100 */
[----:B------:R-:W-:Y:S02]  /*24f10*/  IMAD.IADD R9, R1, 0x1, R10 ;  /* 0x0000000101097824 */ /* 0x000fe400078e020a */
[----:B------:R-:W-:Y:S02]  /*24f20*/  IMAD.U32 R10, RZ, RZ, UR12 ;  /* 0x0000000cff0a7e24 */ /* 0x000fe4000f8e00ff */
[----:B------:R-:W-:Y:S02]  /*24f30*/  IMAD.MOV.U32 R30, RZ, RZ, R4 ;  /* 0x000000ffff1e7224 */ /* 0x000fe400078e0004 */
[----:B------:R-:W-:Y:S01]  /*24f40*/  IMAD.MOV.U32 R29, RZ, RZ, R5 ;  /* 0x000000ffff1d7224 */ /* 0x000fe200078e0005 */
[----:B------:R-:W-:Y:S01]  /*24f50*/  ISETP.NE.AND P0, PT, R10, 0x1, PT ;  /* 0x000000010a00780c */ /* 0x000fe20003f05270 */
[----:B---3--:R4:W-:-:S12]  /*24f60*/  STL.U8 [R9+0x19960], R8 ;  /* 0x0199600809007387 */ /* 0x0089d80000100000 */
[----:B------:R-:W-:Y:S05]  /*24f70*/  @!P0 BRA `(.L_x_256) ;  /* 0x00000000002c8947 */ /* 0x000fea0003800000 */
[----:B----4-:R-:W3:Y:S01]  /*24f80*/  LD.E.U8 R8, desc[UR8][R6.64+0x1] ;  /* 0x0000010806087980 */ /* 0x010ee2000c101100 */
[----:B------:R-:W-:Y:S02]  /*24f90*/  IMAD.U32 R10, RZ, RZ, UR12 ;  /* 0x0000000cff0a7e24 */ /* 0x000fe4000f8e00ff */
[----:B------:R-:W-:Y:S02]  /*24fa0*/  IMAD.MOV.U32 R30, RZ, RZ, R4 ;  /* 0x000000ffff1e7224 */ /* 0x000fe400078e0004 */
[----:B------:R-:W-:Y:S01]  /*24fb0*/  IMAD.MOV.U32 R29, RZ, RZ, R5 ;  /* 0x000000ffff1d7224 */ /* 0x000fe200078e0005 */
[----:B------:R-:W-:Y:S01]  /*24fc0*/  ISETP.NE.AND P0, PT, R10, 0x2, PT ;  /* 0x000000020a00780c */ /* 0x000fe20003f05270 */
[----:B---3--:R1:W-:-:S12]  /*24fd0*/  STL.U8 [R9+0x19961], R8 ;  /* 0x0199610809007387 */ /* 0x0083d80000100000 */
[----:B------:R-:W-:Y:S05]  /*24fe0*/  @!P0 BRA `(.L_x_256) ;  /* 0x0000000000108947 */ /* 0x000fea0003800000 */
[----:B------:R-:W3:Y:S01]  /*24ff0*/  LD.E.U8 R6, desc[UR8][R6.64+0x2] ;  /* 0x0000020806067980 */ /* 0x000ee2000c101100 */
[----:B------:R-:W-:Y:S02]  /*25000*/  IMAD.MOV.U32 R30, RZ, RZ, R4 ;  /* 0x000000ffff1e7224 */ /* 0x000fe400078e0004 */
[----:B------:R-:W-:Y:S01]  /*25010*/  IMAD.MOV.U32 R29, RZ, RZ, R5 ;  /* 0x000000ffff1d7224 */ /* 0x000fe200078e0005 */
[----:B---3--:R3:W-:Y:S06]  /*25020*/  STL.U8 [R9+0x19962], R6 ;  /* 0x0199620609007387 */ /* 0x0087ec0000100000 */
.L_x_256:
[----:B------:R-:W-:Y:S05]  /*25030*/  BSYNC.RECONVERGENT B0 ;  /* 0x0000000000007941 */ /* 0x000fea0003800200 */
.L_x_255:
[----:B------:R-:W-:-:S04]  /*25040*/  UIADD3 UR5, UPT, UPT, UR5, 0x1, URZ ;  /* 0x0000000105057890 */ /* 0x000fc8000fffe0ff */
[----:B------:R-:W-:-:S09]  /*25050*/  UISETP.NE.AND UP0, UPT, UR5, 0x64, UPT ;  /* 0x000000640500788c */ /* 0x000fd2000bf05270 */
[----:B------:R-:W-:Y:S05]  /*25060*/  BRA.U !UP0, `(.L_x_260) ;  /* 0x0000001d08d47547 */ /* 0x000fea000b800000 */
[----:B------:R-:W-:Y:S05]  /*25070*/  BRA `(.L_x_261) ;  /* 0xfffffff8000c7947 */ /* 0x000fea000383ffff */
.L_x_254:
[----:B------:R-:W5:Y:S04]  /*25080*/  LDL.64 R14, [R1+0x19d50] ;  /* 0x019d5000010e7983 */ /* 0x000f680000100a00 */
[----:B------:R-:W5:Y:S04]  /*25090*/  LDL.64 R12, [R1+0x19d60] ;  /* 0x019d6000010c7983 */ /* 0x000f680000100a00 */
[----:B------:R-:W5:Y:S04]  /*250a0*/  LDL.64 R10, [R1+0x19d70] ;  /* 0x019d7000010a7983 */ /* 0x000f680000100a00 */
[----:B----4-:R-:W4:Y:S04]  /*250b0*/  LDL.64 R8, [R1+0x19d80] ;  /* 0x019d800001087983 */ /* 0x010f280000100a00 */
[----:B---3--:R-:W3:Y:S04]  /*250c0*/  LDL.64 R6, [R1+0x19d90] ;  /* 0x019d900001067983 */ /* 0x008ee80000100a00 */
[----:B--2---:R-:W2:Y:S01]  /*250d0*/  LDL.64 R4, [R1+0x19da0] ;  /* 0x019da00001047983 */ /* 0x004ea20000100a00 */
[----:B-----5:R-:W-:-:S04]  /*250e0*/  ISETP.LT.U32.AND P0, PT, R14, R30, PT ;  /* 0x0000001e0e00720c */ /* 0x020fc80003f01070 */
[----:B------:R-:W-:-:S04]  /*250f0*/  ISETP.LT.AND.EX P0, PT, R15, R29, PT, P0 ;  /* 0x0000001d0f00720c */ /* 0x000fc80003f01300 */
[----:B------:R-:W-:Y:S02]  /*25100*/  SEL R21, R14, R30, P0 ;  /* 0x0000001e0e157207 */ /* 0x000fe40000000000 */
[----:B0-----:R-:W-:Y:S02]  /*25110*/  SEL R23, R15, R29, P0 ;  /* 0x0000001d0f177207 */ /* 0x001fe40000000000 */
[----:B------:R-:W5:Y:S01]  /*25120*/  LDL.64 R14, [R1+0x19db0] ;  /* 0x019db000010e7983 */ /* 0x000f620000100a00 */
[----:B------:R-:W-:-:S04]  /*25130*/  ISETP.LT.U32.AND P0, PT, R12, R21, PT ;  /* 0x000000150c00720c */ /* 0x000fc80003f01070 */
[----:B------:R-:W-:-:S04]  /*25140*/  ISETP.LT.AND.EX P0, PT, R13, R23, PT, P0 ;  /* 0x000000170d00720c */ /* 0x000fc80003f01300 */
[----:B------:R-:W-:Y:S02]  /*25150*/  SEL R21, R12, R21, P0 ;  /* 0x000000150c157207 */ /* 0x000fe40000000000 */
[----:B------:R-:W-:Y:S02]  /*25160*/  SEL R23, R13, R23, P0 ;  /* 0x000000170d177207 */ /* 0x000fe40000000000 */
[----:B------:R-:W5:Y:S01]  /*25170*/  LDL.64 R12, [R1+0x19dc0] ;  /* 0x019dc000010c7983 */ /* 0x000f620000100a00 */
[----:B------:R-:W-:-:S04]  /*25180*/  ISETP.LT.U32.AND P0, PT, R10, R21, PT ;  /* 0x000000150a00720c */ /* 0x000fc80003f01070 */
[----:B------:R-:W-:-:S04]  /*25190*/  ISETP.LT.AND.EX P0, PT, R11, R23, PT, P0 ;  /* 0x000000170b00720c */ /* 0x000fc80003f01300 */
[----:B------:R-:W-:Y:S02]  /*251a0*/  SEL R21, R10, R21, P0 ;  /* 0x000000150a157207 */ /* 0x000fe40000000000 */
[----:B------:R-:W-:Y:S02]  /*251b0*/  SEL R23, R11, R23, P0 ;  /* 0x000000170b177207 */ /* 0x000fe40000000000 */
[----:B------:R-:W5:Y:S01]  /*251c0*/  LDL.64 R10, [R1+0x19dd0] ;  /* 0x019dd000010a7983 */ /* 0x000f620000100a00 */
[----:B----4-:R-:W-:-:S04]  /*251d0*/  ISETP.LT.U32.AND P0, PT, R8, R21, PT ;  /* 0x000000150800720c */ /* 0x010fc80003f01070 */
        /* <DEDUP_REMOVED lines=9> */
[----:B--2---:R-:W-:-:S04]  /*25270*/  ISETP.LT.U32.AND P0, PT, R4, R21, PT ;  /* 0x000000150400720c */ /* 0x004fc80003f01070 */
[----:B------:R-:W-:-:S04]  /*25280*/  ISETP.LT.AND.EX P0, PT, R5, R23, PT, P0 ;  /* 0x000000170500720c */ /* 0x000fc80003f01300 */
[----:B------:R-:W-:Y:S02]  /*25290*/  SEL R21, R4, R21, P0 ;  /* 0x0000001504157207 */ /* 0x000fe40000000000 */
[----:B------:R-:W-:Y:S02]  /*252a0*/  SEL R23, R5, R23, P0 ;  /* 0x0000001705177207 */ /* 0x000fe40000000000 */
[----:B------:R-:W2:Y:S01]  /*252b0*/  LDL.64 R4, [R1+0x19e00] ;  /* 0x019e000001047983 */ /* 0x000ea20000100a00 */
[----:B-----5:R-:W-:-:S04]  /*252c0*/  ISETP.LT.U32.AND P0, PT, R14, R21, PT ;  /* 0x000000150e00720c */ /* 0x020fc80003f01070 */
        /* <DEDUP_REMOVED lines=443> */
[----:B--2---:R-:W-:-:S04]  /*26e80*/  ISETP.LT.U32.AND P0, PT, R4, R21, PT ;  /* 0x000000150400720c */ /* 0x004fc80003f01070 */
[----:B------:R-:W-:-:S04]  /*26e90*/  ISETP.LT.AND.EX P0, PT, R5, R23, PT, P0 ;  /* 0x000000170500720c */ /* 0x000fc80003f01300 */
[----:B------:R-:W-:Y:S02]  /*26ea0*/  SEL R7, R4, R21, P0 ;  /* 0x0000001504077207 */ /* 0x000fe40000000000 */
[----:B------:R-:W-:Y:S02]  /*26eb0*/  SEL R5, R5, R23, P0 ;  /* 0x0000001705057207 */ /* 0x000fe40000000000 */
[----:B-----5:R-:W-:-:S04]  /*26ec0*/  ISETP.LT.U32.AND P0, PT, R14, R7, PT ;  /* 0x000000070e00720c */ /* 0x020fc80003f01070 */
        /* <DEDUP_REMOVED lines=14> */
[----:B------:R-:W-:-:S07]  /*26fb0*/  SEL R29, R9, R11, P0 ;  /* 0x0000000b091d7207 */ /* 0x000fce0000000000 */
.L_x_260:
[----:B------:R-:W5:Y:S01]  /*26fc0*/  LDCU.64 UR22, c[0x0][0x380] ;  /* 0x00007000ff1677ac */ /* 0x000f620008000a00 */
[----:B------:R-:W0:Y:S01]  /*26fd0*/  S2UR UR6, SR_CgaCtaId ;  /* 0x00000000000679c3 */ /* 0x000e220000008800 */
[----:B------:R-:W-:Y:S01]  /*26fe0*/  IMAD.MOV.U32 R5, RZ, RZ, 0x1 ;  /* 0x00000001ff057424 */ /* 0x000fe200078e00ff */
[----:B------:R-:W-:Y:S01]  /*26ff0*/  UMOV UR5, 0x400 ;  /* 0x0000040000057882 */ /* 0x000fe20000000000 */
[----:B------:R-:W-:Y:S01]  /*27000*/  UIADD3 UR4, UPT, UPT, UR4, 0x1, URZ ;  /* 0x0000000104047890 */ /* 0x000fe2000fffe0ff */
[----:B-----5:R-:W-:-:S04]  /*27010*/  ISETP.GT.U32.AND P0, PT, R30, UR22, PT ;  /* 0x000000161e007c0c */ /* 0x020fc8000bf04070 */
[----:B------:R-:W-:Y:S01]  /*27020*/  ISETP.GT.AND.EX P0, PT, R29, UR23, PT, P0 ;  /* 0x000000171d007c0c */ /* 0x000fe2000bf04300 */
[----:B0-----:R-:W-:-:S12]  /*27030*/  ULEA UR5, UR6, UR5, 0x18 ;  /* 0x0000000506057291 */ /* 0x001fd8000f8ec0ff */
[----:B------:R-:W-:Y:S04]  /*27040*/  @!P0 STS.U8 [UR5], R5 ;  /* 0x00000005ff008988 */ /* 0x000fe80008000005 */
[----:B------:R-:W0:Y:S02]  /*27050*/  LDS.U8 R4, [UR5] ;  /* 0x00000005ff047984 */ /* 0x000e240008000000 */
[----:B0-----:R-:W-:-:S13]  /*27060*/  ISETP.NE.AND P0, PT, R4, RZ, PT ;  /* 0x000000ff0400720c */ /* 0x001fda0003f05270 */
[----:B------:R-:W-:Y:S05]  /*27070*/  @!P0 BRA `(.L_x_262) ;  /* 0xfffffe5c00d48947 */ /* 0x000fea000383ffff */
[----:B------:R-:W-:-:S07]  /*27080*/  IMAD.U32 R4, RZ, RZ, UR4 ;  /* 0x00000004ff047e24 */ /* 0x000fce000f8e00ff */
.L_x_72:
[----:B------:R-:W0:Y:S01]  /*27090*/  S2R R0, SR_TID.X ;  /* 0x0000000000007919 */ /* 0x000e220000002100 */
[----:B------:R-:W5:Y:S01]  /*270a0*/  S2UR UR5, SR_CgaCtaId ;  /* 0x00000000000579c3 */ /* 0x000f620000008800 */
[----:B------:R-:W-:Y:S01]  /*270b0*/  UMOV UR4, 0x400 ;  /* 0x0000040000047882 */ /* 0x000fe20000000000 */
[----:B------:R-:W-:Y:S01]  /*270c0*/  IMAD.MOV.U32 R31, RZ, RZ, R29 ;  /* 0x000000ffff1f7224 */ /* 0x000fe200078e001d */
[----:B------:R-:W-:-:S04]  /*270d0*/  UIADD3 UR4, UPT, UPT, UR4, 0x8, URZ ;  /* 0x0000000804047890 */ /* 0x000fc8000fffe0ff */
[----:B-----5:R-:W-:-:S06]  /*270e0*/  ULEA UR5, UR5, UR4, 0x18 ;  /* 0x0000000405057291 */ /* 0x020fcc000f8ec0ff */
[C---:B0-----:R-:W-:Y:S02]  /*270f0*/  LEA R3, R0.reuse, UR5, 0x4 ;  /* 0x0000000500037c11 */ /* 0x041fe4000f8e20ff */
[----:B------:R-:W-:-:S03]  /*27100*/  ISETP.NE.AND P0, PT, R0, RZ, PT ;  /* 0x000000ff0000720c */ /* 0x000fc60003f05270 */
[----:B------:R0:W-:Y:S04]  /*27110*/  STS.64 [R3], R30 ;  /* 0x0000001e03007388 */ /* 0x0001e80000000a00 */
[----:B------:R0:W-:Y:S01]  /*27120*/  STS [R3+0x8], R4 ;  /* 0x0000080403007388 */ /* 0x0001e20000000800 */
[----:B------:R-:W-:Y:S06]  /*27130*/  MEMBAR.SC.GPU ;  /* 0x0000000000007992 */ /* 0x000fec0000002000 */
[----:B------:R-:W-:-:S00]  /*27140*/  ERRBAR ;  /* 0x00000000000079ab */ /* 0x000fc00000000000 */
[----:B------:R-:W-:Y:S06]  /*27150*/  CGAERRBAR ;  /* 0x00000000000075ab */ /* 0x000fec0000000000 */
[----:B------:R-:W-:Y:S02]  /*27160*/  CCTL.IVALL ;  /* 0x00000000ff00798f */ /* 0x000fe40002000000 */
[----:B------:R-:W-:Y:S06]  /*27170*/  BAR.SYNC.DEFER_BLOCKING 0x0 ;  /* 0x0000000000007b1d */ /* 0x000fec0000010000 */
[----:B------:R-:W-:Y:S05]  /*27180*/  @P0 EXIT ;  /* 0x000000000000094d */ /* 0x000fea0003800000 */
[----:B0-----:R-:W0:Y:S01]  /*27190*/  LDC.64 R4, c[0x0][0x390] ;  /* 0x0000e400ff047b82 */ /* 0x001e220000000a00 */
[----:B------:R-:W5:Y:S01]  /*271a0*/  LDCU UR7, c[0x0][0x360] ;  /* 0x00006c00ff0777ac */ /* 0x000f620008000800 */
[----:B-1-3--:R-:W-:Y:S02]  /*271b0*/  IMAD.MOV.U32 R6, RZ, RZ, -0x1 ;  /* 0xffffffffff067424 */ /* 0x00afe400078e00ff */
[----:B------:R-:W-:Y:S01]  /*271c0*/  IMAD.MOV.U32 R7, RZ, RZ, 0x7fffffff ;  /* 0x7fffffffff077424 */ /* 0x000fe200078e00ff */
[----:B------:R-:W-:Y:S01]  /*271d0*/  UMOV UR4, URZ ;  /* 0x000000ff00047c82 */ /* 0x000fe20008000000 */
[----:B------:R-:W-:Y:S02]  /*271e0*/  IMAD.MOV.U32 R2, RZ, RZ, -0x1 ;  /* 0xffffffffff027424 */ /* 0x000fe400078e00ff */
[----:B------:R-:W-:Y:S01]  /*271f0*/  IMAD.MOV.U32 R0, RZ, RZ, 0x7fffffff ;  /* 0x7fffffffff007424 */ /* 0x000fe200078e00ff */
[----:B-----5:R-:W-:Y:S02]  /*27200*/  UISETP.GE.U32.AND UP0, UPT, UR7, 0x4, UPT ;  /* 0x000000040700788c */ /* 0x020fe4000bf06070 */
[----:B------:R-:W-:Y:S01]  /*27210*/  ULOP3.LUT UR6, UR7, 0x3, URZ, 0xc0, !UPT ;  /* 0x0000000307067892 */ /* 0x000fe2000f8ec0ff */
[----:B0-----:R0:W-:Y:S06]  /*27220*/  STG.E.64 desc[UR8][R4.64], R6 ;  /* 0x0000000604007986 */ /* 0x0011ec000c101b08 */
[----:B------:R-:W-:Y:S05]  /*27230*/  BRA.U !UP0, `(.L_x_263) ;  /* 0x00000011086c7547 */ /* 0x000fea000b800000 */
[----:B------:R-:W-:Y:S01]  /*27240*/  ULOP3.LUT UR4, UR7, 0xfffffffc, URZ, 0xc0, !UPT ;  /* 0xfffffffc07047892 */ /* 0x000fe2000f8ec0ff */
[----:B------:R-:W-:Y:S02]  /*27250*/  IMAD.MOV.U32 R2, RZ, RZ, -0x1 ;  /* 0xffffffffff027424 */ /* 0x000fe400078e00ff */
[----:B------:R-:W-:Y:S01]  /*27260*/  IMAD.MOV.U32 R0, RZ, RZ, 0x7fffffff ;  /* 0x7fffffffff007424 */ /* 0x000fe200078e00ff */
[----:B------:R-:W-:Y:S02]  /*27270*/  UIADD3 UR10, UPT, UPT, -UR4, URZ, URZ ;  /* 0x000000ff040a7290 */ /* 0x000fe4000fffe1ff */
[----:B------:R-:W-:Y:S02]  /*27280*/  ULOP3.LUT UR4, UR7, 0x7fc, URZ, 0xc0, !UPT ;  /* 0x000007fc07047892 */ /* 0x000fe4000f8ec0ff */
[----:B------:R-:W-:Y:S02]  /*27290*/  UISETP.GE.AND UP0, UPT, UR10, URZ, UPT ;  /* 0x000000ff0a00728c */ /* 0x000fe4000bf06270 */
[----:B------:R-:W-:-:S07]  /*272a0*/  UIADD3 UR7, UPT, UPT, UR5, 0x20, URZ ;  /* 0x0000002005077890 */ /* 0x000fce000fffe0ff */
[----:B------:R-:W-:Y:S05]  /*272b0*/  BRA.U UP0, `(.L_x_264) ;  /* 0x0000000d00ac7547 */ /* 0x000fea000b800000 */
[----:B------:R-:W-:Y:S02]  /*272c0*/  UIADD3 UR11, UPT, UPT, -UR10, URZ, URZ ;  /* 0x000000ff0a0b7290 */ /* 0x000fe4000fffe1ff */
[----:B------:R-:W-:Y:S02]  /*272d0*/  UPLOP3.LUT UP0, UPT, UPT, UPT, UPT, 0x80, 0x8 ;  /* 0x000000000008789c */ /* 0x000fe40003f0f070 */
[----:B------:R-:W-:-:S09]  /*272e0*/  UISETP.GT.AND UP1, UPT, UR11, 0xc, UPT ;  /* 0x0000000c0b00788c */ /* 0x000fd2000bf24270 */
[----:B------:R-:W-:Y:S05]  /*272f0*/  BRA.U !UP1, `(.L_x_265) ;  /* 0x0000000909547547 */ /* 0x000fea000b800000 */
[----:B------:R-:W-:-:S11]  /*27300*/  UPLOP3.LUT UP0, UPT, UPT, UPT, UPT, 0x40, 0x4 ;  /* 0x000000000004789c */ /* 0x000fd60003f0e870 */
.L_x_266:
[----:B-1----:R-:W1:Y:S01]  /*27310*/  LDS.64 R16, [UR7+-0x20] ;  /* 0xffffe007ff107984 */ /* 0x002e620008000a00 */
[----:B------:R-:W-:-:S03]  /*27320*/  UIADD3 UR10, UPT, UPT, UR10, 0x10, URZ ;  /* 0x000000100a0a7890 */ /* 0x000fc6000fffe0ff */
[----:B--2-4-:R-:W2:Y:S01]  /*27330*/  LDS.64 R10, [UR7+-0x10] ;  /* 0xfffff007ff0a7984 */ /* 0x014ea20008000a00 */
[----:B------:R-:W-:-:S03]  /*27340*/  UISETP.GE.AND UP1, UPT, UR10, -0xc, UPT ;  /* 0xfffffff40a00788c */ /* 0x000fc6000bf26270 */
[----:B------:R-:W3:Y:S04]  /*27350*/  LDS.64 R12, [UR7] ;  /* 0x00000007ff0c7984 */ /* 0x000ee80008000a00 */
[----:B------:R-:W-:Y:S04]  /*27360*/  LDS.64 R14, [UR7+0x10] ;  /* 0x00001007ff0e7984 */ /* 0x000fe80008000a00 */
[----:B0-----:R-:W-:Y:S04]  /*27370*/  LDS.64 R4, [UR7+0x20] ;  /* 0x00002007ff047984 */ /* 0x001fe80008000a00 */
[----:B------:R-:W-:Y:S04]  /*27380*/  LDS.64 R6, [UR7+0x30] ;  /* 0x00003007ff067984 */ /* 0x000fe80008000a00 */
[----:B------:R-:W-:Y:S04]  /*27390*/  LDS.64 R28, [UR7+0x40] ;  /* 0x00004007ff1c7984 */ /* 0x000fe80008000a00 */
[----:B------:R-:W-:Y:S04]  /*273a0*/  LDS.64 R20, [UR7+0x50] ;  /* 0x00005007ff147984 */ /* 0x000fe80008000a00 */
[----:B------:R-:W-:Y:S04]  /*273b0*/  LDS.64 R8, [UR7+0x60] ;  /* 0x00006007ff087984 */ /* 0x000fe80008000a00 */
[----:B------:R-:W-:Y:S01]  /*273c0*/  LDS.64 R24, [UR7+0x70] ;  /* 0x00007007ff187984 */ /* 0x000fe20008000a00 */
[----:B-1----:R-:W-:-:S04]  /*273d0*/  ISETP.GE.U32.AND P2, PT, R16, R2, PT ;  /* 0x000000021000720c */ /* 0x002fc80003f46070 */
[----:B------:R-:W-:-:S13]  /*273e0*/  ISETP.GE.AND.EX P2, PT, R17, R0, PT, P2 ;  /* 0x000000001100720c */ /* 0x000fda0003f46320 */
[----:B------:R-:W-:Y:S01]  /*273f0*/  @!P2 IMAD.MOV.U32 R2, RZ, RZ, R16 ;  /* 0x000000ffff02a224 */ /* 0x000fe200078e0010 */
[----:B------:R-:W0:Y:S01]  /*27400*/  @!P2 LDS R33, [UR7+-0x18] ;  /* 0xffffe807ff21a984 */ /* 0x000e220008000800 */
[----:B------:R-:W-:Y:S01]  /*27410*/  @!P2 IMAD.MOV.U32 R0, RZ, RZ, R17 ;  /* 0x000000ffff00a224 */ /* 0x000fe200078e0011 */
[----:B------:R-:W1:Y:S02]  /*27420*/  @!P2 LDC.64 R30, c[0x0][0x390] ;  /* 0x0000e400ff1eab82 */ /* 0x000e640000000a00 */
[----:B--2---:R-:W-:-:S04]  /*27430*/  ISETP.GE.U32.AND P1, PT, R10, R2, PT ;  /* 0x000000020a00720c */ /* 0x004fc80003f26070 */
[----:B------:R-:W-:-:S13]  /*27440*/  ISETP.GE.AND.EX P1, PT, R11, R0, PT, P1 ;  /* 0x000000000b00720c */ /* 0x000fda0003f26310 */
[----:B------:R-:W-:Y:S01]  /*27450*/  @!P1 IMAD.MOV.U32 R2, RZ, RZ, R10 ;  /* 0x000000ffff029224 */ /* 0x000fe200078e000a */
[----:B------:R-:W2:Y:S01]  /*27460*/  @!P1 LDS R35, [UR7+-0x8] ;  /* 0xfffff807ff239984 */ /* 0x000ea20008000800 */
[----:B------:R-:W-:Y:S01]  /*27470*/  @!P1 IMAD.MOV.U32 R0, RZ, RZ, R11 ;  /* 0x000000ffff009224 */ /* 0x000fe200078e000b */
[----:B------:R-:W4:Y:S02]  /*27480*/  @!P1 LDC.64 R22, c[0x0][0x390] ;  /* 0x0000e400ff169b82 */ /* 0x000f240000000a00 */
[----:B---3--:R-:W-:Y:S01]  /*27490*/  ISETP.GE.U32.AND P0, PT, R12, R2, PT ;  /* 0x000000020c00720c */ /* 0x008fe20003f06070 */
[----:B-1----:R-:W-:Y:S03]  /*274a0*/  @!P2 STG.E.64 desc[UR8][R30.64], R16 ;  /* 0x000000101e00a986 */ /* 0x002fe6000c101b08 */
[----:B------:R-:W-:Y:S01]  /*274b0*/  ISETP.GE.AND.EX P0, PT, R13, R0, PT, P0 ;  /* 0x000000000d00720c */ /* 0x000fe20003f06300 */
[----:B0-----:R0:W-:-:S12]  /*274c0*/  @!P2 STG.E desc[UR8][R30.64+0x8], R33 ;  /* 0x000008211e00a986 */ /* 0x0011d8000c101908 */
[----:B------:R-:W-:Y:S01]  /*274d0*/  @!P0 IMAD.MOV.U32 R2, RZ, RZ, R12 ;  /* 0x000000ffff028224 */ /* 0x000fe200078e000c */
[----:B------:R-:W1:Y:S01]  /*274e0*/  @!P0 LDS R27, [UR7+0x8] ;  /* 0x00000807ff1b8984 */ /* 0x000e620008000800 */
[----:B------:R-:W-:Y:S01]  /*274f0*/  @!P0 IMAD.MOV.U32 R0, RZ, RZ, R13 ;  /* 0x000000ffff008224 */ /* 0x000fe200078e000d */
[----:B------:R-:W3:Y:S02]  /*27500*/  @!P0 LDC.64 R18, c[0x0][0x390] ;  /* 0x0000e400ff128b82 */ /* 0x000ee40000000a00 */
[----:B------:R-:W-:Y:S01]  /*27510*/  ISETP.GE.U32.AND P4, PT, R14, R2, PT ;  /* 0x000000020e00720c */ /* 0x000fe20003f86070 */
[----:B----4-:R4:W-:Y:S03]  /*27520*/  @!P1 STG.E.64 desc[UR8][R22.64], R10 ;  /* 0x0000000a16009986 */ /* 0x0109e6000c101b08 */
[----:B------:R-:W-:Y:S01]  /*27530*/  ISETP.GE.AND.EX P4, PT, R15, R0, PT, P4 ;  /* 0x000000000f00720c */ /* 0x000fe20003f86340 */
[----:B------:R-:W-:Y:S04]  /*27540*/  LDS.64 R32, [UR7+0x80] ;  /* 0x00008007ff207984 */ /* 0x000fe80008000a00 */
[----:B--2---:R-:W-:Y:S08]  /*27550*/  @!P1 STG.E desc[UR8][R22.64+0x8], R35 ;  /* 0x0000082316009986 */ /* 0x004ff0000c101908 */
[----:B------:R-:W-:Y:S01]  /*27560*/  @!P4 IMAD.MOV.U32 R2, RZ, RZ, R14 ;  /* 0x000000ffff02c224 */ /* 0x000fe200078e000e */
[----:B------:R-:W2:Y:S01]  /*27570*/  @!P4 LDS R3, [UR7+0x18] ;  /* 0x00001807ff03c984 */ /* 0x000ea20008000800 */
[----:B------:R-:W-:Y:S01]  /*27580*/  @!P4 IMAD.MOV.U32 R0, RZ, RZ, R15 ;  /* 0x000000ffff00c224 */ /* 0x000fe200078e000f */
[----:B0-----:R-:W0:Y:S02]  /*27590*/  @!P4 LDC.64 R30, c[0x0][0x390] ;  /* 0x0000e400ff1ecb82 */ /* 0x001e240000000a00 */
[----:B------:R-:W-:Y:S01]  /*275a0*/  ISETP.GE.U32.AND P6, PT, R4, R2, PT ;  /* 0x000000020400720c */ /* 0x000fe20003fc6070 */
[----:B---3--:R3:W-:Y:S03]  /*275b0*/  @!P0 STG.E.64 desc[UR8][R18.64], R12 ;  /* 0x0000000c12008986 */ /* 0x0087e6000c101b08 */
[----:B------:R-:W-:Y:S01]  /*275c0*/  ISETP.GE.AND.EX P6, PT, R5, R0, PT, P6 ;  /* 0x000000000500720c */ /* 0x000fe20003fc6360 */
[----:B------:R-:W-:Y:S04]  /*275d0*/  LDS.64 R22, [UR7+0x90] ;  /* 0x00009007ff167984 */ /* 0x000fe80008000a00 */
[----:B-1----:R-:W-:Y:S08]  /*275e0*/  @!P0 STG.E desc[UR8][R18.64+0x8], R27 ;  /* 0x0000081b12008986 */ /* 0x002ff0000c101908 */
[----:B------:R-:W-:Y:S01]  /*275f0*/  @!P6 IMAD.MOV.U32 R2, RZ, RZ, R4 ;  /* 0x000000ffff02e224 */ /* 0x000fe200078e0004 */
[----:B------:R-:W1:Y:S01]  /*27600*/  @!P6 LDS R17, [UR7+0x28] ;  /* 0x00002807ff11e984 */ /* 0x000e620008000800 */
[----:B------:R-:W-:Y:S01]  /*27610*/  @!P6 IMAD.MOV.U32 R0, RZ, RZ, R5 ;  /* 0x000000ffff00e224 */ /* 0x000fe200078e0005 */
[----:B----4-:R-:W4:Y:S02]  /*27620*/  @!P6 LDC.64 R10, c[0x0][0x390] ;  /* 0x0000e400ff0aeb82 */ /* 0x010f240000000a00 */
[----:B------:R-:W-:Y:S01]  /*27630*/  ISETP.GE.U32.AND P5, PT, R6, R2, PT ;  /* 0x000000020600720c */ /* 0x000fe20003fa6070 */
[----:B0-----:R-:W-:Y:S03]  /*27640*/  @!P4 STG.E.64 desc[UR8][R30.64], R14 ;  /* 0x0000000e1e00c986 */ /* 0x001fe6000c101b08 */
[----:B------:R-:W-:Y:S01]  /*27650*/  ISETP.GE.AND.EX P5, PT, R7, R0, PT, P5 ;  /* 0x000000000700720c */ /* 0x000fe20003fa6350 */
[----:B------:R-:W-:Y:S04]  /*27660*/  LDS.64 R18, [UR7+0xa0] ;  /* 0x0000a007ff127984 */ /* 0x000fe80008000a00 */
[----:B------:R-:W-:Y:S04]  /*27670*/  LDS.64 R14, [UR7+0xb0] ;  /* 0x0000b007ff0e7984 */ /* 0x000fe80008000a00 */
[----:B--2---:R0:W-:Y:S04]  /*27680*/  @!P4 STG.E desc[UR8][R30.64+0x8], R3 ;  /* 0x000008031e00c986 */ /* 0x0041e8000c101908 */
[----:B------:R-:W-:Y:S01]  /*27690*/  @!P5 IMAD.MOV.U32 R2, RZ, RZ, R6 ;  /* 0x000000ffff02d224 */ /* 0x000fe200078e0006 */
[----:B------:R-:W2:Y:S01]  /*276a0*/  @!P5 LDS R35, [UR7+0x38] ;  /* 0x00003807ff23d984 */ /* 0x000ea20008000800 */
[----:B------:R-:W-:Y:S01]  /*276b0*/  @!P5 IMAD.MOV.U32 R0, RZ, RZ, R7 ;  /* 0x000000ffff00d224 */ /* 0x000fe200078e0007 */
[----:B---3--:R-:W3:Y:S02]  /*276c0*/  @!P5 LDC.64 R12, c[0x0][0x390] ;  /* 0x0000e400ff0cdb82 */ /* 0x008ee40000000a00 */
[----:B------:R-:W-:Y:S01]  /*276d0*/  ISETP.GE.U32.AND P3, PT, R28, R2, PT ;  /* 0x000000021c00720c */ /* 0x000fe20003f66070 */
[----:B----4-:R4:W-:Y:S03]  /*276e0*/  @!P6 STG.E.64 desc[UR8][R10.64], R4 ;  /* 0x000000040a00e986 */ /* 0x0109e6000c101b08 */
[----:B------:R-:W-:Y:S01]  /*276f0*/  ISETP.GE.AND.EX P3, PT, R29, R0, PT, P3 ;  /* 0x000000001d00720c */ /* 0x000fe20003f66330 */
[----:B-1----:R-:W-:-:S12]  /*27700*/  @!P6 STG.E desc[UR8][R10.64+0x8], R17 ;  /* 0x000008110a00e986 */ /* 0x002fd8000c101908 */
[----:B------:R-:W-:Y:S01]  /*27710*/  @!P3 IMAD.MOV.U32 R2, RZ, RZ, R28 ;  /* 0x000000ffff02b224 */ /* 0x000fe200078e001c */
[----:B------:R-:W1:Y:S01]  /*27720*/  @!P3 LDS R27, [UR7+0x48] ;  /* 0x00004807ff1bb984 */ /* 0x000e620008000800 */
[----:B------:R-:W-:Y:S01]  /*27730*/  @!P3 IMAD.MOV.U32 R0, RZ, RZ, R29 ;  /* 0x000000ffff00b224 */ /* 0x000fe200078e001d */
[----:B0-----:R-:W0:Y:S02]  /*27740*/  @!P3 LDC.64 R30, c[0x0][0x390] ;  /* 0x0000e400ff1ebb82 */ /* 0x001e240000000a00 */
[----:B------:R-:W-:Y:S01]  /*27750*/  ISETP.GE.U32.AND P2, PT, R20, R2, PT ;  /* 0x000000021400720c */ /* 0x000fe20003f46070 */
[----:B---3--:R-:W-:Y:S03]  /*27760*/  @!P5 STG.E.64 desc[UR8][R12.64], R6 ;  /* 0x000000060c00d986 */ /* 0x008fe6000c101b08 */
[----:B------:R-:W-:Y:S01]  /*27770*/  ISETP.GE.AND.EX P2, PT, R21, R0, PT, P2 ;  /* 0x000000001500720c */ /* 0x000fe20003f46320 */
[----:B------:R-:W-:Y:S04]  /*27780*/  LDS.64 R10, [UR7+0xc0] ;  /* 0x0000c007ff0a7984 */ /* 0x000fe80008000a00 */
[----:B------:R-:W-:Y:S04]  /*27790*/  LDS.64 R6, [UR7+0xd0] ;  /* 0x0000d007ff067984 */ /* 0x000fe80008000a00 */
[----:B--2---:R2:W-:Y:S04]  /*277a0*/  @!P5 STG.E desc[UR8][R12.64+0x8], R35 ;  /* 0x000008230c00d986 */ /* 0x0045e8000c101908 */
[----:B------:R-:W-:Y:S01]  /*277b0*/  @!P2 IMAD.MOV.U32 R2, RZ, RZ, R20 ;  /* 0x000000ffff02a224 */ /* 0x000fe200078e0014 */
[----:B------:R-:W3:Y:S01]  /*277c0*/  @!P2 LDS R3, [UR7+0x58] ;  /* 0x00005807ff03a984 */ /* 0x000ee20008000800 */
[----:B------:R-:W-:Y:S01]  /*277d0*/  @!P2 IMAD.MOV.U32 R0, RZ, RZ, R21 ;  /* 0x000000ffff00a224 */ /* 0x000fe200078e0015 */
[----:B----4-:R-:W4:Y:S02]  /*277e0*/  @!P2 LDC.64 R4, c[0x0][0x390] ;  /* 0x0000e400ff04ab82 */ /* 0x010f240000000a00 */
[----:B------:R-:W-:Y:S01]  /*277f0*/  ISETP.GE.U32.AND P1, PT, R8, R2, PT ;  /* 0x000000020800720c */ /* 0x000fe20003f26070 */
[----:B0-----:R-:W-:Y:S03]  /*27800*/  @!P3 STG.E.64 desc[UR8][R30.64], R28 ;  /* 0x0000001c1e00b986 */ /* 0x001fe6000c101b08 */
[----:B------:R-:W-:Y:S01]  /*27810*/  ISETP.GE.AND.EX P1, PT, R9, R0, PT, P1 ;  /* 0x000000000900720c */ /* 0x000fe20003f26310 */
[----:B-1----:R-:W-:-:S12]  /*27820*/  @!P3 STG.E desc[UR8][R30.64+0x8], R27 ;  /* 0x0000081b1e00b986 */ /* 0x002fd8000c101908 */
[----:B------:R-:W-:Y:S01]  /*27830*/  @!P1 IMAD.MOV.U32 R2, RZ, RZ, R8 ;  /* 0x000000ffff029224 */ /* 0x000fe200078e0008 */
[----:B------:R-:W0:Y:S01]  /*27840*/  @!P1 LDS R17, [UR7+0x68] ;  /* 0x00006807ff119984 */ /* 0x000e220008000800 */
[----:B------:R-:W-:Y:S01]  /*27850*/  @!P1 IMAD.MOV.U32 R0, RZ, RZ, R9 ;  /* 0x000000ffff009224 */ /* 0x000fe200078e0009 */
[----:B--2---:R-:W1:Y:S02]  /*27860*/  @!P1 LDC.64 R12, c[0x0][0x390] ;  /* 0x0000e400ff0c9b82 */ /* 0x004e640000000a00 */
[----:B------:R-:W-:Y:S01]  /*27870*/  ISETP.GE.U32.AND P0, PT, R24, R2, PT ;  /* 0x000000021800720c */ /* 0x000fe20003f06070 */
[----:B----4-:R-:W-:Y:S03]  /*27880*/  @!P2 STG.E.64 desc[UR8][R4.64], R20 ;  /* 0x000000140400a986 */ /* 0x010fe6000c101b08 */
[----:B------:R-:W-:Y:S01]  /*27890*/  ISETP.GE.AND.EX P0, PT, R25, R0, PT, P0 ;  /* 0x000000001900720c */ /* 0x000fe20003f06300 */
[----:B---3--:R-:W-:-:S12]  /*278a0*/  @!P2 STG.E desc[UR8][R4.64+0x8], R3 ;  /* 0x000008030400a986 */ /* 0x008fd8000c101908 */
[----:B------:R-:W-:Y:S01]  /*278b0*/  @!P0 IMAD.MOV.U32 R2, RZ, RZ, R24 ;  /* 0x000000ffff028224 */ /* 0x000fe200078e0018 */
[----:B------:R-:W2:Y:S01]  /*278c0*/  @!P0 LDC.64 R34, c[0x0][0x390] ;  /* 0x0000e400ff228b82 */ /* 0x000ea20000000a00 */
[----:B------:R-:W-:Y:S01]  /*278d0*/  @!P0 IMAD.MOV.U32 R0, RZ, RZ, R25 ;  /* 0x000000ffff008224 */ /* 0x000fe200078e0019 */
[----:B------:R-:W3:Y:S02]  /*278e0*/  @!P0 LDS R26, [UR7+0x78] ;  /* 0x00007807ff1a8984 */ /* 0x000ee40008000800 */
[----:B------:R-:W-:Y:S02]  /*278f0*/  ISETP.GE.U32.AND P4, PT, R32, R2, PT ;  /* 0x000000022000720c */ /* 0x000fe40003f86070 */
[----:B-1----:R-:W-:Y:S02]  /*27900*/  @!P1 STG.E.64 desc[UR8][R12.64], R8 ;  /* 0x000000080c009986 */ /* 0x002fe4000c101b08 */
[----:B------:R-:W-:Y:S02]  /*27910*/  ISETP.GE.AND.EX P4, PT, R33, R0, PT, P4 ;  /* 0x000000002100720c */ /* 0x000fe40003f86340 */
[----:B0-----:R-:W-:Y:S11]  /*27920*/  @!P1 STG.E desc[UR8][R12.64+0x8], R17 ;  /* 0x000008110c009986 */ /* 0x001ff6000c101908 */
[----:B------:R-:W-:Y:S01]  /*27930*/  @!P4 IMAD.MOV.U32 R2, RZ, RZ, R32 ;  /* 0x000000ffff02c224 */ /* 0x000fe200078e0020 */
[----:B------:R-:W0:Y:S01]  /*27940*/  @!P4 LDS R37, [UR7+0x88] ;  /* 0x00008807ff25c984 */ /* 0x000e220008000800 */
[----:B------:R-:W-:Y:S01]  /*27950*/  @!P4 IMAD.MOV.U32 R0, RZ, RZ, R33 ;  /* 0x000000ffff00c224 */ /* 0x000fe200078e0021 */
[----:B------:R-:W1:Y:S02]  /*27960*/  @!P4 LDC.64 R28, c[0x0][0x390] ;  /* 0x0000e400ff1ccb82 */ /* 0x000e640000000a00 */
[----:B------:R-:W-:Y:S01]  /*27970*/  ISETP.GE.U32.AND P6, PT, R22, R2, PT ;  /* 0x000000021600720c */ /* 0x000fe20003fc6070 */
[----:B--2---:R-:W-:Y:S03]  /*27980*/  @!P0 STG.E.64 desc[UR8][R34.64], R24 ;  /* 0x0000001822008986 */ /* 0x004fe6000c101b08 */
        /* <DEDUP_REMOVED lines=34> */
[----:B------:R-:W2:Y:S01]  /*27bb0*/  @!P1 LDC.64 R24, c[0x0][0x390] ;  /* 0x0000e400ff189b82 */ /* 0x000ea20000000a00 */
[----:B------:R-:W-:Y:S01]  /*27bc0*/  @!P1 IMAD.MOV.U32 R2, RZ, RZ, R6 ;  /* 0x000000ffff029224 */ /* 0x000fe200078e0006 */
[----:B------:R-:W3:Y:S01]  /*27bd0*/  @!P1 LDS R31, [UR7+0xd8] ;  /* 0x0000d807ff1f9984 */ /* 0x000ee20008000800 */
[----:B------:R-:W-:Y:S01]  /*27be0*/  @!P1 IMAD.MOV.U32 R0, RZ, RZ, R7 ;  /* 0x000000ffff009224 */ /* 0x000fe200078e0007 */
[----:B------:R-:W-:Y:S02]  /*27bf0*/  UIADD3 UR7, UPT, UPT, UR7, 0x100, URZ ;  /* 0x0000010007077890 */ /* 0x000fe4000fffe0ff */
[----:B-1----:R1:W-:Y:S04]  /*27c00*/  @!P2 STG.E.64 desc[UR8][R8.64], R10 ;  /* 0x0000000a0800a986 */ /* 0x0023e8000c101b08 */
[----:B0-----:R1:W-:Y:S04]  /*27c10*/  @!P2 STG.E desc[UR8][R8.64+0x8], R27 ;  /* 0x0000081b0800a986 */ /* 0x0013e8000c101908 */
[----:B--2---:R1:W-:Y:S04]  /*27c20*/  @!P1 STG.E.64 desc[UR8][R24.64], R6 ;  /* 0x0000000618009986 */ /* 0x0043e8000c101b08 */
[----:B---3--:R1:W-:Y:S01]  /*27c30*/  @!P1 STG.E desc[UR8][R24.64+0x8], R31 ;  /* 0x0000081f18009986 */ /* 0x0083e2000c101908 */
[----:B------:R-:W-:Y:S05]  /*27c40*/  BRA.U !UP1, `(.L_x_266) ;  /* 0xfffffff509b07547 */ /* 0x000fea000b83ffff */
.L_x_265:
[----:B------:R-:W-:-:S04]  /*27c50*/  UIADD3 UR11, UPT, UPT, -UR10, URZ, URZ ;  /* 0x000000ff0a0b7290 */ /* 0x000fc8000fffe1ff */
[----:B------:R-:W-:-:S09]  /*27c60*/  UISETP.GT.AND UP1, UPT, UR11, 0x4, UPT ;  /* 0x000000040b00788c */ /* 0x000fd2000bf24270 */
[----:B------:R-:W-:Y:S05]  /*27c70*/  BRA.U !UP1, `(.L_x_267) ;  /* 0x0000000509347547 */ /* 0x000fea000b800000 */
[----:B-12-4-:R-:W1:Y:S01]  /*27c80*/  LDS.64 R8, [UR7+-0x20] ;  /* 0xffffe007ff087984 */ /* 0x016e620008000a00 */
[----:B------:R-:W-:Y:S02]  /*27c90*/  UIADD3 UR11, UPT, UPT, UR7, 0x40, URZ ;  /* 0x00000040070b7890 */ /* 0x000fe4000fffe0ff */
[----:B------:R-:W-:Y:S01]  /*27ca0*/  UIADD3 UR10, UPT, UPT, UR10, 0x4, URZ ;  /* 0x000000040a0a7890 */ /* 0x000fe2000fffe0ff */
[----:B------:R-:W2:Y:S01]  /*27cb0*/  LDS.64 R24, [UR7+-0x10] ;  /* 0xfffff007ff187984 */ /* 0x000ea20008000a00 */
[----:B------:R-:W-:Y:S02]  /*27cc0*/  UPLOP3.LUT UP0, UPT, UPT, UPT, UPT, 0x40, 0x4 ;  /* 0x000000000004789c */ /* 0x000fe40003f0e870 */
[----:B------:R-:W-:Y:S01]  /*27cd0*/  UIADD3 UR10, UPT, UPT, UR10, 0x4, URZ ;  /* 0x000000040a0a7890 */ /* 0x000fe2000fffe0ff */
[----:B------:R-:W3:Y:S04]  /*27ce0*/  LDS.64 R32, [UR7] ;  /* 0x00000007ff207984 */ /* 0x000ee80008000a00 */
[----:B------:R-:W-:Y:S04]  /*27cf0*/  LDS.64 R22, [UR7+0x10] ;  /* 0x00001007ff167984 */ /* 0x000fe80008000a00 */
[----:B------:R-:W-:Y:S04]  /*27d00*/  LDS.64 R18, [UR7+0x20] ;  /* 0x00002007ff127984 */ /* 0x000fe80008000a00 */
[----:B------:R-:W-:Y:S04]  /*27d10*/  LDS.64 R14, [UR7+0x30] ;  /* 0x00003007ff0e7984 */ /* 0x000fe80008000a00 */
[----:B------:R-:W-:Y:S04]  /*27d20*/  LDS.64 R10, [UR7+0x40] ;  /* 0x00004007ff0a7984 */ /* 0x000fe80008000a00 */
[----:B0-----:R-:W-:Y:S01]  /*27d30*/  LDS.64 R6, [UR7+0x50] ;  /* 0x00005007ff067984 */ /* 0x001fe20008000a00 */
        /* <DEDUP_REMOVED lines=9> */
[----:B------:R-:W2:Y:S01]  /*27dd0*/  @!P5 LDC.64 R34, c[0x0][0x390] ;  /* 0x0000e400ff22db82 */ /* 0x000ea20000000a00 */
[----:B------:R-:W-:Y:S01]  /*27de0*/  @!P5 IMAD.MOV.U32 R0, RZ, RZ, R25 ;  /* 0x000000ffff00d224 */ /* 0x000fe200078e0019 */
[----:B------:R-:W4:Y:S02]  /*27df0*/  @!P5 LDS R26, [UR7+-0x8] ;  /* 0xfffff807ff1ad984 */ /* 0x000f240008000800 */
[----:B---3--:R-:W-:Y:S02]  /*27e00*/  ISETP.GE.U32.AND P4, PT, R32, R2, PT ;  /* 0x000000022000720c */ /* 0x008fe40003f86070 */
        /* <DEDUP_REMOVED lines=10> */
[----:B----4-:R-:W-:-:S12]  /*27eb0*/  @!P5 STG.E desc[UR8][R34.64+0x8], R26 ;  /* 0x0000081a2200d986 */ /* 0x010fd8000c101908 */
        /* <DEDUP_REMOVED lines=11> */
[----:B------:R-:W1:Y:S01]  /*27f70*/  @!P2 LDC.64 R16, c[0x0][0x390] ;  /* 0x0000e400ff10ab82 */ /* 0x000e620000000a00 */
[----:B------:R-:W-:Y:S01]  /*27f80*/  UIADD3 UR7, UPT, UPT, UR11, 0x40, URZ ;  /* 0x000000400b077890 */ /* 0x000fe2000fffe0ff */
[----:B------:R-:W-:Y:S01]  /*27f90*/  ISETP.GE.U32.AND P1, PT, R14, R2, PT ;  /* 0x000000020e00720c */ /* 0x000fe20003f26070 */
[----:B--2---:R-:W-:Y:S03]  /*27fa0*/  @!P3 STG.E.64 desc[UR8][R20.64], R22 ;  /* 0x000000161400b986 */ /* 0x004fe6000c101b08 */
[----:B------:R-:W-:Y:S01]  /*27fb0*/  ISETP.GE.AND.EX P1, PT, R15, R0, PT, P1 ;  /* 0x000000000f00720c */ /* 0x000fe20003f26310 */
[----:B---3--:R-:W-:-:S12]  /*27fc0*/  @!P3 STG.E desc[UR8][R20.64+0x8], R3 ;  /* 0x000008031400b986 */ /* 0x008fd8000c101908 */
[----:B------:R-:W-:Y:S01]  /*27fd0*/  @!P1 IMAD.MOV.U32 R2, RZ, RZ, R14 ;  /* 0x000000ffff029224 */ /* 0x000fe200078e000e */
[----:B------:R-:W2:Y:S01]  /*27fe0*/  @!P1 LDC.64 R12, c[0x0][0x390] ;  /* 0x0000e400ff0c9b82 */ /* 0x000ea20000000a00 */
[----:B------:R-:W-:Y:S01]  /*27ff0*/  @!P1 IMAD.MOV.U32 R0, RZ, RZ, R15 ;  /* 0x000000ffff009224 */ /* 0x000fe200078e000f */
[----:B------:R-:W3:Y:S02]  /*28000*/  @!P1 LDS R5, [UR11+-0x8] ;  /* 0xfffff80bff059984 */ /* 0x000ee40008000800 */
        /* <DEDUP_REMOVED lines=15> */
[----:B------:R-:W-:-:S03]  /*28100*/  @!P6 IMAD.MOV.U32 R0, RZ, RZ, R7 ;  /* 0x000000ffff00e224 */ /* 0x000fc600078e0007 */
[----:B-1----:R1:W-:Y:S04]  /*28110*/  @!P0 STG.E.64 desc[UR8][R8.64], R10 ;  /* 0x0000000a08008986 */ /* 0x0023e8000c101b08 */
[----:B0-----:R1:W-:Y:S04]  /*28120*/  @!P0 STG.E desc[UR8][R8.64+0x8], R27 ;  /* 0x0000081b08008986 */ /* 0x0013e8000c101908 */
[----:B--2---:R1:W-:Y:S04]  /*28130*/  @!P6 STG.E.64 desc[UR8][R24.64], R6 ;  /* 0x000000061800e986 */ /* 0x0043e8000c101b08 */
[----:B---3--:R1:W-:Y:S02]  /*28140*/  @!P6 STG.E desc[UR8][R24.64+0x8], R31 ;  /* 0x0000081f1800e986 */ /* 0x0083e4000c101908 */
.L_x_267:
[----:B------:R-:W-:-:S09]  /*28150*/  UISETP.NE.OR UP0, UPT, UR10, URZ, UP0 ;  /* 0x000000ff0a00728c */ /* 0x000fd20008705670 */
[----:B------:R-:W-:Y:S05]  /*28160*/  BRA.U !UP0, `(.L_x_263) ;  /* 0x0000000108a07547 */ /* 0x000fea000b800000 */
.L_x_264:
[----:B0-----:R-:W0:Y:S01]  /*28170*/  LDS.64 R4, [UR7+-0x20] ;  /* 0xffffe007ff047984 */ /* 0x001e220008000a00 */
[----:B------:R-:W-:-:S03]  /*28180*/  UIADD3 UR10, UPT, UPT, UR10, 0x4, URZ ;  /* 0x000000040a0a7890 */ /* 0x000fc6000fffe0ff */
[----:B-1----:R-:W1:Y:S01]  /*28190*/  LDS.64 R6, [UR7+-0x10] ;  /* 0xfffff007ff067984 */ /* 0x002e620008000a00 */
[----:B------:R-:W-:-:S03]  /*281a0*/  UISETP.NE.AND UP0, UPT, UR10, URZ, UPT ;  /* 0x000000ff0a00728c */ /* 0x000fc6000bf05270 */
[----:B--2-4-:R-:W2:Y:S04]  /*281b0*/  LDS.64 R8, [UR7] ;  /* 0x00000007ff087984 */ /* 0x014ea80008000a00 */
[----:B------:R-:W-:Y:S01]  /*281c0*/  LDS.64 R10, [UR7+0x10] ;  /* 0x00001007ff0a7984 */ /* 0x000fe20008000a00 */
[----:B0-----:R-:W-:-:S04]  /*281d0*/  ISETP.GE.U32.AND P0, PT, R4, R2, PT ;  /* 0x000000020400720c */ /* 0x001fc80003f06070 */
[----:B------:R-:W-:-:S13]  /*281e0*/  ISETP.GE.AND.EX P0, PT, R5, R0, PT, P0 ;  /* 0x000000000500720c */ /* 0x000fda0003f06300 */
[----:B------:R-:W-:Y:S01]  /*281f0*/  @!P0 IMAD.MOV.U32 R2, RZ, RZ, R4 ;  /* 0x000000ffff028224 */ /* 0x000fe200078e0004 */
[----:B------:R-:W0:Y:S01]  /*28200*/  @!P0 LDS R3, [UR7+-0x18] ;  /* 0xffffe807ff038984 */ /* 0x000e220008000800 */
[----:B------:R-:W-:Y:S01]  /*28210*/  @!P0 IMAD.MOV.U32 R0, RZ, RZ, R5 ;  /* 0x000000ffff008224 */ /* 0x000fe200078e0005 */
[----:B------:R-:W3:Y:S02]  /*28220*/  @!P0 LDC.64 R12, c[0x0][0x390] ;  /* 0x0000e400ff0c8b82 */ /* 0x000ee40000000a00 */
[----:B-1----:R-:W-:-:S04]  /*28230*/  ISETP.GE.U32.AND P1, PT, R6, R2, PT ;  /* 0x000000020600720c */ /* 0x002fc80003f26070 */
[----:B------:R-:W-:-:S13]  /*28240*/  ISETP.GE.AND.EX P1, PT, R7, R0, PT, P1 ;  /* 0x000000000700720c */ /* 0x000fda0003f26310 */
[----:B------:R-:W-:Y:S01]  /*28250*/  @!P1 IMAD.MOV.U32 R2, RZ, RZ, R6 ;  /* 0x000000ffff029224 */ /* 0x000fe200078e0006 */
[----:B------:R-:W1:Y:S01]  /*28260*/  @!P1 LDS R21, [UR7+-0x8] ;  /* 0xfffff807ff159984 */ /* 0x000e620008000800 */
[----:B------:R-:W-:Y:S01]  /*28270*/  @!P1 IMAD.MOV.U32 R0, RZ, RZ, R7 ;  /* 0x000000ffff009224 */ /* 0x000fe200078e0007 */
[----:B------:R-:W4:Y:S02]  /*28280*/  @!P1 LDC.64 R14, c[0x0][0x390] ;  /* 0x0000e400ff0e9b82 */ /* 0x000f240000000a00 */
[----:B--2---:R-:W-:Y:S01]  /*28290*/  ISETP.GE.U32.AND P2, PT, R8, R2, PT ;  /* 0x000000020800720c */ /* 0x004fe20003f46070 */
[----:B---3--:R-:W-:Y:S03]  /*282a0*/  @!P0 STG.E.64 desc[UR8][R12.64], R4 ;  /* 0x000000040c008986 */ /* 0x008fe6000c101b08 */
[----:B------:R-:W-:Y:S01]  /*282b0*/  ISETP.GE.AND.EX P2, PT, R9, R0, PT, P2 ;  /* 0x000000000900720c */ /* 0x000fe20003f46320 */
[----:B0-----:R-:W-:-:S12]  /*282c0*/  @!P0 STG.E desc[UR8][R12.64+0x8], R3 ;  /* 0x000008030c008986 */ /* 0x001fd8000c101908 */
[----:B------:R-:W-:Y:S01]  /*282d0*/  @!P2 IMAD.MOV.U32 R2, RZ, RZ, R8 ;  /* 0x000000ffff02a224 */ /* 0x000fe200078e0008 */
[----:B------:R-:W0:Y:S01]  /*282e0*/  @!P2 LDS R23, [UR7+0x8] ;  /* 0x00000807ff17a984 */ /* 0x000e220008000800 */
[----:B------:R-:W-:Y:S01]  /*282f0*/  @!P2 IMAD.MOV.U32 R0, RZ, RZ, R9 ;  /* 0x000000ffff00a224 */ /* 0x000fe200078e0009 */
[----:B------:R-:W2:Y:S02]  /*28300*/  @!P2 LDC.64 R16, c[0x0][0x390] ;  /* 0x0000e400ff10ab82 */ /* 0x000ea40000000a00 */
[----:B------:R-:W-:Y:S01]  /*28310*/  ISETP.GE.U32.AND P3, PT, R10, R2, PT ;  /* 0x000000020a00720c */ /* 0x000fe20003f66070 */
[----:B----4-:R-:W-:Y:S03]  /*28320*/  @!P1 STG.E.64 desc[UR8][R14.64], R6 ;  /* 0x000000060e009986 */ /* 0x010fe6000c101b08 */
[----:B------:R-:W-:Y:S01]  /*28330*/  ISETP.GE.AND.EX P3, PT, R11, R0, PT, P3 ;  /* 0x000000000b00720c */ /* 0x000fe20003f66330 */
[----:B-1----:R-:W-:-:S12]  /*28340*/  @!P1 STG.E desc[UR8][R14.64+0x8], R21 ;  /* 0x000008150e009986 */ /* 0x002fd8000c101908 */
[----:B------:R-:W1:Y:S01]  /*28350*/  @!P3 LDC.64 R18, c[0x0][0x390] ;  /* 0x0000e400ff12bb82 */ /* 0x000e620000000a00 */
[----:B------:R-:W3:Y:S01]  /*28360*/  @!P3 LDS R25, [UR7+0x18] ;  /* 0x00001807ff19b984 */ /* 0x000ee20008000800 */
[----:B------:R-:W-:Y:S01]  /*28370*/  @!P3 IMAD.MOV.U32 R2, RZ, RZ, R10 ;  /* 0x000000ffff02b224 */ /* 0x000fe200078e000a */
[----:B------:R-:W-:Y:S01]  /*28380*/  UIADD3 UR7, UPT, UPT, UR7, 0x40, URZ ;  /* 0x0000004007077890 */ /* 0x000fe2000fffe0ff */
[----:B------:R-:W-:Y:S01]  /*28390*/  @!P3 IMAD.MOV.U32 R0, RZ, RZ, R11 ;  /* 0x000000ffff00b224 */ /* 0x000fe200078e000b */
[----:B--2---:R2:W-:Y:S04]  /*283a0*/  @!P2 STG.E.64 desc[UR8][R16.64], R8 ;  /* 0x000000081000a986 */ /* 0x0045e8000c101b08 */
[----:B0-----:R2:W-:Y:S04]  /*283b0*/  @!P2 STG.E desc[UR8][R16.64+0x8], R23 ;  /* 0x000008171000a986 */ /* 0x0015e8000c101908 */
[----:B-1----:R2:W-:Y:S04]  /*283c0*/  @!P3 STG.E.64 desc[UR8][R18.64], R10 ;  /* 0x0000000a1200b986 */ /* 0x0025e8000c101b08 */
[----:B---3--:R2:W-:Y:S01]  /*283d0*/  @!P3 STG.E desc[UR8][R18.64+0x8], R25 ;  /* 0x000008191200b986 */ /* 0x0085e2000c101908 */
[----:B------:R-:W-:Y:S05]  /*283e0*/  BRA.U UP0, `(.L_x_264) ;  /* 0xfffffffd00607547 */ /* 0x000fea000b83ffff */
.L_x_263:
[----:B------:R-:W-:-:S13]  /*283f0*/  ISETP.NE.AND P0, PT, RZ, UR6, PT ;  /* 0x00000006ff007c0c */ /* 0x000fda000bf05270 */
[----:B------:R-:W-:Y:S05]  /*28400*/  @!P0 EXIT ;  /* 0x000000000000894d */ /* 0x000fea0003800000 */
[----:B------:R-:W-:Y:S02]  /*28410*/  ULEA UR4, UR4, UR5, 0x4 ;  /* 0x0000000504047291 */ /* 0x000fe4000f8e20ff */
[----:B------:R-:W-:Y:S02]  /*28420*/  UIADD3 UR6, UPT, UPT, -UR6, URZ, URZ ;  /* 0x000000ff06067290 */ /* 0x000fe4000fffe1ff */
[----:B------:R-:W-:-:S12]  /*28430*/  UIADD3 UR4, UPT, UPT, UR4, 0x8, URZ ;  /* 0x0000000804047890 */ /* 0x000fd8000fffe0ff */
.L_x_268:
[----:B0--3--:R-:W0:Y:S01]  /*28440*/  LDS.64 R4, [UR4+-0x8] ;  /* 0xfffff804ff047984 */ /* 0x009e220008000a00 */
[----:B------:R-:W-:-:S04]  /*28450*/  UIADD3 UR6, UPT, UPT, UR6, 0x1, URZ ;  /* 0x0000000106067890 */ /* 0x000fc8000fffe0ff */
[----:B------:R-:W-:Y:S01]  /*28460*/  UISETP.NE.AND UP0, UPT, UR6, URZ, UPT ;  /* 0x000000ff0600728c */ /* 0x000fe2000bf05270 */
[----:B0-----:R-:W-:-:S04]  /*28470*/  ISETP.GE.U32.AND P0, PT, R4, R2, PT ;  /* 0x000000020400720c */ /* 0x001fc80003f06070 */
[----:B------:R-:W-:-:S13]  /*28480*/  ISETP.GE.AND.EX P0, PT, R5, R0, PT, P0 ;  /* 0x000000000500720c */ /* 0x000fda0003f06300 */
[----:B------:R-:W0:Y:S01]  /*28490*/  @!P0 LDS R3, [UR4] ;  /* 0x00000004ff038984 */ /* 0x000e220008000800 */
[----:B-1----:R-:W1:Y:S01]  /*284a0*/  @!P0 LDC.64 R6, c[0x0][0x390] ;  /* 0x0000e400ff068b82 */ /* 0x002e620000000a00 */
[----:B------:R-:W-:Y:S01]  /*284b0*/  @!P0 IMAD.MOV.U32 R2, RZ, RZ, R4 ;  /* 0x000000ffff028224 */ /* 0x000fe200078e0004 */
[----:B------:R-:W-:Y:S01]  /*284c0*/  UIADD3 UR4, UPT, UPT, UR4, 0x10, URZ ;  /* 0x0000001004047890 */ /* 0x000fe2000fffe0ff */
[----:B------:R-:W-:Y:S01]  /*284d0*/  @!P0 IMAD.MOV.U32 R0, RZ, RZ, R5 ;  /* 0x000000ffff008224 */ /* 0x000fe200078e0005 */
[----:B-1----:R3:W-:Y:S04]  /*284e0*/  @!P0 STG.E.64 desc[UR8][R6.64], R4 ;  /* 0x0000000406008986 */ /* 0x0027e8000c101b08 */
[----:B0-----:R3:W-:Y:S01]  /*284f0*/  @!P0 STG.E desc[UR8][R6.64+0x8], R3 ;  /* 0x0000080306008986 */ /* 0x0017e2000c101908 */
[----:B------:R-:W-:Y:S05]  /*28500*/  BRA.U UP0, `(.L_x_268) ;  /* 0xfffffffd00cc7547 */ /* 0x000fea000b83ffff */
[----:B------:R-:W-:Y:S05]  /*28510*/  EXIT ;  /* 0x000000000000794d */ /* 0x000fea0003800000 */
.L_x_269:
[----:B------:R-:W-:-:S00]  /*28520*/  BRA `(.L_x_269) ;  /* 0xfffffffc00fc7947 */ /* 0x000fc0000383ffff */
[----:B------:R-:W-:-:S00]  /*28530*/  NOP ;  /* 0x0000000000007918 */ /* 0x000fc00000000000 */
        /* <DEDUP_REMOVED lines=12> */
.L_x_270:


//--------------------- .nv.shared._Z7geneticxjP10CudaOutput --------------------------
	.section	.nv.shared._Z7geneticxjP10CudaOutput,"aw",@nobits
	.sectionflags	@""
	.align	8
.nv.shared._Z7geneticxjP10CudaOutput:
	.zero		17416


//--------------------- .nv.shared.reserved.0     --------------------------
	.section	.nv.shared.reserved.0,"aw",@nobits
	.weak		__nv_reservedSMEM_offset_0_alias
	.size		__nv_reservedSMEM_offset_0_alias, 0, 64
	.other		__nv_reservedSMEM_offset_0_alias,@"STO_CUDA_RESERVED_SHARED STV_DEFAULT"
__nv_reservedSMEM_offset_0_alias:
	.zero		0
	.zero		64


//--------------------- .nv.constant0._Z7geneticxjP10CudaOutput --------------------------
	.section	.nv.constant0._Z7geneticxjP10CudaOutput,"a",@progbits
	.sectionflags	@""
	.align	4
.nv.constant0._Z7geneticxjP10CudaOutput:
	.zero		920


//--------------------- SYMBOLS --------------------------

	.type		.nv.reservedSmem.offset0,@object
	.size		.nv.reservedSmem.offset0,0x4
	.type		.nv.reservedSmem.cap,@object
	.size		.nv.reservedSmem.cap,0x4
